def matmul_kernel(
    a_ptr,
    b_ptr,
    c_ptr,
    M,
    N,
    K,
    stride_am,
    stride_ak,
    stride_bk,
    stride_bn,
    stride_cm,
    stride_cn,
    BLOCK_M: tl.constexpr,
    BLOCK_N: tl.constexpr,
    BLOCK_K: tl.constexpr,
    GROUP_M: tl.constexpr,
):
    pid = tl.program_id(axis=0)
    num_pid_m = tl.cdiv(M, BLOCK_M)
    num_pid_n = tl.cdiv(N, BLOCK_N)
    num_pid_in_group = GROUP_M * num_pid_n
    group_id = pid // num_pid_in_group
    first_pid_m = group_id * GROUP_M
    group_size_m = min(num_pid_m - first_pid_m, GROUP_M)
    pid_m = first_pid_m + ((pid % num_pid_in_group) % group_size_m)
    pid_n = (pid % num_pid_in_group) // group_size_m

    offs_am = (pid_m * BLOCK_M + tl.arange(0, BLOCK_M)) % M
    offs_bn = (pid_n * BLOCK_N + tl.arange(0, BLOCK_N)) % N
    offs_k = tl.arange(0, BLOCK_K)
    a_ptrs = a_ptr + offs_am[:, None] * stride_am + offs_k[None, :] * stride_ak
    b_ptrs = b_ptr + offs_k[:, None] * stride_bk + offs_bn[None, :] * stride_bn

    acc = tl.zeros((BLOCK_M, BLOCK_N), dtype=tl.float32)
    for kk in range(0, tl.cdiv(K, BLOCK_K)):
        a = tl.load(a_ptrs, mask=offs_k[None, :] < K - kk * BLOCK_K, other=0.0)
        b = tl.load(b_ptrs, mask=offs_k[:, None] < K - kk * BLOCK_K, other=0.0)
        acc = tl.dot(a, b, acc)
        a_ptrs += BLOCK_K * stride_ak
        b_ptrs += BLOCK_K * stride_bk

    c = acc.to(c_ptr.dtype.element_ty)
    offs_cm = pid_m * BLOCK_M + tl.arange(0, BLOCK_M)
    offs_cn = pid_n * BLOCK_N + tl.arange(0, BLOCK_N)
    c_ptrs = c_ptr + offs_cm[:, None] * stride_cm + offs_cn[None, :] * stride_cn
    mask = (offs_cm[:, None] < M) & (offs_cn[None, :] < N)
    tl.store(c_ptrs, c, mask=mask)

# config = {"BLOCK_K": 128, "BLOCK_M": 128, "BLOCK_N": 128, "GROUP_M": 8, "arch": "sm_100", "dtype": "fp32", "num_ctas": 2, "num_stages": 3, "num_warps": 4}
# arch = sm_100


// ===== COMPILED SASS (sm_100a) =====

	.target	sm_100a

	.elftype	@"ET_EXEC"


//--------------------- .note.nv.tkinfo           --------------------------
	.section	.note.nv.tkinfo,"",@"SHT_NOTE"
	.sectionflags	@"SHF_NOTE_NV_TKINFO"
	.tkinfo
        /*0018*/ 	.word	0x00000081
        /*0030*/ 	.string	""
        /*0030*/ 	.string	"ptxas-blackwell"
        /*0030*/ 	.string	"Cuda compilation tools, release 12.9, V12.9.86"
        /*0030*/ 	.string	"Build cuda_12.9.r12.9/compiler.36037853_0"
        /*0030*/ 	.string	"-v  -suppress-debug-info  -lineinfo  -arch sm_100a "



//--------------------- .note.nv.cuver            --------------------------
	.section	.note.nv.cuver,"",@"SHT_NOTE"
	.sectionflags	@"SHF_NOTE_NV_CUVER"
        /*0018*/ 	.short	0x0001
        /*001a*/ 	.short	0x0064
        /*001c*/ 	.short	0x0001
        /*001e*/ 	.short	0x0000
        /*0020*/ 	.short	0x0001
        /*0022*/ 	.short	0x0000


//--------------------- .nv.info                  --------------------------
	.section	.nv.info,"",@"SHT_CUDA_INFO"
	.align	4


	//----- nvinfo : EIATTR_REGCOUNT
	.align		4
        /*0000*/ 	.byte	0x04, 0x2f
        /*0002*/ 	.short	(.L_4 - .L_3)
	.align		4
.L_3:
        /*0004*/ 	.word	index@(matmul_kernel)
        /*0008*/ 	.word	0x000000ff


	//----- nvinfo : EIATTR_FRAME_SIZE
	.align		4
.L_4:
        /*000c*/ 	.byte	0x04, 0x11
        /*000e*/ 	.short	(.L_6 - .L_5)
	.align		4
.L_5:
        /*0010*/ 	.word	index@($__internal_2_$__cuda_sm10x_tcgen05_guardrail_trap_unallocated_columns_being_dealloced)
        /*0014*/ 	.word	0x00000858


	//----- nvinfo : EIATTR_FRAME_SIZE
	.align		4
.L_6:
        /*0018*/ 	.byte	0x04, 0x11
        /*001a*/ 	.short	(.L_8 - .L_7)
	.align		4
.L_7:
        /*001c*/ 	.word	index@($__internal_1_$__cuda_sm10x_tcgen05_guardrail_trap_phase_invalid_during_alloc)
        /*0020*/ 	.word	0x00000858


	//----- nvinfo : EIATTR_FRAME_SIZE
	.align		4
.L_8:
        /*0024*/ 	.byte	0x04, 0x11
        /*0026*/ 	.short	(.L_10 - .L_9)
	.align		4
.L_9:
        /*0028*/ 	.word	index@($__internal_0_$__cuda_sm10x_tcgen05_guardrail_trap_col_being_dealloced_not_returned_by_alloc)
        /*002c*/ 	.word	0x00000858


	//----- nvinfo : EIATTR_FRAME_SIZE
	.align		4
.L_10:
        /*0030*/ 	.byte	0x04, 0x11
        /*0032*/ 	.short	(.L_12 - .L_11)
	.align		4
.L_11:
        /*0034*/ 	.word	index@(matmul_kernel)
        /*0038*/ 	.word	0x00000858


	//----- nvinfo : EIATTR_MIN_STACK_SIZE
	.align		4
.L_12:
        /*003c*/ 	.byte	0x04, 0x12
        /*003e*/ 	.short	(.L_14 - .L_13)
	.align		4
.L_13:
        /*0040*/ 	.word	index@(matmul_kernel)
        /*0044*/ 	.word	0x00000858
.L_14:


//--------------------- .nv.info.matmul_kernel    --------------------------
	.section	.nv.info.matmul_kernel,"",@"SHT_CUDA_INFO"
	.sectionflags	@""
	.align	4


	//----- nvinfo : EIATTR_CUDA_API_VERSION
	.align		4
        /*0000*/ 	.byte	0x04, 0x37
        /*0002*/ 	.short	(.L_16 - .L_15)
.L_15:
        /*0004*/ 	.word	0x00000081


	//----- nvinfo : EIATTR_KPARAM_INFO
	.align		4
.L_16:
        /*0008*/ 	.byte	0x04, 0x17
        /*000a*/ 	.short	(.L_18 - .L_17)
.L_17:
        /*000c*/ 	.word	0x00000000
        /*0010*/ 	.short	0x000d
        /*0012*/ 	.short	0x0048
        /*0014*/ 	.byte	0x00, 0xf4, 0x21, 0x00


	//----- nvinfo : EIATTR_KPARAM_INFO
	.align		4
.L_18:
        /*0018*/ 	.byte	0x04, 0x17
        /*001a*/ 	.short	(.L_20 - .L_19)
.L_19:
        /*001c*/ 	.word	0x00000000
        /*0020*/ 	.short	0x000c
        /*0022*/ 	.short	0x0040
        /*0024*/ 	.byte	0x00, 0xf4, 0x21, 0x00


	//----- nvinfo : EIATTR_KPARAM_INFO
	.align		4
.L_20:
        /*0028*/ 	.byte	0x04, 0x17
        /*002a*/ 	.short	(.L_22 - .L_21)
.L_21:
        /*002c*/ 	.word	0x00000000
        /*0030*/ 	.short	0x000b
        /*0032*/ 	.short	0x0038
        /*0034*/ 	.byte	0x00, 0xf0, 0x11, 0x00


	//----- nvinfo : EIATTR_KPARAM_INFO
	.align		4
.L_22:
        /*0038*/ 	.byte	0x04, 0x17
        /*003a*/ 	.short	(.L_24 - .L_23)
.L_23:
        /*003c*/ 	.word	0x00000000
        /*0040*/ 	.short	0x000a
        /*0042*/ 	.short	0x0034
        /*0044*/ 	.byte	0x00, 0xf0, 0x11, 0x00


	//----- nvinfo : EIATTR_KPARAM_INFO
	.align		4
.L_24:
        /*0048*/ 	.byte	0x04, 0x17
        /*004a*/ 	.short	(.L_26 - .L_25)
.L_25:
        /*004c*/ 	.word	0x00000000
        /*0050*/ 	.short	0x0009
        /*0052*/ 	.short	0x0030
        /*0054*/ 	.byte	0x00, 0xf0, 0x11, 0x00


	//----- nvinfo : EIATTR_KPARAM_INFO
	.align		4
.L_26:
        /*0058*/ 	.byte	0x04, 0x17
        /*005a*/ 	.short	(.L_28 - .L_27)
.L_27:
        /*005c*/ 	.word	0x00000000
        /*0060*/ 	.short	0x0008
        /*0062*/ 	.short	0x002c
        /*0064*/ 	.byte	0x00, 0xf0, 0x11, 0x00


	//----- nvinfo : EIATTR_KPARAM_INFO
	.align		4
.L_28:
        /*0068*/ 	.byte	0x04, 0x17
        /*006a*/ 	.short	(.L_30 - .L_29)
.L_29:
        /*006c*/ 	.word	0x00000000
        /*0070*/ 	.short	0x0007
        /*0072*/ 	.short	0x0028
        /*0074*/ 	.byte	0x00, 0xf0, 0x11, 0x00


	//----- nvinfo : EIATTR_KPARAM_INFO
	.align		4
.L_30:
        /*0078*/ 	.byte	0x04, 0x17
        /*007a*/ 	.short	(.L_32 - .L_31)
.L_31:
        /*007c*/ 	.word	0x00000000
        /*0080*/ 	.short	0x0006
        /*0082*/ 	.short	0x0024
        /*0084*/ 	.byte	0x00, 0xf0, 0x11, 0x00


	//----- nvinfo : EIATTR_KPARAM_INFO
	.align		4
.L_32:
        /*0088*/ 	.byte	0x04, 0x17
        /*008a*/ 	.short	(.L_34 - .L_33)
.L_33:
        /*008c*/ 	.word	0x00000000
        /*0090*/ 	.short	0x0005
        /*0092*/ 	.short	0x0020
        /*0094*/ 	.byte	0x00, 0xf0, 0x11, 0x00


	//----- nvinfo : EIATTR_KPARAM_INFO
	.align		4
.L_34:
        /*0098*/ 	.byte	0x04, 0x17
        /*009a*/ 	.short	(.L_36 - .L_35)
.L_35:
        /*009c*/ 	.word	0x00000000
        /*00a0*/ 	.short	0x0004
        /*00a2*/ 	.short	0x001c
        /*00a4*/ 	.byte	0x00, 0xf0, 0x11, 0x00


	//----- nvinfo : EIATTR_KPARAM_INFO
	.align		4
.L_36:
        /*00a8*/ 	.byte	0x04, 0x17
        /*00aa*/ 	.short	(.L_38 - .L_37)
.L_37:
        /*00ac*/ 	.word	0x00000000
        /*00b0*/ 	.short	0x0003
        /*00b2*/ 	.short	0x0018
        /*00b4*/ 	.byte	0x00, 0xf0, 0x11, 0x00


	//----- nvinfo : EIATTR_KPARAM_INFO
	.align		4
.L_38:
        /*00b8*/ 	.byte	0x04, 0x17
        /*00ba*/ 	.short	(.L_40 - .L_39)
.L_39:
        /*00bc*/ 	.word	0x00000000
        /*00c0*/ 	.short	0x0002
        /*00c2*/ 	.short	0x0010
        /*00c4*/ 	.byte	0x00, 0xf4, 0x21, 0x00


	//----- nvinfo : EIATTR_KPARAM_INFO
	.align		4
.L_40:
        /*00c8*/ 	.byte	0x04, 0x17
        /*00ca*/ 	.short	(.L_42 - .L_41)
.L_41:
        /*00cc*/ 	.word	0x00000000
        /*00d0*/ 	.short	0x0001
        /*00d2*/ 	.short	0x0008
        /*00d4*/ 	.byte	0x00, 0xf4, 0x21, 0x00


	//----- nvinfo : EIATTR_KPARAM_INFO
	.align		4
.L_42:
        /*00d8*/ 	.byte	0x04, 0x17
        /*00da*/ 	.short	(.L_44 - .L_43)
.L_43:
        /*00dc*/ 	.word	0x00000000
        /*00e0*/ 	.short	0x0000
        /*00e2*/ 	.short	0x0000
        /*00e4*/ 	.byte	0x00, 0xf4, 0x21, 0x00


	//----- nvinfo : EIATTR_EXPLICIT_CLUSTER
	.align		4
.L_44:
        /*00e8*/ 	.byte	0x01, 0x3e
	.zero		2


	//----- nvinfo : EIATTR_CTA_PER_CLUSTER
	.align		4
        /*00ec*/ 	.byte	0x04, 0x3d
        /*00ee*/ 	.short	(.L_46 - .L_45)
.L_45:
        /*00f0*/ 	.word	0x00000002
        /*00f4*/ 	.word	0x00000001
        /*00f8*/ 	.word	0x00000001


	//----- nvinfo : EIATTR_AT_ENTRY_FRAGMENTS
	.align		4
.L_46:
        /*00fc*/ 	.byte	0x04, 0x4f
        /*00fe*/ 	.short	(.L_48 - .L_47)


	//   ....[0]....
.L_47:
        /*0100*/ 	.word	0x00000004


	//----- nvinfo : EIATTR_RESERVED_SMEM_USED
	.align		4
.L_48:
        /*0104*/ 	.byte	0x01, 0x41
	.zero		2


	//----- nvinfo : EIATTR_SPARSE_MMA_MASK
	.align		4
        /*0108*/ 	.byte	0x03, 0x50
        /*010a*/ 	.short	0x0000


	//----- nvinfo : EIATTR_TCGEN05_1CTA_USED
	.align		4
        /*010c*/ 	.byte	0x01, 0x51
	.zero		2


	//----- nvinfo : EIATTR_MAXREG_COUNT
	.align		4
        /*0110*/ 	.byte	0x03, 0x1b
        /*0112*/ 	.short	0x00ff


	//----- nvinfo : EIATTR_NUM_BARRIERS
	.align		4
        /*0114*/ 	.byte	0x02, 0x4c
        /*0116*/ 	.byte	0x01
	.zero		1


	//----- nvinfo : EIATTR_ANNOTATIONS
	.align		4
        /*0118*/ 	.byte	0x04, 0x55
        /*011a*/ 	.short	(.L_50 - .L_49)


	//   ....[0]....
.L_49:
        /*011c*/ 	.word	0x00000001
        /*0120*/ 	.byte	0x50, 0x0b, 0x00, 0x00, 0x01, 0x00, 0x00, 0x00, 0x90, 0x0b, 0x00, 0x00, 0x01, 0x00, 0x00, 0x00
        /* <DEDUP_REMOVED lines=872> */
        /*37b0*/ 	.byte	0x90, 0xfa, 0x01, 0x00, 0x01, 0x00, 0x00, 0x00, 0xb0, 0xfa, 0x01, 0x00


	//----- nvinfo : EIATTR_INT_WARP_WIDE_INSTR_OFFSETS
	.align		4
.L_50:
        /*37bc*/ 	.byte	0x04, 0x31
        /*37be*/ 	.short	(.L_52 - .L_51)


	//   ....[0]....
.L_51:
        /*37c0*/ 	.word	0x00006f00


	//   ....[1]....
        /*37c4*/ 	.word	0x00006fc0


	//   ....[2]....
        /*37c8*/ 	.word	0x000070b0


	//   ....[3]....
        /*37cc*/ 	.word	0x0001ff50


	//   ....[4]....
        /*37d0*/ 	.word	0x0001ffa0


	//----- nvinfo : EIATTR_COOP_GROUP_MASK_REGIDS
	.align		4
.L_52:
        /*37d4*/ 	.byte	0x04, 0x29
        /*37d6*/ 	.short	(.L_54 - .L_53)


	//   ....[0]....
.L_53:
        /*37d8*/ 	.word	0xffffffff


	//   ....[1]....
        /*37dc*/ 	.word	0xffffffff


	//   ....[2]....
        /*37e0*/ 	.word	0xffffffff


	//   ....[3]....
        /*37e4*/ 	.word	0xffffffff


	//----- nvinfo : EIATTR_COOP_GROUP_INSTR_OFFSETS
	.align		4
.L_54:
        /*37e8*/ 	.byte	0x04, 0x28
        /*37ea*/ 	.short	(.L_56 - .L_55)


	//   ....[0]....
.L_55:
        /*37ec*/ 	.word	0x00000070


	//   ....[1]....
        /*37f0*/ 	.word	0x00000330


	//   ....[2]....
        /*37f4*/ 	.word	0x0001fde0


	//   ....[3]....
        /*37f8*/ 	.word	0x00020050


	//----- nvinfo : EIATTR_VRC_CTA_INIT_COUNT
	.align		4
.L_56:
        /*37fc*/ 	.byte	0x02, 0x4a
        /*37fe*/ 	.byte	0x80
	.zero		1


	//----- nvinfo : EIATTR_MBARRIER_INSTR_OFFSETS
	.align		4
        /*3800*/ 	.byte	0x04, 0x39
        /*3802*/ 	.short	(.L_58 - .L_57)


	//   ....[0]....
.L_57:
        /*3804*/ 	.word	0x00007020
        /*3808*/ 	.word	0x000000ff
        /*380c*/ 	.word	0x00000000
        /*3810*/ 	.short	0x0100
        /*3812*/ 	.byte	0x04
	.zero		1


	//   ....[1]....
        /*3814*/ 	.word	0x00007170
        /*3818*/ 	.word	0x000000ff
        /*381c*/ 	.word	0x00038008
        /*3820*/ 	.short	0x0100
        /*3822*/ 	.byte	0x09
	.zero		1


	//   ....[2]....
        /*3824*/ 	.word	0x00015880
        /*3828*/ 	.word	0x000000ff
        /*382c*/ 	.word	0x00000000
        /*3830*/ 	.short	0x010a
        /*3832*/ 	.byte	0x04
	.zero		1


	//   ....[3]....
        /*3834*/ 	.word	0x0001e5b0
        /*3838*/ 	.word	0x000000ff
        /*383c*/ 	.word	0x00000000
        /*3840*/ 	.short	0x010a
        /*3842*/ 	.byte	0x04
	.zero		1


	//   ....[4]....
        /*3844*/ 	.word	0x0001e7e0
        /*3848*/ 	.word	0x000000ff
        /*384c*/ 	.word	0x00038000
        /*3850*/ 	.short	0x0108
        /*3852*/ 	.byte	0x09
	.zero		1


	//   ....[5]....
        /*3854*/ 	.word	0x0001e900
        /*3858*/ 	.word	0x000000ff
        /*385c*/ 	.word	0x00038008
        /*3860*/ 	.short	0x0108
        /*3862*/ 	.byte	0x09
	.zero		1


	//   ....[6]....
        /*3864*/ 	.word	0x00020070
        /*3868*/ 	.word	0x000000ff
        /*386c*/ 	.word	0x00000000
        /*3870*/ 	.short	0x010a
        /*3872*/ 	.byte	0x04
	.zero		1


	//   ....[7]....
        /*3874*/ 	.word	0x000200a0
        /*3878*/ 	.word	0x000000ff
        /*387c*/ 	.word	0x00000000
        /*3880*/ 	.short	0x010a
        /*3882*/ 	.byte	0x04
	.zero		1


	//----- nvinfo : EIATTR_NUM_MBARRIERS
	.align		4
.L_58:
        /*3884*/ 	.byte	0x03, 0x38
        /*3886*/ 	.short	0x0002


	//----- nvinfo : EIATTR_EXIT_INSTR_OFFSETS
	.align		4
        /*3888*/ 	.byte	0x04, 0x1c
        /*388a*/ 	.short	(.L_60 - .L_59)


	//   ....[0]....
.L_59:
        /*388c*/ 	.word	0x00020060


	//----- nvinfo : EIATTR_REQNTID
	.align		4
.L_60:
        /*3890*/ 	.byte	0x04, 0x10
        /*3892*/ 	.short	(.L_62 - .L_61)
.L_61:
        /*3894*/ 	.word	0x00000080
        /*3898*/ 	.word	0x00000001
        /*389c*/ 	.word	0x00000001


	//----- nvinfo : EIATTR_CRS_STACK_SIZE
	.align		4
.L_62:
        /*38a0*/ 	.byte	0x04, 0x1e
        /*38a2*/ 	.short	(.L_64 - .L_63)
.L_63:
        /*38a4*/ 	.word	0x00000000


	//----- nvinfo : EIATTR_CBANK_PARAM_SIZE
	.align		4
.L_64:
        /*38a8*/ 	.byte	0x03, 0x19
        /*38aa*/ 	.short	0x0050


	//----- nvinfo : EIATTR_PARAM_CBANK
	.align		4
        /*38ac*/ 	.byte	0x04, 0x0a
        /*38ae*/ 	.short	(.L_66 - .L_65)
	.align		4
.L_65:
        /*38b0*/ 	.word	index@(.nv.constant0.matmul_kernel)
        /*38b4*/ 	.short	0x0380
        /*38b6*/ 	.short	0x0050


	//----- nvinfo : EIATTR_SW_WAR
	.align		4
.L_66:
        /*38b8*/ 	.byte	0x04, 0x36
        /*38ba*/ 	.short	(.L_68 - .L_67)
.L_67:
        /*38bc*/ 	.word	0x00000008
.L_68:


//--------------------- .nv.compat                --------------------------
	.section	.nv.compat,"",@"SHT_CUDA_COMPAT_INFO"
	.align	4
        /*0000*/ 	.byte	0x02, 0x02, 0x02, 0x00, 0x02, 0x05, 0x05, 0x00, 0x02, 0x03, 0x00, 0x00, 0x02, 0x06, 0x01, 0x00


//--------------------- .nv.callgraph             --------------------------
	.section	.nv.callgraph,"",@"SHT_CUDA_CALLGRAPH"
	.align	4
	.sectionentsize	8
	.align		4
        /*0000*/ 	.word	0x00000000
	.align		4
        /*0004*/ 	.word	0xffffffff
	.align		4
        /*0008*/ 	.word	0x00000000
	.align		4
        /*000c*/ 	.word	0xfffffffe
	.align		4
        /*0010*/ 	.word	0x00000000
	.align		4
        /*0014*/ 	.word	0xfffffffd
	.align		4
        /*0018*/ 	.word	0x00000000
	.align		4
        /*001c*/ 	.word	0xfffffffc


//--------------------- .text.matmul_kernel       --------------------------
	.section	.text.matmul_kernel,"ax",@progbits
	.align	128
        .global         matmul_kernel
        .type           matmul_kernel,@function
        .size           matmul_kernel,(.L_x_21 - matmul_kernel)
        .other          matmul_kernel,@"STO_CUDA_ENTRY STV_DEFAULT"
matmul_kernel:
.text.matmul_kernel:
[----:B------:R-:W1:Y:S01]  /*0000*/  LDC R1, c[0x0][0x37c] ;  /* 0x0000df00ff017b82 */ /* 0x000e620000000800 */
[----:B------:R-:W2:Y:S01]  /*0010*/  S2R R3, SR_TID.X ;  /* 0x0000000000037919 */ /* 0x000ea20000002100 */
[----:B-1----:R-:W-:Y:S01]  /*0020*/  VIADD R1, R1, 0xfffff7a8 ;  /* 0xfffff7a801017836 */ /* 0x002fe20000000000 */
[----:B--2---:R-:W-:-:S13]  /*0030*/  ISETP.GE.U32.AND P0, PT, R3, 0x20, PT ;  /* 0x000000200300780c */ /* 0x004fda0003f06070 */
[----:B------:R-:W-:Y:S02]  /*0040*/  VOTEU.ANY UP0, P0 ;  /* 0x0000000000ff7886 */ /* 0x000fe40000000100 */
[----:B------:R-:W-:Y:S05]  /*0050*/  BRA.U UP0, `(.L_x_0) ;  /* 0x0000000100b87547 */ /* 0x000fea000b800000 */
[----:B------:R-:W1:Y:S01]  /*0060*/  S2UR UR6, SR_CgaCtaId ;  /* 0x00000000000679c3 */ /* 0x000e620000008800 */
[----:B------:R-:W-:Y:S01]  /*0070*/  NOP ;  /* 0x0000000000007918 */ /* 0x000fe20000000000 */
[----:B------:R-:W-:Y:S02]  /*0080*/  UMOV UR4, 0x40 ;  /* 0x0000004000047882 */ /* 0x000fe40000000000 */
[----:B-1----:R-:W-:-:S09]  /*0090*/  ULEA UR4, UR6, UR4, 0x18 ;  /* 0x0000000406047291 */ /* 0x002fd2000f8ec0ff */
[----:B------:R-:W1:Y:S01]  /*00a0*/  LDS.U8 R0, [UR4] ;  /* 0x00000004ff007984 */ /* 0x000e620008000000 */
[----:B------:R-:W-:Y:S02]  /*00b0*/  UMOV UR4, 0x400 ;  /* 0x0000040000047882 */ /* 0x000fe40000000000 */
[----:B------:R-:W-:Y:S01]  /*00c0*/  ULEA UR4, UR6, UR4, 0x18 ;  /* 0x0000000406047291 */ /* 0x000fe2000f8ec0ff */
[----:B-1----:R-:W-:-:S13]  /*00d0*/  ISETP.NE.AND P0, PT, R0, RZ, PT ;  /* 0x000000ff0000720c */ /* 0x002fda0003f05270 */
[----:B------:R-:W-:Y:S05]  /*00e0*/  @P0 BRA `(.L_x_1) ;  /* 0x00000000007c0947 */ /* 0x000fea0003800000 */
[----:B------:R-:W-:-:S13]  /*00f0*/  ELECT P0, URZ, PT ;  /* 0x0000000000ff782f */ /* 0x000fda0003800000 */
[----:B------:R-:W-:Y:S05]  /*0100*/  @!P0 BRA `(.L_x_2) ;  /* 0x0000000000848947 */ /* 0x000fea0003800000 */
[----:B------:R-:W-:Y:S01]  /*0110*/  UMOV UR5, 0x8 ;  /* 0x0000000800057882 */ /* 0x000fe20000000000 */
[----:B------:R-:W-:Y:S02]  /*0120*/  IMAD.MOV.U32 R7, RZ, RZ, 0x1 ;  /* 0x00000001ff077424 */ /* 0x000fe400078e00ff */
[----:B------:R-:W-:Y:S02]  /*0130*/  IMAD.MOV.U32 R5, RZ, RZ, 0xff ;  /* 0x000000ffff057424 */ /* 0x000fe400078e00ff */
[----:B------:R-:W-:Y:S04]  /*0140*/  DEPBAR.LE SB1, 0x36 ;  /* 0x00009d800000791a */ /* 0x000fe80000000000 */
[----:B------:R-:W1:Y:S02]  /*0150*/  UTCATOMSWS.FIND_AND_SET.ALIGN UP1, UR5, UR5 ;  /* 0x00000005000575e3 */ /* 0x000e640008020800 */
[----:B-1----:R-:W-:-:S04]  /*0160*/  PLOP3.LUT P0, PT, PT, PT, UP1, 0x80, 0x8 ;  /* 0x000000000008781c */ /* 0x002fc80003f0f018 */
[----:B------:R-:W-:-:S04]  /*0170*/  SEL R0, RZ, 0xffffffff, !P0 ;  /* 0xffffffffff007807 */ /* 0x000fc80004000000 */
[----:B------:R-:W-:Y:S01]  /*0180*/  ISETP.NE.AND P0, PT, R0, RZ, PT ;  /* 0x000000ff0000720c */ /* 0x000fe20003f05270 */
[----:B------:R-:W-:-:S12]  /*0190*/  IMAD.U32 R0, RZ, RZ, UR5 ;  /* 0x00000005ff007e24 */ /* 0x000fd8000f8e00ff */
[----:B------:R-:W-:Y:S05]  /*01a0*/  @P0 BRA `(.L_x_3) ;  /* 0x0000000000240947 */ /* 0x000fea0003800000 */
.L_x_4:
[----:B------:R-:W-:Y:S05]  /*01b0*/  NANOSLEEP 0x64 ;  /* 0x000000640000795d */ /* 0x000fea0003800000 */
[----:B------:R-:W-:-:S05]  /*01c0*/  UMOV UR5, 0x8 ;  /* 0x0000000800057882 */ /* 0x000fca0000000000 */
[----:B------:R-:W-:Y:S04]  /*01d0*/  DEPBAR.LE SB1, 0x36 ;  /* 0x00009d800000791a */ /* 0x000fe80000000000 */
[----:B------:R-:W1:Y:S02]  /*01e0*/  UTCATOMSWS.FIND_AND_SET.ALIGN UP1, UR5, UR5 ;  /* 0x00000005000575e3 */ /* 0x000e640008020800 */
[----:B-1----:R-:W-:-:S04]  /*01f0*/  PLOP3.LUT P0, PT, PT, PT, UP1, 0x80, 0x8 ;  /* 0x000000000008781c */ /* 0x002fc80003f0f018 */
[----:B------:R-:W-:-:S04]  /*0200*/  SEL R0, RZ, 0xffffffff, !P0 ;  /* 0xffffffffff007807 */ /* 0x000fc80004000000 */
[----:B------:R-:W-:Y:S01]  /*0210*/  ISETP.NE.AND P0, PT, R0, RZ, PT ;  /* 0x000000ff0000720c */ /* 0x000fe20003f05270 */
[----:B------:R-:W-:-:S12]  /*0220*/  IMAD.U32 R0, RZ, RZ, UR5 ;  /* 0x00000005ff007e24 */ /* 0x000fd8000f8e00ff */
[----:B------:R-:W-:Y:S05]  /*0230*/  @!P0 BRA `(.L_x_4) ;  /* 0xfffffffc00dc8947 */ /* 0x000fea000383ffff */
.L_x_3:
[C---:B------:R-:W-:Y:S01]  /*0240*/  VIADD R4, R0.reuse, 0x10 ;  /* 0x0000001000047836 */ /* 0x040fe20000000000 */
[----:B------:R-:W-:Y:S01]  /*0250*/  UMOV UR5, 0x50 ;  /* 0x0000005000057882 */ /* 0x000fe20000000000 */
[----:B------:R-:W-:Y:S01]  /*0260*/  SHF.L.U32 R2, R5, R0, RZ ;  /* 0x0000000005027219 */ /* 0x000fe200000006ff */
[----:B------:R-:W-:Y:S01]  /*0270*/  ULEA UR5, UR6, UR5, 0x18 ;  /* 0x0000000506057291 */ /* 0x000fe2000f8ec0ff */
[----:B------:R-:W-:Y:S01]  /*0280*/  IMAD.SHL.U32 R0, R0, 0x20, RZ ;  /* 0x0000002000007824 */ /* 0x000fe200078e00ff */
[----:B------:R-:W-:-:S04]  /*0290*/  SHF.L.U32 R5, R7, R4, RZ ;  /* 0x0000000407057219 */ /* 0x000fc800000006ff */
[----:B------:R-:W-:-:S05]  /*02a0*/  LOP3.LUT R2, R5, R2, RZ, 0xfc, !PT ;  /* 0x0000000205027212 */ /* 0x000fca00078efcff */
[----:B------:R1:W-:Y:S04]  /*02b0*/  ATOMS.OR RZ, [UR5], R2 ;  /* 0x00000002ffff798c */ /* 0x0003e8000b000005 */
[----:B------:R1:W-:Y:S01]  /*02c0*/  STS [UR4], R0 ;  /* 0x00000000ff007988 */ /* 0x0003e20008000804 */
[----:B------:R-:W-:Y:S05]  /*02d0*/  BRA `(.L_x_2) ;  /* 0x0000000000107947 */ /* 0x000fea0003800000 */
.L_x_1:
[----:B------:R-:W-:Y:S01]  /*02e0*/  IMAD.MOV.U32 R0, RZ, RZ, -0x1 ;  /* 0xffffffffff007424 */ /* 0x000fe200078e00ff */
[----:B------:R-:W-:-:S04]  /*02f0*/  MOV R4, 0x320 ;  /* 0x0000032000047802 */ /* 0x000fc80000000f00 */
[----:B------:R1:W-:Y:S03]  /*0300*/  STS [UR4], R0 ;  /* 0x00000000ff007988 */ /* 0x0003e60008000804 */
[----:B-1----:R-:W-:Y:S05]  /*0310*/  CALL.REL.NOINC `($__internal_1_$__cuda_sm10x_tcgen05_guardrail_trap_phase_invalid_during_alloc) ;  /* 0x000001fc00787944 */ /* 0x002fea0003c00000 */
.L_x_2:
[----:B------:R-:W-:Y:S05]  /*0320*/  WARPSYNC.ALL ;  /* 0x0000000000007948 */ /* 0x000fea0003800000 */
[----:B------:R-:W-:Y:S01]  /*0330*/  NOP ;  /* 0x0000000000007918 */ /* 0x000fe20000000000 */
.L_x_0:
[----:B------:R-:W2:Y:S08]  /*0340*/  LDC.64 R108, c[0x0][0x398] ;  /* 0x0000e600ff6c7b82 */ /* 0x000eb00000000a00 */
[----:B------:R-:W3:Y:S02]  /*0350*/  S2UR UR5, SR_CgaSize ;  /* 0x00000000000579c3 */ /* 0x000ee40000008a00 */
[----:B---3--:R-:W-:-:S12]  /*0360*/  UIMAD UR5, UR5, -0xa0, URZ ;  /* 0xffffff60050578a4 */ /* 0x008fd8000f8e02ff */
[----:B------:R-:W3:Y:S01]  /*0370*/  LDCU UR5, c[0x0][UR5+0x2b0] ;  /* 0x00005600050577ac */ /* 0x000ee20008000800 */
[----:B------:R-:W4:Y:S01]  /*0380*/  LDCU UR6, c[0x0][0x3b0] ;  /* 0x00007600ff0677ac */ /* 0x000f220008000800 */
[----:B------:R-:W5:Y:S01]  /*0390*/  S2UR UR4, SR_CTAID.X ;  /* 0x00000000000479c3 */ /* 0x000f620000002500 */
[----:B------:R-:W1:Y:S01]  /*03a0*/  LDCU.128 UR12, c[0x0][0x380] ;  /* 0x00007000ff0c77ac */ /* 0x000e620008000c00 */
[----:B------:R-:W-:Y:S01]  /*03b0*/  UMOV UR9, 0x400 ;  /* 0x0000040000097882 */ /* 0x000fe20000000000 */
[----:B------:R-:W1:Y:S02]  /*03c0*/  LDCU.64 UR22, c[0x0][0x358] ;  /* 0x00006b00ff1677ac */ /* 0x000e640008000a00 */
[----:B-12---:R-:W-:-:S05]  /*03d0*/  VIADD R0, R109, 0x7f ;  /* 0x0000007f6d007836 */ /* 0x006fca0000000000 */
[----:B------:R-:W-:Y:S02]  /*03e0*/  SHF.R.S32.HI R5, RZ, 0x1f, R0 ;  /* 0x0000001fff057819 */ /* 0x000fe40000011400 */
[----:B-----5:R-:W-:Y:S02]  /*03f0*/  I2FP.F32.U32 R6, UR4 ;  /* 0x0000000400067c45 */ /* 0x020fe40008201000 */
[----:B------:R-:W-:-:S03]  /*0400*/  LEA.HI R5, R5, R0, RZ, 0x7 ;  /* 0x0000000005057211 */ /* 0x000fc600078f38ff */
[----:B---3--:R-:W-:Y:S01]  /*0410*/  FMUL R6, R6, UR5 ;  /* 0x0000000506067c20 */ /* 0x008fe20008400000 */
[----:B------:R-:W-:Y:S01]  /*0420*/  SHF.R.S32.HI R5, RZ, 0x7, R5 ;  /* 0x00000007ff057819 */ /* 0x000fe20000011405 */
[----:B------:R-:W1:Y:S02]  /*0430*/  S2UR UR5, SR_CgaCtaId ;  /* 0x00000000000579c3 */ /* 0x000e640000008800 */
[----:B------:R-:W-:Y:S02]  /*0440*/  F2I.U32.TRUNC.NTZ R9, R6 ;  /* 0x0000000600097305 */ /* 0x000fe4000020f000 */
[----:B------:R-:W-:-:S05]  /*0450*/  IMAD.SHL.U32 R2, R5, 0x8, RZ ;  /* 0x0000000805027824 */ /* 0x000fca00078e00ff */
[----:B------:R-:W-:-:S04]  /*0460*/  IABS R7, R2 ;  /* 0x0000000200077213 */ /* 0x000fc80000000000 */
[----:B------:R-:W2:Y:S01]  /*0470*/  I2F.RP R0, R7 ;  /* 0x0000000700007306 */ /* 0x000ea20000209400 */
[----:B-1----:R-:W-:Y:S02]  /*0480*/  USHF.L.U32 UR4, UR5, 0x6, URZ ;  /* 0x0000000605047899 */ /* 0x002fe400080006ff */
[----:B------:R-:W-:-:S05]  /*0490*/  ULEA UR9, UR5, UR9, 0x18 ;  /* 0x0000000905097291 */ /* 0x000fca000f8ec0ff */
[----:B--2---:R-:W1:Y:S01]  /*04a0*/  MUFU.RCP R0, R0 ;  /* 0x0000000000007308 */ /* 0x004e620000001000 */
[----:B------:R-:W-:Y:S01]  /*04b0*/  ULOP3.LUT UR4, UR4, 0x40, URZ, 0xc0, !UPT ;  /* 0x0000004004047892 */ /* 0x000fe2000f8ec0ff */
[----:B-1----:R-:W-:Y:S01]  /*04c0*/  VIADD R4, R0, 0xffffffe ;  /* 0x0ffffffe00047836 */ /* 0x002fe20000000000 */
[----:B------:R-:W-:-:S05]  /*04d0*/  IABS R0, R9 ;  /* 0x0000000900007213 */ /* 0x000fca0000000000 */
[----:B------:R1:W2:Y:S02]  /*04e0*/  F2I.FTZ.U32.TRUNC.NTZ R5, R4 ;  /* 0x0000000400057305 */ /* 0x0002a4000021f000 */
[----:B-1----:R-:W-:Y:S01]  /*04f0*/  IMAD.MOV.U32 R4, RZ, RZ, RZ ;  /* 0x000000ffff047224 */ /* 0x002fe200078e00ff */
[----:B--2---:R-:W-:-:S05]  /*0500*/  IADD3 R8, PT, PT, RZ, -R5, RZ ;  /* 0x80000005ff087210 */ /* 0x004fca0007ffe0ff */
[----:B------:R-:W-:Y:S01]  /*0510*/  IMAD R11, R8, R7, RZ ;  /* 0x00000007080b7224 */ /* 0x000fe200078e02ff */
[----:B------:R-:W-:-:S03]  /*0520*/  IABS R8, R2 ;  /* 0x0000000200087213 */ /* 0x000fc60000000000 */
[----:B------:R-:W-:-:S04]  /*0530*/  IMAD.HI.U32 R5, R5, R11, R4 ;  /* 0x0000000b05057227 */ /* 0x000fc800078e0004 */
[----:B------:R-:W-:Y:S02]  /*0540*/  IMAD.MOV R4, RZ, RZ, -R8 ;  /* 0x000000ffff047224 */ /* 0x000fe400078e0a08 */
[----:B------:R-:W-:-:S04]  /*0550*/  IMAD.HI.U32 R5, R5, R0, RZ ;  /* 0x0000000005057227 */ /* 0x000fc800078e00ff */
[----:B------:R-:W-:Y:S01]  /*0560*/  IMAD R0, R5, R4, R0 ;  /* 0x0000000405007224 */ /* 0x000fe200078e0200 */
[----:B------:R-:W-:Y:S04]  /*0570*/  BAR.SYNC.DEFER_BLOCKING 0x0 ;  /* 0x0000000000007b1d */ /* 0x000fe80000010000 */
[----:B------:R-:W-:-:S13]  /*0580*/  ISETP.GT.U32.AND P1, PT, R7, R0, PT ;  /* 0x000000000700720c */ /* 0x000fda0003f24070 */
[----:B------:R-:W-:Y:S02]  /*0590*/  @!P1 IMAD.IADD R0, R0, 0x1, -R7 ;  /* 0x0000000100009824 */ /* 0x000fe400078e0a07 */
[----:B------:R-:W-:Y:S01]  /*05a0*/  @!P1 VIADD R5, R5, 0x1 ;  /* 0x0000000105059836 */ /* 0x000fe20000000000 */
[----:B------:R-:W-:Y:S02]  /*05b0*/  ISETP.NE.AND P1, PT, R2, RZ, PT ;  /* 0x000000ff0200720c */ /* 0x000fe40003f25270 */
[----:B------:R-:W-:Y:S02]  /*05c0*/  ISETP.GE.U32.AND P0, PT, R0, R7, PT ;  /* 0x000000070000720c */ /* 0x000fe40003f06070 */
[----:B------:R-:W-:-:S04]  /*05d0*/  LOP3.LUT R0, R9, R2, RZ, 0x3c, !PT ;  /* 0x0000000209007212 */ /* 0x000fc800078e3cff */
[----:B------:R-:W-:Y:S01]  /*05e0*/  ISETP.GE.AND P2, PT, R0, RZ, PT ;  /* 0x000000ff0000720c */ /* 0x000fe20003f46270 */
[----:B------:R-:W-:-:S06]  /*05f0*/  VIADD R0, R108, 0x7f ;  /* 0x0000007f6c007836 */ /* 0x000fcc0000000000 */
[----:B------:R-:W-:-:S04]  /*0600*/  @P0 VIADD R5, R5, 0x1 ;  /* 0x0000000105050836 */ /* 0x000fc80000000000 */
[----:B------:R-:W-:Y:S01]  /*0610*/  IMAD.MOV.U32 R4, RZ, RZ, R5 ;  /* 0x000000ffff047224 */ /* 0x000fe200078e0005 */
[----:B------:R-:W-:-:S03]  /*0620*/  SHF.R.S32.HI R5, RZ, 0x1f, R0 ;  /* 0x0000001fff057819 */ /* 0x000fc60000011400 */
[----:B------:R-:W-:Y:S01]  /*0630*/  @!P2 IMAD.MOV R4, RZ, RZ, -R4 ;  /* 0x000000ffff04a224 */ /* 0x000fe200078e0a04 */
[----:B------:R-:W-:Y:S02]  /*0640*/  @!P1 LOP3.LUT R4, RZ, R2, RZ, 0x33, !PT ;  /* 0x00000002ff049212 */ /* 0x000fe400078e33ff */
[----:B------:R-:W-:-:S03]  /*0650*/  LEA.HI R5, R5, R0, RZ, 0x7 ;  /* 0x0000000005057211 */ /* 0x000fc600078f38ff */
[----:B------:R-:W-:Y:S02]  /*0660*/  IMAD.SHL.U32 R12, R4, 0x8, RZ ;  /* 0x00000008040c7824 */ /* 0x000fe400078e00ff */
[----:B------:R-:W-:-:S03]  /*0670*/  IMAD.MOV R4, RZ, RZ, -R4 ;  /* 0x000000ffff047224 */ /* 0x000fc600078e0a04 */
[----:B------:R-:W-:Y:S01]  /*0680*/  LEA.HI.SX32 R5, R5, -R12, 0x19 ;  /* 0x8000000c05057211 */ /* 0x000fe200078fcaff */
[----:B------:R-:W-:Y:S01]  /*0690*/  IMAD R13, R2, R4, R9 ;  /* 0x00000004020d7224 */ /* 0x000fe200078e0209 */
[----:B------:R-:W-:Y:S02]  /*06a0*/  IABS R4, R109 ;  /* 0x0000006d00047213 */ /* 0x000fe40000000000 */
[----:B------:R-:W-:Y:S02]  /*06b0*/  VIMNMX R14, PT, PT, R5, 0x8, PT ;  /* 0x00000008050e7848 */ /* 0x000fe40003fe0100 */
[----:B------:R-:W-:Y:S01]  /*06c0*/  IABS R5, R108 ;  /* 0x0000006c00057213 */ /* 0x000fe20000000000 */
[----:B------:R-:W-:Y:S01]  /*06d0*/  I2F.RP R10, R4 ;  /* 0x00000004000a7306 */ /* 0x000fe20000209400 */
[----:B------:R-:W-:-:S07]  /*06e0*/  IABS R11, R14 ;  /* 0x0000000e000b7213 */ /* 0x000fce0000000000 */
[----:B------:R-:W1:Y:S08]  /*06f0*/  I2F.RP R0, R11 ;  /* 0x0000000b00007306 */ /* 0x000e700000209400 */
[----:B------:R-:W2:Y:S08]  /*0700*/  I2F.RP R2, R5 ;  /* 0x0000000500027306 */ /* 0x000eb00000209400 */
[----:B-1----:R-:W1:Y:S08]  /*0710*/  MUFU.RCP R0, R0 ;  /* 0x0000000000007308 */ /* 0x002e700000001000 */
[----:B--2---:R-:W-:Y:S08]  /*0720*/  MUFU.RCP R2, R2 ;  /* 0x0000000200027308 */ /* 0x004ff00000001000 */
[----:B------:R-:W-:Y:S01]  /*0730*/  MUFU.RCP R10, R10 ;  /* 0x0000000a000a7308 */ /* 0x000fe20000001000 */
[----:B-1----:R-:W-:Y:S01]  /*0740*/  VIADD R6, R0, 0xffffffe ;  /* 0x0ffffffe00067836 */ /* 0x002fe20000000000 */
[----:B------:R-:W-:-:S06]  /*0750*/  IABS R0, R13 ;  /* 0x0000000d00007213 */ /* 0x000fcc0000000000 */
[----:B------:R1:W2:Y:S02]  /*0760*/  F2I.FTZ.U32.TRUNC.NTZ R7, R6 ;  /* 0x0000000600077305 */ /* 0x0002a4000021f000 */
[----:B-1----:R-:W-:Y:S01]  /*0770*/  IMAD.MOV.U32 R6, RZ, RZ, RZ ;  /* 0x000000ffff067224 */ /* 0x002fe200078e00ff */
[----:B--2---:R-:W-:-:S05]  /*0780*/  IADD3 R8, PT, PT, RZ, -R7, RZ ;  /* 0x80000007ff087210 */ /* 0x004fca0007ffe0ff */
[----:B------:R-:W-:Y:S01]  /*0790*/  IMAD R9, R8, R11, RZ ;  /* 0x0000000b08097224 */ /* 0x000fe200078e02ff */
[----:B------:R-:W-:-:S03]  /*07a0*/  IABS R8, R14 ;  /* 0x0000000e00087213 */ /* 0x000fc60000000000 */
[----:B------:R-:W-:-:S04]  /*07b0*/  IMAD.HI.U32 R6, R7, R9, R6 ;  /* 0x0000000907067227 */ /* 0x000fc800078e0006 */
[----:B------:R-:W-:Y:S02]  /*07c0*/  IMAD.MOV.U32 R7, RZ, RZ, R0 ;  /* 0x000000ffff077224 */ /* 0x000fe400078e0000 */
[----:B------:R-:W-:Y:S02]  /*07d0*/  IMAD.MOV R0, RZ, RZ, -R8 ;  /* 0x000000ffff007224 */ /* 0x000fe400078e0a08 */
[----:B------:R-:W-:-:S04]  /*07e0*/  IMAD.HI.U32 R6, R6, R7, RZ ;  /* 0x0000000706067227 */ /* 0x000fc800078e00ff */
[----:B------:R-:W-:Y:S02]  /*07f0*/  IMAD R0, R6, R0, R7 ;  /* 0x0000000006007224 */ /* 0x000fe400078e0207 */
[----:B------:R-:W-:Y:S02]  /*0800*/  VIADD R7, R2, 0xffffffe ;  /* 0x0ffffffe02077836 */ /* 0x000fe40000000000 */
[----:B------:R-:W-:Y:S01]  /*0810*/  VIADD R8, R10, 0xffffffe ;  /* 0x0ffffffe0a087836 */ /* 0x000fe20000000000 */
[----:B------:R-:W-:-:S03]  /*0820*/  ISETP.GT.U32.AND P1, PT, R11, R0, PT ;  /* 0x000000000b00720c */ /* 0x000fc60003f24070 */
[----:B------:R-:W1:Y:S08]  /*0830*/  F2I.FTZ.U32.TRUNC.NTZ R7, R7 ;  /* 0x0000000700077305 */ /* 0x000e70000021f000 */
[----:B------:R2:W3:Y:S02]  /*0840*/  F2I.FTZ.U32.TRUNC.NTZ R9, R8 ;  /* 0x0000000800097305 */ /* 0x0004e4000021f000 */
[----:B------:R-:W-:-:S02]  /*0850*/  @!P1 IMAD.IADD R0, R0, 0x1, -R11 ;  /* 0x0000000100009824 */ /* 0x000fc400078e0a0b */
[----:B------:R-:W-:Y:S01]  /*0860*/  @!P1 VIADD R6, R6, 0x1 ;  /* 0x0000000106069836 */ /* 0x000fe20000000000 */
[----:B------:R-:W-:Y:S02]  /*0870*/  ISETP.NE.AND P1, PT, R14, RZ, PT ;  /* 0x000000ff0e00720c */ /* 0x000fe40003f25270 */
[----:B------:R-:W-:Y:S02]  /*0880*/  ISETP.GE.U32.AND P0, PT, R0, R11, PT ;  /* 0x0000000b0000720c */ /* 0x000fe40003f06070 */
[----:B------:R-:W-:Y:S01]  /*0890*/  LOP3.LUT R0, R13, R14, RZ, 0x3c, !PT ;  /* 0x0000000e0d007212 */ /* 0x000fe200078e3cff */
[----:B--2---:R-:W-:-:S03]  /*08a0*/  IMAD.MOV.U32 R8, RZ, RZ, RZ ;  /* 0x000000ffff087224 */ /* 0x004fc600078e00ff */
[----:B------:R-:W-:Y:S01]  /*08b0*/  ISETP.GE.AND P2, PT, R0, RZ, PT ;  /* 0x000000ff0000720c */ /* 0x000fe20003f46270 */
[----:B-1----:R-:W-:Y:S01]  /*08c0*/  IMAD.MOV R0, RZ, RZ, -R7 ;  /* 0x000000ffff007224 */ /* 0x002fe200078e0a07 */
[----:B---3--:R-:W-:-:S03]  /*08d0*/  IADD3 R15, PT, PT, RZ, -R9, RZ ;  /* 0x80000009ff0f7210 */ /* 0x008fc60007ffe0ff */
[----:B------:R-:W-:Y:S02]  /*08e0*/  IMAD R11, R0, R5, RZ ;  /* 0x00000005000b7224 */ /* 0x000fe400078e02ff */
[----:B------:R-:W-:-:S04]  /*08f0*/  @P0 VIADD R6, R6, 0x1 ;  /* 0x0000000106060836 */ /* 0x000fc80000000000 */
[----:B------:R-:W-:Y:S02]  /*0900*/  IMAD.MOV.U32 R2, RZ, RZ, R6 ;  /* 0x000000ffff027224 */ /* 0x000fe400078e0006 */
[----:B------:R-:W-:Y:S02]  /*0910*/  IMAD.MOV.U32 R6, RZ, RZ, RZ ;  /* 0x000000ffff067224 */ /* 0x000fe400078e00ff */
[----:B------:R-:W-:Y:S01]  /*0920*/  @!P2 IMAD.MOV R2, RZ, RZ, -R2 ;  /* 0x000000ffff02a224 */ /* 0x000fe200078e0a02 */
[----:B------:R-:W-:Y:S01]  /*0930*/  @!P1 LOP3.LUT R2, RZ, R14, RZ, 0x33, !PT ;  /* 0x0000000eff029212 */ /* 0x000fe200078e33ff */
[----:B------:R-:W-:-:S04]  /*0940*/  IMAD.HI.U32 R7, R7, R11, R6 ;  /* 0x0000000b07077227 */ /* 0x000fc800078e0006 */
[----:B------:R-:W-:Y:S01]  /*0950*/  IMAD.MOV R41, RZ, RZ, -R2 ;  /* 0x000000ffff297224 */ /* 0x000fe200078e0a02 */
[----:B------:R-:W-:Y:S01]  /*0960*/  LEA R2, R2, UR4, 0x7 ;  /* 0x0000000402027c11 */ /* 0x000fe2000f8e38ff */
[----:B------:R-:W-:Y:S01]  /*0970*/  IMAD R11, R15, R4, RZ ;  /* 0x000000040f0b7224 */ /* 0x000fe200078e02ff */
[----:B------:R-:W1:Y:S01]  /*0980*/  LDCU UR4, c[0x0][0x3a4] ;  /* 0x00007480ff0477ac */ /* 0x000e620008000800 */
[----:B------:R-:W-:Y:S01]  /*0990*/  IMAD R41, R14, R41, R13 ;  /* 0x000000290e297224 */ /* 0x000fe200078e020d */
[----:B------:R-:W-:Y:S01]  /*09a0*/  IABS R0, R2 ;  /* 0x0000000200007213 */ /* 0x000fe20000000000 */
[----:B------:R-:W-:Y:S01]  /*09b0*/  IMAD.HI.U32 R6, R9, R11, R8 ;  /* 0x0000000b09067227 */ /* 0x000fe200078e0008 */
[C---:B------:R-:W-:Y:S02]  /*09c0*/  IADD3 R134, PT, PT, R2.reuse, 0x5, RZ ;  /* 0x0000000502867810 */ /* 0x040fe40007ffe0ff */
[C---:B------:R-:W-:Y:S01]  /*09d0*/  IADD3 R96, PT, PT, R2.reuse, 0x17, RZ ;  /* 0x0000001702607810 */ /* 0x040fe20007ffe0ff */
[----:B------:R-:W-:Y:S01]  /*09e0*/  IMAD.MOV.U32 R11, RZ, RZ, R0 ;  /* 0x000000ffff0b7224 */ /* 0x000fe200078e0000 */
[----:B------:R-:W-:Y:S01]  /*09f0*/  IABS R19, R134 ;  /* 0x0000008600137213 */ /* 0x000fe20000000000 */
[----:B------:R-:W-:Y:S01]  /*0a00*/  VIADD R139, R2, 0x2 ;  /* 0x00000002028b7836 */ /* 0x000fe20000000000 */
[----:B------:R-:W-:Y:S01]  /*0a10*/  IABS R57, R96 ;  /* 0x0000006000397213 */ /* 0x000fe20000000000 */
[----:B------:R-:W-:Y:S01]  /*0a20*/  IMAD.HI.U32 R0, R6, R11, RZ ;  /* 0x0000000b06007227 */ /* 0x000fe200078e00ff */
[----:B------:R-:W-:-:S02]  /*0a30*/  IADD3 R72, PT, PT, R2, 0x23, RZ ;  /* 0x0000002302487810 */ /* 0x000fc40007ffe0ff */
[----:B------:R-:W-:Y:S01]  /*0a40*/  IABS R13, R139 ;  /* 0x0000008b000d7213 */ /* 0x000fe20000000000 */
[----:B------:R-:W-:Y:S01]  /*0a50*/  IMAD.MOV R0, RZ, RZ, -R0 ;  /* 0x000000ffff007224 */ /* 0x000fe200078e0a00 */
[----:B------:R-:W-:Y:S01]  /*0a60*/  IABS R81, R72 ;  /* 0x0000004800517213 */ /* 0x000fe20000000000 */
[C---:B------:R-:W-:Y:S01]  /*0a70*/  VIADD R130, R2.reuse, 0x7 ;  /* 0x0000000702827836 */ /* 0x040fe20000000000 */
[----:B------:R-:W-:Y:S01]  /*0a80*/  IADD3 R36, PT, PT, R2, 0x35, RZ ;  /* 0x0000003502247810 */ /* 0x000fe20007ffe0ff */
[----:B------:R-:W-:Y:S01]  /*0a90*/  IMAD R11, R4, R0, R11 ;  /* 0x00000000040b7224 */ /* 0x000fe200078e020b */
[----:B------:R-:W-:Y:S01]  /*0aa0*/  IADD3 R16, PT, PT, R2, 0x3e, RZ ;  /* 0x0000003e02107810 */ /* 0x000fe20007ffe0ff */
[----:B------:R-:W-:Y:S01]  /*0ab0*/  IMAD.HI.U32 R0, R6, R13, RZ ;  /* 0x0000000d06007227 */ /* 0x000fe200078e00ff */
[----:B------:R-:W-:Y:S02]  /*0ac0*/  IABS R23, R130 ;  /* 0x0000008200177213 */ /* 0x000fe40000000000 */
[----:B------:R-:W-:Y:S01]  /*0ad0*/  IABS R119, R36 ;  /* 0x0000002400777213 */ /* 0x000fe20000000000 */
[----:B------:R-:W-:Y:S01]  /*0ae0*/  IMAD.MOV R0, RZ, RZ, -R0 ;  /* 0x000000ffff007224 */ /* 0x000fe200078e0a00 */
[----:B------:R-:W-:Y:S01]  /*0af0*/  ISETP.GT.U32.AND P1, PT, R4, R11, PT ;  /* 0x0000000b0400720c */ /* 0x000fe20003f24070 */
[----:B------:R-:W-:Y:S01]  /*0b00*/  VIADD R140, R2, 0x1 ;  /* 0x00000001028c7836 */ /* 0x000fe20000000000 */
[----:B------:R-:W-:Y:S01]  /*0b10*/  IABS R135, R16 ;  /* 0x0000001000877213 */ /* 0x000fe20000000000 */
[----:B------:R-:W-:-:S02]  /*0b20*/  IMAD R13, R4, R0, R13 ;  /* 0x00000000040d7224 */ /* 0x000fc400078e020d */
[----:B------:R-:W-:Y:S01]  /*0b30*/  IMAD.HI.U32 R0, R6, R19, RZ ;  /* 0x0000001306007227 */ /* 0x000fe200078e00ff */
[----:B------:R-:W-:Y:S01]  /*0b40*/  IABS R9, R140 ;  /* 0x0000008c00097213 */ /* 0x000fe20000000000 */
[----:B------:R-:W-:Y:S01]  /*0b50*/  STL [R1+0x68c], R140 ;  /* 0x00068c8c01007387 */ /* 0x000fe20000100800 */
[----:B------:R-:W-:Y:S01]  /*0b60*/  ISETP.GT.U32.AND P3, PT, R4, R13, PT ;  /* 0x0000000d0400720c */ /* 0x000fe20003f64070 */
[----:B------:R-:W-:Y:S02]  /*0b70*/  IMAD.MOV R0, RZ, RZ, -R0 ;  /* 0x000000ffff007224 */ /* 0x000fe400078e0a00 */
[----:B------:R-:W-:Y:S01]  /*0b80*/  VIADD R124, R2, 0xa ;  /* 0x0000000a027c7836 */ /* 0x000fe20000000000 */
[----:B------:R-:W-:Y:S01]  /*0b90*/  STL [R1+0x688], R139 ;  /* 0x0006888b01007387 */ /* 0x000fe20000100800 */
[----:B------:R-:W-:Y:S02]  /*0ba0*/  IMAD R19, R4, R0, R19 ;  /* 0x0000000004137224 */ /* 0x000fe400078e0213 */
[----:B------:R-:W-:Y:S01]  /*0bb0*/  VIADD R138, R2, 0x3 ;  /* 0x00000003028a7836 */ /* 0x000fe20000000000 */
[----:B------:R-:W-:Y:S01]  /*0bc0*/  IABS R29, R124 ;  /* 0x0000007c001d7213 */ /* 0x000fe20000000000 */
[----:B------:R-:W-:-:S03]  /*0bd0*/  IMAD.HI.U32 R0, R6, R23, RZ ;  /* 0x0000001706007227 */ /* 0x000fc600078e00ff */
[----:B------:R-:W-:Y:S01]  /*0be0*/  IABS R15, R138 ;  /* 0x0000008a000f7213 */ /* 0x000fe20000000000 */
[----:B------:R-:W-:Y:S01]  /*0bf0*/  VIADD R136, R2, 0x4 ;  /* 0x0000000402887836 */ /* 0x000fe20000000000 */
[----:B------:R-:W-:Y:S01]  /*0c00*/  STL [R1+0x780], R138 ;  /* 0x0007808a01007387 */ /* 0x000fe20000100800 */
[----:B------:R-:W-:Y:S02]  /*0c10*/  IMAD.MOV R0, RZ, RZ, -R0 ;  /* 0x000000ffff007224 */ /* 0x000fe400078e0a00 */
[----:B------:R-:W-:Y:S01]  /*0c20*/  IMAD.HI.U32 R8, R6, R9, RZ ;  /* 0x0000000906087227 */ /* 0x000fe200078e00ff */
[----:B------:R-:W-:Y:S01]  /*0c30*/  IABS R17, R136 ;  /* 0x0000008800117213 */ /* 0x000fe20000000000 */
[----:B------:R2:W-:Y:S02]  /*0c40*/  STL [R1+0x77c], R136 ;  /* 0x00077c8801007387 */ /* 0x0005e40000100800 */
[----:B------:R-:W-:Y:S02]  /*0c50*/  IMAD R23, R4, R0, R23 ;  /* 0x0000000004177224 */ /* 0x000fe400078e0217 */
[----:B------:R-:W-:Y:S01]  /*0c60*/  VIADD R120, R2, 0xc ;  /* 0x0000000c02787836 */ /* 0x000fe20000000000 */
[----:B------:R-:W-:Y:S01]  /*0c70*/  STL [R1+0x778], R134 ;  /* 0x0007788601007387 */ /* 0x000fe20000100800 */
[----:B------:R-:W-:-:S02]  /*0c80*/  IMAD.MOV R10, RZ, RZ, -R8 ;  /* 0x000000ffff0a7224 */ /* 0x000fc400078e0a08 */
[----:B------:R-:W-:Y:S01]  /*0c90*/  VIADD R132, R2, 0x6 ;  /* 0x0000000602847836 */ /* 0x000fe20000000000 */
[----:B------:R-:W-:Y:S01]  /*0ca0*/  IABS R33, R120 ;  /* 0x0000007800217213 */ /* 0x000fe20000000000 */
[----:B------:R-:W-:-:S03]  /*0cb0*/  IMAD.HI.U32 R0, R6, R29, RZ ;  /* 0x0000001d06007227 */ /* 0x000fc600078e00ff */
[----:B------:R-:W-:Y:S01]  /*0cc0*/  IABS R21, R132 ;  /* 0x0000008400157213 */ /* 0x000fe20000000000 */
[----:B------:R-:W-:Y:S01]  /*0cd0*/  IMAD.HI.U32 R8, R6, R15, RZ ;  /* 0x0000000f06087227 */ /* 0x000fe200078e00ff */
[----:B------:R-:W-:Y:S03]  /*0ce0*/  STL [R1+0x774], R132 ;  /* 0x0007748401007387 */ /* 0x000fe60000100800 */
[----:B------:R-:W-:Y:S01]  /*0cf0*/  IMAD R9, R4, R10, R9 ;  /* 0x0000000a04097224 */ /* 0x000fe200078e0209 */
[----:B------:R-:W-:Y:S01]  /*0d00*/  STL [R1+0x770], R130 ;  /* 0x0007708201007387 */ /* 0x000fe20000100800 */
[----:B------:R-:W-:Y:S02]  /*0d10*/  IMAD.MOV R0, RZ, RZ, -R0 ;  /* 0x000000ffff007224 */ /* 0x000fe400078e0a00 */
[----:B------:R-:W-:-:S04]  /*0d20*/  IMAD.HI.U32 R10, R6, R17, RZ ;  /* 0x00000011060a7227 */ /* 0x000fc800078e00ff */
[----:B------:R-:W-:Y:S02]  /*0d30*/  IMAD.MOV R8, RZ, RZ, -R8 ;  /* 0x000000ffff087224 */ /* 0x000fe400078e0a08 */
[----:B------:R-:W-:Y:S02]  /*0d40*/  VIADD R128, R2, 0x8 ;  /* 0x0000000802807836 */ /* 0x000fe40000000000 */
[----:B------:R-:W-:Y:S02]  /*0d50*/  IMAD R29, R4, R0, R29 ;  /* 0x00000000041d7224 */ /* 0x000fe400078e021d */
[----:B------:R-:W-:Y:S01]  /*0d60*/  VIADD R114, R2, 0xf ;  /* 0x0000000f02727836 */ /* 0x000fe20000000000 */
[----:B------:R-:W-:Y:S01]  /*0d70*/  IABS R25, R128 ;  /* 0x0000008000197213 */ /* 0x000fe20000000000 */
[----:B------:R-:W-:Y:S01]  /*0d80*/  IMAD.MOV R10, RZ, RZ, -R10 ;  /* 0x000000ffff0a7224 */ /* 0x000fe200078e0a0a */
[----:B------:R-:W-:Y:S01]  /*0d90*/  STL [R1+0x76c], R128 ;  /* 0x00076c8001007387 */ /* 0x000fe20000100800 */
[----:B------:R-:W-:Y:S01]  /*0da0*/  IMAD R15, R4, R8, R15 ;  /* 0x00000008040f7224 */ /* 0x000fe200078e020f */
[----:B------:R-:W-:Y:S01]  /*0db0*/  IABS R39, R114 ;  /* 0x0000007200277213 */ /* 0x000fe20000000000 */
[----:B------:R-:W-:-:S04]  /*0dc0*/  IMAD.HI.U32 R0, R6, R33, RZ ;  /* 0x0000002106007227 */ /* 0x000fc800078e00ff */
[----:B------:R-:W-:-:S04]  /*0dd0*/  IMAD.HI.U32 R8, R6, R21, RZ ;  /* 0x0000001506087227 */ /* 0x000fc800078e00ff */
[----:B------:R-:W-:Y:S02]  /*0de0*/  VIADD R126, R2, 0x9 ;  /* 0x00000009027e7836 */ /* 0x000fe40000000000 */
[C---:B------:R-:W-:Y:S02]  /*0df0*/  IMAD R17, R4.reuse, R10, R17 ;  /* 0x0000000a04117224 */ /* 0x040fe400078e0211 */
[----:B------:R-:W-:Y:S01]  /*0e00*/  IMAD.MOV R0, RZ, RZ, -R0 ;  /* 0x000000ffff007224 */ /* 0x000fe200078e0a00 */
[----:B------:R-:W-:Y:S01]  /*0e10*/  IABS R27, R126 ;  /* 0x0000007e001b7213 */ /* 0x000fe20000000000 */
[----:B------:R-:W-:Y:S01]  /*0e20*/  IMAD.MOV R10, RZ, RZ, -R8 ;  /* 0x000000ffff0a7224 */ /* 0x000fe200078e0a08 */
[----:B------:R-:W-:Y:S01]  /*0e30*/  ISETP.GT.U32.AND P5, PT, R4, R17, PT ;  /* 0x000000110400720c */ /* 0x000fe20003fa4070 */
[----:B------:R-:W-:Y:S01]  /*0e40*/  IMAD.HI.U32 R8, R6, R25, RZ ;  /* 0x0000001906087227 */ /* 0x000fe200078e00ff */
[----:B------:R-:W-:Y:S03]  /*0e50*/  STL [R1+0x768], R126 ;  /* 0x0007687e01007387 */ /* 0x000fe60000100800 */
[----:B------:R-:W-:Y:S01]  /*0e60*/  VIADD R122, R2, 0xb ;  /* 0x0000000b027a7836 */ /* 0x000fe20000000000 */
[----:B------:R-:W-:Y:S01]  /*0e70*/  IADD3 R8, PT, PT, -R8, RZ, RZ ;  /* 0x000000ff08087210 */ /* 0x000fe20007ffe1ff */
[----:B------:R-:W-:Y:S01]  /*0e80*/  IMAD R33, R4, R0, R33 ;  /* 0x0000000004217224 */ /* 0x000fe200078e0221 */
[----:B------:R-:W-:Y:S01]  /*0e90*/  STL [R1+0x764], R124 ;  /* 0x0007647c01007387 */ /* 0x000fe20000100800 */
[----:B------:R-:W-:Y:S01]  /*0ea0*/  VIADD R110, R2, 0x11 ;  /* 0x00000011026e7836 */ /* 0x000fe20000000000 */
[----:B------:R-:W-:Y:S01]  /*0eb0*/  IABS R31, R122 ;  /* 0x0000007a001f7213 */ /* 0x000fe20000000000 */
[----:B------:R-:W-:Y:S01]  /*0ec0*/  IMAD.HI.U32 R0, R6, R39, RZ ;  /* 0x0000002706007227 */ /* 0x000fe200078e00ff */
[----:B------:R-:W-:Y:S02]  /*0ed0*/  STL [R1+0x760], R122 ;  /* 0x0007607a01007387 */ /* 0x000fe40000100800 */
[----:B------:R-:W-:Y:S01]  /*0ee0*/  IABS R45, R110 ;  /* 0x0000006e002d7213 */ /* 0x000fe20000000000 */
[----:B------:R-:W-:Y:S01]  /*0ef0*/  IMAD R21, R4, R10, R21 ;  /* 0x0000000a04157224 */ /* 0x000fe200078e0215 */
[----:B------:R-:W-:Y:S01]  /*0f00*/  STL [R1+0x75c], R120 ;  /* 0x00075c7801007387 */ /* 0x000fe20000100800 */
[----:B------:R-:W-:-:S04]  /*0f10*/  IMAD.HI.U32 R10, R6, R27, RZ ;  /* 0x0000001b060a7227 */ /* 0x000fc800078e00ff */
[----:B------:R-:W-:Y:S02]  /*0f20*/  IMAD.MOV R0, RZ, RZ, -R0 ;  /* 0x000000ffff007224 */ /* 0x000fe400078e0a00 */
[----:B------:R-:W-:Y:S02]  /*0f30*/  VIADD R118, R2, 0xd ;  /* 0x0000000d02767836 */ /* 0x000fe40000000000 */
[----:B------:R-:W-:Y:S02]  /*0f40*/  IMAD.MOV R10, RZ, RZ, -R10 ;  /* 0x000000ffff0a7224 */ /* 0x000fe400078e0a0a */
[----:B------:R-:W-:Y:S01]  /*0f50*/  IMAD R25, R4, R8, R25 ;  /* 0x0000000804197224 */ /* 0x000fe200078e0219 */
[----:B------:R-:W-:Y:S01]  /*0f60*/  IABS R35, R118 ;  /* 0x0000007600237213 */ /* 0x000fe20000000000 */
[----:B------:R-:W-:Y:S01]  /*0f70*/  VIADD R116, R2, 0xe ;  /* 0x0000000e02747836 */ /* 0x000fe20000000000 */
[----:B------:R-:W-:Y:S01]  /*0f80*/  STL [R1+0x758], R118 ;  /* 0x0007587601007387 */ /* 0x000fe20000100800 */
[----:B------:R-:W-:-:S03]  /*0f90*/  IMAD.HI.U32 R8, R6, R31, RZ ;  /* 0x0000001f06087227 */ /* 0x000fc600078e00ff */
[----:B------:R-:W-:Y:S01]  /*0fa0*/  IABS R37, R116 ;  /* 0x0000007400257213 */ /* 0x000fe20000000000 */
[----:B------:R-:W-:Y:S01]  /*0fb0*/  IMAD R39, R4, R0, R39 ;  /* 0x0000000004277224 */ /* 0x000fe200078e0227 */
[----:B------:R-:W-:Y:S01]  /*0fc0*/  STL [R1+0x754], R116 ;  /* 0x0007547401007387 */ /* 0x000fe20000100800 */
[----:B------:R-:W-:Y:S02]  /*0fd0*/  VIADD R102, R2, 0x14 ;  /* 0x0000001402667836 */ /* 0x000fe40000000000 */
[----:B------:R-:W-:Y:S01]  /*0fe0*/  IMAD.HI.U32 R0, R6, R45, RZ ;  /* 0x0000002d06007227 */ /* 0x000fe200078e00ff */
[----:B------:R-:W-:Y:S02]  /*0ff0*/  STL [R1+0x750], R114 ;  /* 0x0007507201007387 */ /* 0x000fe40000100800 */
[----:B------:R-:W-:Y:S01]  /*1000*/  IABS R51, R102 ;  /* 0x0000006600337213 */ /* 0x000fe20000000000 */
[----:B------:R-:W-:Y:S02]  /*1010*/  IMAD R27, R4, R10, R27 ;  /* 0x0000000a041b7224 */ /* 0x000fe400078e021b */
[----:B------:R-:W-:-:S02]  /*1020*/  IMAD.MOV R10, RZ, RZ, -R8 ;  /* 0x000000ffff0a7224 */ /* 0x000fc400078e0a08 */
[----:B------:R-:W-:Y:S02]  /*1030*/  IMAD.MOV R0, RZ, RZ, -R0 ;  /* 0x000000ffff007224 */ /* 0x000fe400078e0a00 */
[----:B------:R-:W-:Y:S02]  /*1040*/  VIADD R112, R2, 0x10 ;  /* 0x0000001002707836 */ /* 0x000fe40000000000 */
[----:B------:R-:W-:-:S03]  /*1050*/  IMAD.HI.U32 R8, R6, R35, RZ ;  /* 0x0000002306087227 */ /* 0x000fc600078e00ff */
[----:B------:R-:W-:Y:S01]  /*1060*/  IABS R43, R112 ;  /* 0x00000070002b7213 */ /* 0x000fe20000000000 */
[----:B------:R-:W-:Y:S01]  /*1070*/  IMAD R31, R4, R10, R31 ;  /* 0x0000000a041f7224 */ /* 0x000fe200078e021f */
[----:B------:R-:W-:Y:S01]  /*1080*/  STL [R1+0x74c], R112 ;  /* 0x00074c7001007387 */ /* 0x000fe20000100800 */
[----:B------:R-:W-:-:S03]  /*1090*/  IMAD.HI.U32 R10, R6, R37, RZ ;  /* 0x00000025060a7227 */ /* 0x000fc600078e00ff */
[----:B------:R-:W-:Y:S01]  /*10a0*/  STL [R1+0x748], R110 ;  /* 0x0007486e01007387 */ /* 0x000fe20000100800 */
[----:B------:R-:W-:Y:S01]  /*10b0*/  IMAD R45, R4, R0, R45 ;  /* 0x00000000042d7224 */ /* 0x000fe200078e022d */
[----:B------:R-:W-:Y:S01]  /*10c0*/  IADD3 R10, PT, PT, -R10, RZ, RZ ;  /* 0x000000ff0a0a7210 */ /* 0x000fe20007ffe1ff */
[----:B------:R-:W-:Y:S02]  /*10d0*/  VIADD R98, R2, 0x16 ;  /* 0x0000001602627836 */ /* 0x000fe40000000000 */
[----:B------:R-:W-:-:S03]  /*10e0*/  IMAD.HI.U32 R0, R6, R51, RZ ;  /* 0x0000003306007227 */ /* 0x000fc600078e00ff */
[----:B------:R-:W-:Y:S01]  /*10f0*/  IABS R55, R98 ;  /* 0x0000006200377213 */ /* 0x000fe20000000000 */
        /* <DEDUP_REMOVED lines=12> */
[----:B------:R-:W-:Y:S01]  /*11c0*/  IMAD R37, R4, R10, R37 ;  /* 0x0000000a04257224 */ /* 0x000fe200078e0225 */
[----:B------:R-:W-:Y:S01]  /*11d0*/  STL [R1+0x73c], R102 ;  /* 0x00073c6601007387 */ /* 0x000fe20000100800 */
[----:B------:R-:W-:Y:S01]  /*11e0*/  IMAD.HI.U32 R0, R6, R55, RZ ;  /* 0x0000003706007227 */ /* 0x000fe200078e00ff */
[----:B------:R-:W-:-:S03]  /*11f0*/  IABS R61, R92 ;  /* 0x0000005c003d7213 */ /* 0x000fc60000000000 */
[----:B------:R-:W-:Y:S02]  /*1200*/  IMAD.MOV R10, RZ, RZ, -R8 ;  /* 0x000000ffff0a7224 */ /* 0x000fe400078e0a08 */
[----:B------:R-:W-:Y:S02]  /*1210*/  VIADD R100, R2, 0x15 ;  /* 0x0000001502647836 */ /* 0x000fe40000000000 */
[----:B------:R-:W-:-:S03]  /*1220*/  IMAD.HI.U32 R8, R6, R47, RZ ;  /* 0x0000002f06087227 */ /* 0x000fc600078e00ff */
[----:B------:R-:W-:Y:S01]  /*1230*/  IABS R53, R100 ;  /* 0x0000006400357213 */ /* 0x000fe20000000000 */
[----:B------:R-:W-:Y:S01]  /*1240*/  IMAD.MOV R0, RZ, RZ, -R0 ;  /* 0x000000ffff007224 */ /* 0x000fe200078e0a00 */
[----:B------:R-:W-:Y:S01]  /*1250*/  STL [R1+0x738], R100 ;  /* 0x0007386401007387 */ /* 0x000fe20000100800 */
[----:B------:R-:W-:Y:S02]  /*1260*/  IMAD R43, R4, R10, R43 ;  /* 0x0000000a042b7224 */ /* 0x000fe400078e022b */
[----:B------:R-:W-:Y:S01]  /*1270*/  IMAD.HI.U32 R10, R6, R49, RZ ;  /* 0x00000031060a7227 */ /* 0x000fe200078e00ff */
[----:B------:R-:W-:Y:S03]  /*1280*/  STL [R1+0x734], R98 ;  /* 0x0007346201007387 */ /* 0x000fe60000100800 */
[----:B------:R-:W-:Y:S01]  /*1290*/  IMAD.MOV R8, RZ, RZ, -R8 ;  /* 0x000000ffff087224 */ /* 0x000fe200078e0a08 */
[----:B------:R-:W-:Y:S01]  /*12a0*/  STL [R1+0x730], R96 ;  /* 0x0007306001007387 */ /* 0x000fe20000100800 */
[----:B------:R-:W-:-:S02]  /*12b0*/  IMAD R55, R4, R0, R55 ;  /* 0x0000000004377224 */ /* 0x000fc400078e0237 */
[----:B------:R-:W-:-:S04]  /*12c0*/  IMAD.HI.U32 R0, R6, R61, RZ ;  /* 0x0000003d06007227 */ /* 0x000fc800078e00ff */
[----:B------:R-:W-:Y:S01]  /*12d0*/  IMAD.MOV R10, RZ, RZ, -R10 ;  /* 0x000000ffff0a7224 */ /* 0x000fe200078e0a0a */
[----:B------:R-:W-:Y:S01]  /*12e0*/  IADD3 R0, PT, PT, -R0, RZ, RZ ;  /* 0x000000ff00007210 */ /* 0x000fe20007ffe1ff */
[----:B------:R-:W-:Y:S02]  /*12f0*/  IMAD R47, R4, R8, R47 ;  /* 0x00000008042f7224 */ /* 0x000fe400078e022f */
[C---:B------:R-:W-:Y:S02]  /*1300*/  VIADD R94, R2.reuse, 0x18 ;  /* 0x00000018025e7836 */ /* 0x040fe40000000000 */
[----:B------:R-:W-:Y:S02]  /*1310*/  VIADD R88, R2, 0x1b ;  /* 0x0000001b02587836 */ /* 0x000fe40000000000 */
[----:B------:R-:W-:Y:S01]  /*1320*/  IMAD.HI.U32 R8, R6, R53, RZ ;  /* 0x0000003506087227 */ /* 0x000fe200078e00ff */
[----:B------:R-:W-:Y:S01]  /*1330*/  IABS R59, R94 ;  /* 0x0000005e003b7213 */ /* 0x000fe20000000000 */
[----:B------:R-:W-:Y:S01]  /*1340*/  STL [R1+0x72c], R94 ;  /* 0x00072c5e01007387 */ /* 0x000fe20000100800 */
[----:B------:R-:W-:Y:S01]  /*1350*/  IABS R65, R88 ;  /* 0x0000005800417213 */ /* 0x000fe20000000000 */
[----:B------:R-:W-:-:S02]  /*1360*/  IMAD R49, R4, R10, R49 ;  /* 0x0000000a04317224 */ /* 0x000fc400078e0231 */
[----:B------:R-:W-:Y:S01]  /*1370*/  IMAD.MOV R10, RZ, RZ, -R8 ;  /* 0x000000ffff0a7224 */ /* 0x000fe200078e0a08 */
[----:B------:R-:W-:Y:S01]  /*1380*/  STL [R1+0x728], R92 ;  /* 0x0007285c01007387 */ /* 0x000fe20000100800 */
[----:B------:R-:W-:Y:S02]  /*1390*/  VIADD R90, R2, 0x1a ;  /* 0x0000001a025a7836 */ /* 0x000fe40000000000 */
[----:B------:R-:W-:-:S03]  /*13a0*/  IMAD.HI.U32 R8, R6, R57, RZ ;  /* 0x0000003906087227 */ /* 0x000fc600078e00ff */
[----:B------:R-:W-:Y:S01]  /*13b0*/  IABS R63, R90 ;  /* 0x0000005a003f7213 */ /* 0x000fe20000000000 */
[C---:B------:R-:W-:Y:S01]  /*13c0*/  IMAD R53, R4.reuse, R10, R53 ;  /* 0x0000000a04357224 */ /* 0x040fe200078e0235 */
[----:B------:R-:W-:Y:S01]  /*13d0*/  STL [R1+0x724], R90 ;  /* 0x0007245a01007387 */ /* 0x000fe20000100800 */
[----:B------:R-:W-:Y:S02]  /*13e0*/  IMAD R61, R4, R0, R61 ;  /* 0x00000000043d7224 */ /* 0x000fe400078e023d */
[----:B------:R-:W-:Y:S01]  /*13f0*/  VIADD R82, R2, 0x1e ;  /* 0x0000001e02527836 */ /* 0x000fe20000000000 */
[----:B------:R-:W-:Y:S01]  /*1400*/  STL [R1+0x720], R88 ;  /* 0x0007205801007387 */ /* 0x000fe20000100800 */
[----:B------:R-:W-:-:S03]  /*1410*/  IMAD.HI.U32 R10, R6, R59, RZ ;  /* 0x0000003b060a7227 */ /* 0x000fc600078e00ff */
[----:B------:R-:W-:Y:S01]  /*1420*/  IABS R71, R82 ;  /* 0x0000005200477213 */ /* 0x000fe20000000000 */
[----:B------:R-:W-:Y:S02]  /*1430*/  IMAD.MOV R8, RZ, RZ, -R8 ;  /* 0x000000ffff087224 */ /* 0x000fe400078e0a08 */
[----:B------:R-:W-:Y:S02]  /*1440*/  VIADD R86, R2, 0x1c ;  /* 0x0000001c02567836 */ /* 0x000fe40000000000 */
[----:B------:R-:W-:-:S03]  /*1450*/  IMAD.HI.U32 R0, R6, R65, RZ ;  /* 0x0000004106007227 */ /* 0x000fc600078e00ff */
[----:B------:R-:W-:Y:S01]  /*1460*/  IABS R67, R86 ;  /* 0x0000005600437213 */ /* 0x000fe20000000000 */
[----:B------:R-:W-:Y:S01]  /*1470*/  IMAD.MOV R10, RZ, RZ, -R10 ;  /* 0x000000ffff0a7224 */ /* 0x000fe200078e0a0a */
[----:B------:R-:W-:Y:S01]  /*1480*/  STL [R1+0x71c], R86 ;  /* 0x00071c5601007387 */ /* 0x000fe20000100800 */
[----:B------:R-:W-:Y:S02]  /*1490*/  IMAD R57, R4, R8, R57 ;  /* 0x0000000804397224 */ /* 0x000fe400078e0239 */
[----:B------:R-:W-:Y:S02]  /*14a0*/  VIADD R84, R2, 0x1d ;  /* 0x0000001d02547836 */ /* 0x000fe40000000000 */
[----:B------:R-:W-:Y:S02]  /*14b0*/  IMAD.MOV R0, RZ, RZ, -R0 ;  /* 0x000000ffff007224 */ /* 0x000fe400078e0a00 */
[----:B------:R-:W-:Y:S01]  /*14c0*/  IMAD.HI.U32 R8, R6, R63, RZ ;  /* 0x0000003f06087227 */ /* 0x000fe200078e00ff */
[----:B------:R-:W-:Y:S01]  /*14d0*/  IABS R69, R84 ;  /* 0x0000005400457213 */ /* 0x000fe20000000000 */
[----:B------:R-:W-:Y:S02]  /*14e0*/  STL [R1+0x718], R84 ;  /* 0x0007185401007387 */ /* 0x000fe40000100800 */
[----:B------:R-:W-:-:S02]  /*14f0*/  IMAD R59, R4, R10, R59 ;  /* 0x0000000a043b7224 */ /* 0x000fc400078e023b */
[----:B------:R-:W-:Y:S01]  /*1500*/  IMAD R65, R4, R0, R65 ;  /* 0x0000000004417224 */ /* 0x000fe200078e0241 */
[----:B------:R-:W-:Y:S01]  /*1510*/  STL [R1+0x714], R82 ;  /* 0x0007145201007387 */ /* 0x000fe20000100800 */
[C---:B------:R-:W-:Y:S02]  /*1520*/  VIADD R78, R2.reuse, 0x20 ;  /* 0x00000020024e7836 */ /* 0x040fe40000000000 */
[----:B------:R-:W-:Y:S02]  /*1530*/  IMAD.MOV R10, RZ, RZ, -R8 ;  /* 0x000000ffff0a7224 */ /* 0x000fe400078e0a08 */
        /* <DEDUP_REMOVED lines=12> */
[C---:B------:R-:W-:Y:S02]  /*1600*/  IMAD R71, R4.reuse, R0, R71 ;  /* 0x0000000004477224 */ /* 0x040fe400078e0247 */
[----:B------:R-:W-:Y:S01]  /*1610*/  IMAD.MOV R10, RZ, RZ, -R10 ;  /* 0x000000ffff0a7224 */ /* 0x000fe200078e0a0a */
[----:B------:R-:W-:Y:S01]  /*1620*/  IABS R77, R76 ;  /* 0x0000004c004d7213 */ /* 0x000fe20000000000 */
[----:B------:R-:W-:Y:S01]  /*1630*/  IMAD R67, R4, R8, R67 ;  /* 0x0000000804437224 */ /* 0x000fe200078e0243 */
[----:B------:R-:W-:Y:S01]  /*1640*/  STL [R1+0x708], R76 ;  /* 0x0007084c01007387 */ /* 0x000fe20000100800 */
[----:B------:R-:W-:-:S02]  /*1650*/  VIADD R74, R2, 0x22 ;  /* 0x00000022024a7836 */ /* 0x000fc40000000000 */
[----:B------:R-:W-:-:S03]  /*1660*/  IMAD.HI.U32 R0, R6, R75, RZ ;  /* 0x0000004b06007227 */ /* 0x000fc600078e00ff */
[----:B------:R-:W-:Y:S01]  /*1670*/  IABS R79, R74 ;  /* 0x0000004a004f7213 */ /* 0x000fe20000000000 */
[----:B------:R-:W-:Y:S01]  /*1680*/  IMAD.HI.U32 R8, R6, R73, RZ ;  /* 0x0000004906087227 */ /* 0x000fe200078e00ff */
[----:B------:R-:W-:Y:S03]  /*1690*/  STL [R1+0x704], R74 ;  /* 0x0007044a01007387 */ /* 0x000fe60000100800 */
[----:B------:R-:W-:Y:S01]  /*16a0*/  IMAD R69, R4, R10, R69 ;  /* 0x0000000a04457224 */ /* 0x000fe200078e0245 */
[----:B------:R-:W-:Y:S01]  /*16b0*/  STL [R1+0x700], R72 ;  /* 0x0007004801007387 */ /* 0x000fe20000100800 */
[----:B------:R-:W-:Y:S02]  /*16c0*/  IMAD.MOV R0, RZ, RZ, -R0 ;  /* 0x000000ffff007224 */ /* 0x000fe400078e0a00 */
[----:B------:R-:W-:Y:S02]  /*16d0*/  IMAD.MOV R10, RZ, RZ, -R8 ;  /* 0x000000ffff0a7224 */ /* 0x000fe400078e0a08 */
[----:B------:R-:W-:-:S02]  /*16e0*/  VIADD R70, R2, 0x24 ;  /* 0x0000002402467836 */ /* 0x000fc40000000000 */
[----:B------:R-:W-:-:S03]  /*16f0*/  IMAD.HI.U32 R8, R6, R77, RZ ;  /* 0x0000004d06087227 */ /* 0x000fc600078e00ff */
[----:B------:R-:W-:Y:S01]  /*1700*/  IABS R83, R70 ;  /* 0x0000004600537213 */ /* 0x000fe20000000000 */
[----:B------:R-:W-:Y:S01]  /*1710*/  IMAD R75, R4, R0, R75 ;  /* 0x00000000044b7224 */ /* 0x000fe200078e024b */
[----:B------:R-:W-:Y:S01]  /*1720*/  STL [R1+0x6fc], R70 ;  /* 0x0006fc4601007387 */ /* 0x000fe20000100800 */
[----:B------:R-:W-:Y:S02]  /*1730*/  VIADD R68, R2, 0x25 ;  /* 0x0000002502447836 */ /* 0x000fe40000000000 */
[----:B------:R-:W-:Y:S02]  /*1740*/  IMAD R73, R4, R10, R73 ;  /* 0x0000000a04497224 */ /* 0x000fe400078e0249 */
[C---:B------:R-:W-:Y:S01]  /*1750*/  IMAD.HI.U32 R0, R6.reuse, R81, RZ ;  /* 0x0000005106007227 */ /* 0x040fe200078e00ff */
[----:B------:R-:W-:Y:S01]  /*1760*/  IABS R85, R68 ;  /* 0x0000004400557213 */ /* 0x000fe20000000000 */
[----:B------:R-:W-:Y:S02]  /*1770*/  STL [R1+0x6f8], R68 ;  /* 0x0006f84401007387 */ /* 0x000fe40000100800 */
[----:B------:R-:W-:-:S04]  /*1780*/  IMAD.HI.U32 R10, R6, R79, RZ ;  /* 0x0000004f060a7227 */ /* 0x000fc800078e00ff */
[----:B------:R-:W-:Y:S02]  /*1790*/  IMAD.MOV R8, RZ, RZ, -R8 ;  /* 0x000000ffff087224 */ /* 0x000fe400078e0a08 */
[----:B------:R-:W-:Y:S02]  /*17a0*/  VIADD R66, R2, 0x26 ;  /* 0x0000002602427836 */ /* 0x000fe40000000000 */
[----:B------:R-:W-:Y:S02]  /*17b0*/  IMAD.MOV R0, RZ, RZ, -R0 ;  /* 0x000000ffff007224 */ /* 0x000fe400078e0a00 */
[----:B------:R-:W-:Y:S01]  /*17c0*/  IMAD.MOV R10, RZ, RZ, -R10 ;  /* 0x000000ffff0a7224 */ /* 0x000fe200078e0a0a */
[----:B------:R-:W-:Y:S01]  /*17d0*/  IABS R87, R66 ;  /* 0x0000004200577213 */ /* 0x000fe20000000000 */
[----:B------:R-:W-:Y:S01]  /*17e0*/  IMAD R77, R4, R8, R77 ;  /* 0x00000008044d7224 */ /* 0x000fe200078e024d */
[----:B------:R-:W-:Y:S01]  /*17f0*/  STL [R1+0x6f4], R66 ;  /* 0x0006f44201007387 */ /* 0x000fe20000100800 */
[----:B------:R-:W-:-:S04]  /*1800*/  IMAD.HI.U32 R8, R6, R83, RZ ;  /* 0x0000005306087227 */ /* 0x000fc800078e00ff */
[----:B------:R-:W-:Y:S02]  /*1810*/  VIADD R64, R2, 0x27 ;  /* 0x0000002702407836 */ /* 0x000fe40000000000 */
[----:B------:R-:W-:Y:S02]  /*1820*/  IMAD R81, R4, R0, R81 ;  /* 0x0000000004517224 */ /* 0x000fe400078e0251 */
[----:B------:R-:W-:Y:S01]  /*1830*/  VIADD R62, R2, 0x28 ;  /* 0x00000028023e7836 */ /* 0x000fe20000000000 */
[----:B------:R-:W-:Y:S01]  /*1840*/  IABS R89, R64 ;  /* 0x0000004000597213 */ /* 0x000fe20000000000 */
[----:B------:R-:W-:Y:S01]  /*1850*/  IMAD R79, R4, R10, R79 ;  /* 0x0000000a044f7224 */ /* 0x000fe200078e024f */
[----:B------:R-:W-:Y:S01]  /*1860*/  STL [R1+0x6f0], R64 ;  /* 0x0006f04001007387 */ /* 0x000fe20000100800 */
[----:B------:R-:W-:Y:S01]  /*1870*/  IMAD.HI.U32 R0, R6, R85, RZ ;  /* 0x0000005506007227 */ /* 0x000fe200078e00ff */
[----:B------:R-:W-:Y:S02]  /*1880*/  IABS R91, R62 ;  /* 0x0000003e005b7213 */ /* 0x000fe40000000000 */
[----:B------:R-:W-:Y:S01]  /*1890*/  STL [R1+0x6ec], R62 ;  /* 0x0006ec3e01007387 */ /* 0x000fe20000100800 */
[----:B------:R-:W-:-:S02]  /*18a0*/  IMAD.MOV R10, RZ, RZ, -R8 ;  /* 0x000000ffff0a7224 */ /* 0x000fc400078e0a08 */
[----:B------:R-:W-:-:S04]  /*18b0*/  IMAD.HI.U32 R8, R6, R87, RZ ;  /* 0x0000005706087227 */ /* 0x000fc800078e00ff */
[----:B------:R-:W-:Y:S01]  /*18c0*/  VIADD R60, R2, 0x29 ;  /* 0x00000029023c7836 */ /* 0x000fe20000000000 */
[----:B------:R-:W-:Y:S01]  /*18d0*/  IADD3 R8, PT, PT, -R8, RZ, RZ ;  /* 0x000000ff08087210 */ /* 0x000fe20007ffe1ff */
[----:B------:R-:W-:Y:S02]  /*18e0*/  IMAD.MOV R0, RZ, RZ, -R0 ;  /* 0x000000ffff007224 */ /* 0x000fe400078e0a00 */
[----:B------:R-:W-:Y:S01]  /*18f0*/  IMAD R83, R4, R10, R83 ;  /* 0x0000000a04537224 */ /* 0x000fe200078e0253 */
[----:B------:R-:W-:Y:S01]  /*1900*/  IABS R93, R60 ;  /* 0x0000003c005d7213 */ /* 0x000fe20000000000 */
[----:B------:R-:W-:Y:S01]  /*1910*/  IMAD.HI.U32 R10, R6, R89, RZ ;  /* 0x00000059060a7227 */ /* 0x000fe200078e00ff */
[----:B------:R-:W-:Y:S03]  /*1920*/  STL [R1+0x6e8], R60 ;  /* 0x0006e83c01007387 */ /* 0x000fe60000100800 */
[----:B------:R-:W-:-:S02]  /*1930*/  IMAD R85, R4, R0, R85 ;  /* 0x0000000004557224 */ /* 0x000fc400078e0255 */
[----:B------:R-:W-:Y:S02]  /*1940*/  VIADD R58, R2, 0x2a ;  /* 0x0000002a023a7836 */ /* 0x000fe40000000000 */
[----:B------:R-:W-:-:S03]  /*1950*/  IMAD.HI.U32 R0, R6, R91, RZ ;  /* 0x0000005b06007227 */ /* 0x000fc600078e00ff */
[----:B------:R-:W-:Y:S01]  /*1960*/  IABS R95, R58 ;  /* 0x0000003a005f7213 */ /* 0x000fe20000000000 */
[----:B------:R-:W-:Y:S01]  /*1970*/  VIADD R56, R2, 0x2b ;  /* 0x0000002b02387836 */ /* 0x000fe20000000000 */
[----:B------:R-:W-:Y:S01]  /*1980*/  STL [R1+0x6e4], R58 ;  /* 0x0006e43a01007387 */ /* 0x000fe20000100800 */
[----:B------:R-:W-:Y:S02]  /*1990*/  IMAD.MOV R10, RZ, RZ, -R10 ;  /* 0x000000ffff0a7224 */ /* 0x000fe400078e0a0a */
[----:B------:R-:W-:Y:S01]  /*19a0*/  IMAD R87, R4, R8, R87 ;  /* 0x0000000804577224 */ /* 0x000fe200078e0257 */
[----:B------:R-:W-:Y:S01]  /*19b0*/  IABS R97, R56 ;  /* 0x0000003800617213 */ /* 0x000fe20000000000 */
[----:B------:R-:W-:Y:S01]  /*19c0*/  VIADD R54, R2, 0x2c ;  /* 0x0000002c02367836 */ /* 0x000fe20000000000 */
[----:B------:R-:W-:Y:S01]  /*19d0*/  STL [R1+0x6e0], R56 ;  /* 0x0006e03801007387 */ /* 0x000fe20000100800 */
[----:B------:R-:W-:-:S03]  /*19e0*/  IMAD.HI.U32 R8, R6, R93, RZ ;  /* 0x0000005d06087227 */ /* 0x000fc600078e00ff */
[----:B------:R-:W-:Y:S01]  /*19f0*/  IABS R99, R54 ;  /* 0x0000003600637213 */ /* 0x000fe20000000000 */
[----:B------:R-:W-:Y:S01]  /*1a00*/  IMAD.MOV R0, RZ, RZ, -R0 ;  /* 0x000000ffff007224 */ /* 0x000fe200078e0a00 */
[----:B------:R-:W-:Y:S01]  /*1a10*/  STL [R1+0x6dc], R54 ;  /* 0x0006dc3601007387 */ /* 0x000fe20000100800 */
[C---:B------:R-:W-:Y:S02]  /*1a20*/  IMAD R89, R4.reuse, R10, R89 ;  /* 0x0000000a04597224 */ /* 0x040fe400078e0259 */
[----:B------:R-:W-:Y:S02]  /*1a30*/  IMAD.MOV R10, RZ, RZ, -R8 ;  /* 0x000000ffff0a7224 */ /* 0x000fe400078e0a08 */
[----:B------:R-:W-:Y:S02]  /*1a40*/  IMAD R91, R4, R0, R91 ;  /* 0x00000000045b7224 */ /* 0x000fe400078e025b */
[----:B------:R-:W-:Y:S02]  /*1a50*/  VIADD R52, R2, 0x2d ;  /* 0x0000002d02347836 */ /* 0x000fe40000000000 */
[----:B------:R-:W-:-:S03]  /*1a60*/  IMAD.HI.U32 R0, R6, R95, RZ ;  /* 0x0000005f06007227 */ /* 0x000fc600078e00ff */
[----:B------:R-:W-:Y:S01]  /*1a70*/  IABS R101, R52 ;  /* 0x0000003400657213 */ /* 0x000fe20000000000 */
[----:B------:R-:W-:Y:S01]  /*1a80*/  VIADD R50, R2, 0x2e ;  /* 0x0000002e02327836 */ /* 0x000fe20000000000 */
[----:B------:R-:W-:Y:S01]  /*1a90*/  STL [R1+0x6d8], R52 ;  /* 0x0006d83401007387 */ /* 0x000fe20000100800 */
[----:B------:R-:W-:-:S03]  /*1aa0*/  IMAD.HI.U32 R8, R6, R97, RZ ;  /* 0x0000006106087227 */ /* 0x000fc600078e00ff */
[----:B------:R-:W-:Y:S01]  /*1ab0*/  IABS R103, R50 ;  /* 0x0000003200677213 */ /* 0x000fe20000000000 */
[----:B------:R-:W-:Y:S01]  /*1ac0*/  IMAD R93, R4, R10, R93 ;  /* 0x0000000a045d7224 */ /* 0x000fe200078e025d */
[----:B------:R-:W-:Y:S01]  /*1ad0*/  STL [R1+0x6d4], R50 ;  /* 0x0006d43201007387 */ /* 0x000fe20000100800 */
[----:B------:R-:W-:-:S04]  /*1ae0*/  IMAD.HI.U32 R10, R6, R99, RZ ;  /* 0x00000063060a7227 */ /* 0x000fc800078e00ff */
[----:B------:R-:W-:Y:S01]  /*1af0*/  IMAD.MOV R0, RZ, RZ, -R0 ;  /* 0x000000ffff007224 */ /* 0x000fe200078e0a00 */
[----:B------:R-:W-:Y:S01]  /*1b00*/  IADD3 R10, PT, PT, -R10, RZ, RZ ;  /* 0x000000ff0a0a7210 */ /* 0x000fe20007ffe1ff */
[----:B------:R-:W-:Y:S02]  /*1b10*/  IMAD.MOV R8, RZ, RZ, -R8 ;  /* 0x000000ffff087224 */ /* 0x000fe400078e0a08 */
[----:B------:R-:W-:Y:S02]  /*1b20*/  VIADD R46, R2, 0x30 ;  /* 0x00000030022e7836 */ /* 0x000fe40000000000 */
[----:B------:R-:W-:Y:S02]  /*1b30*/  IMAD R95, R4, R0, R95 ;  /* 0x00000000045f7224 */ /* 0x000fe400078e025f */
[----:B------:R-:W-:Y:S01]  /*1b40*/  VIADD R48, R2, 0x2f ;  /* 0x0000002f02307836 */ /* 0x000fe20000000000 */
[----:B------:R-:W-:Y:S01]  /*1b50*/  IABS R107, R46 ;  /* 0x0000002e006b7213 */ /* 0x000fe20000000000 */
[----:B------:R-:W-:-:S03]  /*1b60*/  IMAD.HI.U32 R0, R6, R101, RZ ;  /* 0x0000006506007227 */ /* 0x000fc600078e00ff */
[----:B------:R-:W-:Y:S01]  /*1b70*/  IABS R105, R48 ;  /* 0x0000003000697213 */ /* 0x000fe20000000000 */
[----:B------:R-:W-:Y:S01]  /*1b80*/  IMAD R97, R4, R8, R97 ;  /* 0x0000000804617224 */ /* 0x000fe200078e0261 */
[----:B------:R-:W-:Y:S01]  /*1b90*/  STL [R1+0x6d0], R48 ;  /* 0x0006d03001007387 */ /* 0x000fe20000100800 */
[----:B------:R-:W-:-:S03]  /*1ba0*/  IMAD.HI.U32 R8, R6, R103, RZ ;  /* 0x0000006706087227 */ /* 0x000fc600078e00ff */
[----:B------:R-:W-:Y:S01]  /*1bb0*/  STL [R1+0x6cc], R46 ;  /* 0x0006cc2e01007387 */ /* 0x000fe20000100800 */
[----:B------:R-:W-:Y:S02]  /*1bc0*/  IMAD.MOV R0, RZ, RZ, -R0 ;  /* 0x000000ffff007224 */ /* 0x000fe400078e0a00 */
[----:B------:R-:W-:Y:S02]  /*1bd0*/  IMAD R99, R4, R10, R99 ;  /* 0x0000000a04637224 */ /* 0x000fe400078e0263 */
[----:B------:R-:W-:Y:S02]  /*1be0*/  IMAD.MOV R10, RZ, RZ, -R8 ;  /* 0x000000ffff0a7224 */ /* 0x000fe400078e0a08 */
[----:B------:R-:W-:Y:S02]  /*1bf0*/  VIADD R40, R2, 0x33 ;  /* 0x0000003302287836 */ /* 0x000fe40000000000 */
[----:B------:R-:W-:-:S03]  /*1c00*/  IMAD.HI.U32 R8, R6, R107, RZ ;  /* 0x0000006b06087227 */ /* 0x000fc600078e00ff */
[----:B------:R-:W-:Y:S01]  /*1c10*/  IABS R115, R40 ;  /* 0x0000002800737213 */ /* 0x000fe20000000000 */
[----:B------:R-:W-:Y:S02]  /*1c20*/  IMAD R101, R4, R0, R101 ;  /* 0x0000000004657224 */ /* 0x000fe400078e0265 */
[C---:B------:R-:W-:Y:S02]  /*1c30*/  VIADD R42, R2.reuse, 0x32 ;  /* 0x00000032022a7836 */ /* 0x040fe40000000000 */
[----:B------:R-:W-:Y:S02]  /*1c40*/  VIADD R44, R2, 0x31 ;  /* 0x00000031022c7836 */ /* 0x000fe40000000000 */
[----:B------:R-:W-:Y:S01]  /*1c50*/  IMAD.HI.U32 R0, R6, R105, RZ ;  /* 0x0000006906007227 */ /* 0x000fe200078e00ff */
[----:B------:R-:W-:Y:S02]  /*1c60*/  IABS R113, R42 ;  /* 0x0000002a00717213 */ /* 0x000fe40000000000 */
[----:B------:R-:W-:Y:S01]  /*1c70*/  IABS R111, R44 ;  /* 0x0000002c006f7213 */ /* 0x000fe20000000000 */
[----:B------:R-:W-:Y:S01]  /*1c80*/  IMAD.MOV R8, RZ, RZ, -R8 ;  /* 0x000000ffff087224 */ /* 0x000fe200078e0a08 */
[----:B------:R-:W-:Y:S01]  /*1c90*/  STL [R1+0x6c8], R44 ;  /* 0x0006c82c01007387 */ /* 0x000fe20000100800 */
[----:B------:R-:W-:-:S02]  /*1ca0*/  IMAD.MOV R0, RZ, RZ, -R0 ;  /* 0x000000ffff007224 */ /* 0x000fc400078e0a00 */
[----:B------:R-:W-:Y:S01]  /*1cb0*/  IMAD R107, R4, R8, R107 ;  /* 0x00000008046b7224 */ /* 0x000fe200078e026b */
[----:B------:R-:W-:Y:S01]  /*1cc0*/  STL [R1+0x6c4], R42 ;  /* 0x0006c42a01007387 */ /* 0x000fe20000100800 */
[----:B------:R-:W-:-:S03]  /*1cd0*/  IMAD.HI.U32 R8, R6, R115, RZ ;  /* 0x0000007306087227 */ /* 0x000fc600078e00ff */
[----:B------:R-:W-:Y:S01]  /*1ce0*/  STL [R1+0x6c0], R40 ;  /* 0x0006c02801007387 */ /* 0x000fe20000100800 */
[----:B------:R-:W-:Y:S02]  /*1cf0*/  IMAD R105, R4, R0, R105 ;  /* 0x0000000004697224 */ /* 0x000fe400078e0269 */
[----:B------:R-:W-:Y:S02]  /*1d00*/  VIADD R38, R2, 0x34 ;  /* 0x0000003402267836 */ /* 0x000fe40000000000 */
[----:B------:R-:W-:Y:S02]  /*1d10*/  IMAD R103, R4, R10, R103 ;  /* 0x0000000a04677224 */ /* 0x000fe400078e0267 */
[----:B------:R-:W-:Y:S01]  /*1d20*/  IMAD.HI.U32 R0, R6, R113, RZ ;  /* 0x0000007106007227 */ /* 0x000fe200078e00ff */
[----:B------:R-:W-:Y:S01]  /*1d30*/  IABS R117, R38 ;  /* 0x0000002600757213 */ /* 0x000fe20000000000 */
[----:B------:R-:W-:Y:S02]  /*1d40*/  STL [R1+0x6bc], R38 ;  /* 0x0006bc2601007387 */ /* 0x000fe40000100800 */
[----:B------:R-:W-:-:S02]  /*1d50*/  VIADD R34, R2, 0x36 ;  /* 0x0000003602227836 */ /* 0x000fc40000000000 */
[----:B------:R-:W-:Y:S01]  /*1d60*/  IMAD.HI.U32 R10, R6, R111, RZ ;  /* 0x0000006f060a7227 */ /* 0x000fe200078e00ff */
[----:B------:R-:W-:Y:S02]  /*1d70*/  STL [R1+0x6b8], R36 ;  /* 0x0006b82401007387 */ /* 0x000fe40000100800 */
[----:B------:R-:W-:Y:S01]  /*1d80*/  IABS R121, R34 ;  /* 0x0000002200797213 */ /* 0x000fe20000000000 */
[----:B------:R-:W-:Y:S01]  /*1d90*/  IMAD.MOV R8, RZ, RZ, -R8 ;  /* 0x000000ffff087224 */ /* 0x000fe200078e0a08 */
[----:B------:R-:W-:Y:S01]  /*1da0*/  STL [R1+0x6b4], R34 ;  /* 0x0006b42201007387 */ /* 0x000fe20000100800 */
[----:B------:R-:W-:Y:S02]  /*1db0*/  IMAD.MOV R0, RZ, RZ, -R0 ;  /* 0x000000ffff007224 */ /* 0x000fe400078e0a00 */
[----:B------:R-:W-:Y:S02]  /*1dc0*/  IMAD.MOV R10, RZ, RZ, -R10 ;  /* 0x000000ffff0a7224 */ /* 0x000fe400078e0a0a */
[----:B------:R-:W-:-:S02]  /*1dd0*/  IMAD R115, R4, R8, R115 ;  /* 0x0000000804737224 */ /* 0x000fc400078e0273 */
[----:B------:R-:W-:Y:S02]  /*1de0*/  VIADD R32, R2, 0x37 ;  /* 0x0000003702207836 */ /* 0x000fe40000000000 */
[----:B------:R-:W-:-:S03]  /*1df0*/  IMAD.HI.U32 R8, R6, R119, RZ ;  /* 0x0000007706087227 */ /* 0x000fc600078e00ff */
[----:B------:R-:W-:Y:S01]  /*1e00*/  IABS R123, R32 ;  /* 0x00000020007b7213 */ /* 0x000fe20000000000 */
[C---:B------:R-:W-:Y:S01]  /*1e10*/  IMAD R113, R4.reuse, R0, R113 ;  /* 0x0000000004717224 */ /* 0x040fe200078e0271 */
[----:B------:R-:W-:Y:S01]  /*1e20*/  STL [R1+0x6b0], R32 ;  /* 0x0006b02001007387 */ /* 0x000fe20000100800 */
[----:B------:R-:W-:Y:S02]  /*1e30*/  IMAD R111, R4, R10, R111 ;  /* 0x0000000a046f7224 */ /* 0x000fe400078e026f */
[----:B------:R-:W-:-:S04]  /*1e40*/  IMAD.HI.U32 R0, R6, R117, RZ ;  /* 0x0000007506007227 */ /* 0x000fc800078e00ff */
[----:B------:R-:W-:Y:S02]  /*1e50*/  VIADD R30, R2, 0x38 ;  /* 0x00000038021e7836 */ /* 0x000fe40000000000 */
[----:B------:R-:W-:-:S03]  /*1e60*/  IMAD.HI.U32 R10, R6, R121, RZ ;  /* 0x00000079060a7227 */ /* 0x000fc600078e00ff */
[----:B------:R-:W-:Y:S01]  /*1e70*/  IABS R125, R30 ;  /* 0x0000001e007d7213 */ /* 0x000fe20000000000 */
[----:B------:R-:W-:Y:S01]  /*1e80*/  IMAD.MOV R8, RZ, RZ, -R8 ;  /* 0x000000ffff087224 */ /* 0x000fe200078e0a08 */
[----:B------:R-:W-:Y:S01]  /*1e90*/  STL [R1+0x6ac], R30 ;  /* 0x0006ac1e01007387 */ /* 0x000fe20000100800 */
[----:B------:R-:W-:Y:S02]  /*1ea0*/  IMAD.MOV R0, RZ, RZ, -R0 ;  /* 0x000000ffff007224 */ /* 0x000fe400078e0a00 */
[----:B------:R-:W-:Y:S02]  /*1eb0*/  IMAD.MOV R10, RZ, RZ, -R10 ;  /* 0x000000ffff0a7224 */ /* 0x000fe400078e0a0a */
[----:B------:R-:W-:Y:S02]  /*1ec0*/  IMAD R119, R4, R8, R119 ;  /* 0x0000000804777224 */ /* 0x000fe400078e0277 */
[----:B------:R-:W-:-:S04]  /*1ed0*/  IMAD.HI.U32 R8, R6, R123, RZ ;  /* 0x0000007b06087227 */ /* 0x000fc800078e00ff */
[C---:B------:R-:W-:Y:S01]  /*1ee0*/  IMAD R117, R4.reuse, R0, R117 ;  /* 0x0000000004757224 */ /* 0x040fe200078e0275 */
[----:B------:R-:W-:Y:S01]  /*1ef0*/  LOP3.LUT R0, R3, 0x7f, RZ, 0xc0, !PT ;  /* 0x0000007f03007812 */ /* 0x000fe200078ec0ff */
[----:B------:R-:W-:Y:S01]  /*1f00*/  IMAD R121, R4, R10, R121 ;  /* 0x0000000a04797224 */ /* 0x000fe200078e0279 */
[----:B------:R-:W-:Y:S01]  /*1f10*/  IADD3 R8, PT, PT, -R8, RZ, RZ ;  /* 0x000000ff08087210 */ /* 0x000fe20007ffe1ff */
[----:B------:R-:W-:Y:S02]  /*1f20*/  VIADD R18, R2, 0x3f ;  /* 0x0000003f02127836 */ /* 0x000fe40000000000 */
[----:B------:R-:W-:Y:S02]  /*1f30*/  IMAD.IADD R41, R12, 0x1, R41 ;  /* 0x000000010c297824 */ /* 0x000fe400078e0229 */
[----:B------:R-:W-:Y:S01]  /*1f40*/  IMAD.HI.U32 R10, R6, R125, RZ ;  /* 0x0000007d060a7227 */ /* 0x000fe200078e00ff */
[----:B------:R-:W-:-:S03]  /*1f50*/  IABS R137, R18 ;  /* 0x0000001200897213 */ /* 0x000fc60000000000 */
[----:B------:R-:W-:Y:S02]  /*1f60*/  IMAD R141, R41, 0x80, R0 ;  /* 0x00000080298d7824 */ /* 0x000fe400078e0200 */
[----:B------:R-:W-:Y:S02]  /*1f70*/  IMAD.MOV R10, RZ, RZ, -R10 ;  /* 0x000000ffff0a7224 */ /* 0x000fe400078e0a0a */
[C---:B------:R-:W-:Y:S01]  /*1f80*/  IMAD R41, R4.reuse, R8, R123 ;  /* 0x0000000804297224 */ /* 0x040fe200078e027b */
[----:B------:R-:W-:Y:S01]  /*1f90*/  IABS R12, R141 ;  /* 0x0000008d000c7213 */ /* 0x000fe20000000000 */
[----:B------:R-:W-:Y:S02]  /*1fa0*/  IMAD R123, R4, R10, R125 ;  /* 0x0000000a047b7224 */ /* 0x000fe400078e027d */
[----:B------:R-:W-:-:S04]  /*1fb0*/  IMAD.HI.U32 R10, R6, R137, RZ ;  /* 0x00000089060a7227 */ /* 0x000fc800078e00ff */
[----:B------:R-:W-:Y:S02]  /*1fc0*/  IMAD.MOV R10, RZ, RZ, -R10 ;  /* 0x000000ffff0a7224 */ /* 0x000fe400078e0a0a */
[----:B------:R-:W-:-:S04]  /*1fd0*/  IMAD.HI.U32 R7, R7, R12, RZ ;  /* 0x0000000c07077227 */ /* 0x000fc800078e00ff */
[C---:B------:R-:W-:Y:S02]  /*1fe0*/  IMAD R137, R4.reuse, R10, R137 ;  /* 0x0000000a04897224 */ /* 0x040fe400078e0289 */
[----:B------:R-:W-:Y:S02]  /*1ff0*/  IMAD.MOV R7, RZ, RZ, -R7 ;  /* 0x000000ffff077224 */ /* 0x000fe400078e0a07 */
[----:B------:R-:W-:Y:S01]  /*2000*/  @!P1 IMAD.IADD R11, R11, 0x1, -R4 ;  /* 0x000000010b0b9824 */ /* 0x000fe200078e0a04 */
[C---:B------:R-:W-:Y:S01]  /*2010*/  ISETP.GT.U32.AND P2, PT, R4.reuse, R137, PT ;  /* 0x000000890400720c */ /* 0x040fe20003f44070 */
[----:B------:R-:W-:Y:S01]  /*2020*/  IMAD R10, R5, R7, R12 ;  /* 0x00000007050a7224 */ /* 0x000fe200078e020c */
[----:B------:R-:W-:Y:S01]  /*2030*/  SHF.R.U32.HI R12, RZ, 0x5, R3 ;  /* 0x00000005ff0c7819 */ /* 0x000fe20000011603 */
[--C-:B------:R-:W-:Y:S01]  /*2040*/  @!P3 IMAD.IADD R13, R13, 0x1, -R4.reuse ;  /* 0x000000010d0db824 */ /* 0x100fe200078e0a04 */
[----:B------:R-:W-:Y:S01]  /*2050*/  ISETP.GT.U32.AND P6, PT, R4, R11, PT ;  /* 0x0000000b0400720c */ /* 0x000fe20003fc4070 */
[--C-:B------:R-:W-:Y:S01]  /*2060*/  @!P5 IMAD.IADD R17, R17, 0x1, -R4.reuse ;  /* 0x000000011111d824 */ /* 0x100fe200078e0a04 */
[----:B------:R-:W-:Y:S01]  /*2070*/  ISETP.GT.U32.AND P0, PT, R5, R10, PT ;  /* 0x0000000a0500720c */ /* 0x000fe20003f04070 */
[----:B------:R-:W-:Y:S01]  /*2080*/  VIADD R28, R2, 0x39 ;  /* 0x00000039021c7836 */ /* 0x000fe20000000000 */
[----:B------:R-:W-:Y:S01]  /*2090*/  ISETP.GT.U32.AND P3, PT, R4, R27, PT ;  /* 0x0000001b0400720c */ /* 0x000fe20003f64070 */
[----:B------:R-:W-:Y:S01]  /*20a0*/  VIADD R26, R2, 0x3a ;  /* 0x0000003a021a7836 */ /* 0x000fe20000000000 */
[----:B------:R-:W-:Y:S01]  /*20b0*/  ISETP.GT.U32.AND P5, PT, R4, R31, PT ;  /* 0x0000001f0400720c */ /* 0x000fe20003fa4070 */
[----:B------:R-:W-:Y:S01]  /*20c0*/  VIADD R24, R2, 0x3b ;  /* 0x0000003b02187836 */ /* 0x000fe20000000000 */
[----:B------:R-:W-:Y:S01]  /*20d0*/  IABS R127, R28 ;  /* 0x0000001c007f7213 */ /* 0x000fe20000000000 */
[--C-:B------:R-:W-:Y:S01]  /*20e0*/  @!P2 IMAD.IADD R137, R137, 0x1, -R4.reuse ;  /* 0x000000018989a824 */ /* 0x100fe200078e0a04 */
[----:B------:R-:W-:Y:S01]  /*20f0*/  ISETP.GT.U32.AND P2, PT, R4, R9, PT ;  /* 0x000000090400720c */ /* 0x000fe20003f44070 */
[----:B------:R-:W-:Y:S01]  /*2100*/  VIADD R22, R2, 0x3c ;  /* 0x0000003c02167836 */ /* 0x000fe20000000000 */
[----:B------:R-:W-:Y:S01]  /*2110*/  IABS R14, R26 ;  /* 0x0000001a000e7213 */ /* 0x000fe20000000000 */
[--C-:B------:R-:W-:Y:S01]  /*2120*/  @!P6 IMAD.IADD R11, R11, 0x1, -R4.reuse ;  /* 0x000000010b0be824 */ /* 0x100fe200078e0a04 */
[----:B------:R-:W-:Y:S01]  /*2130*/  ISETP.GT.U32.AND P1, PT, R4, R137, PT ;  /* 0x000000890400720c */ /* 0x000fe20003f24070 */
[--C-:B------:R-:W-:Y:S01]  /*2140*/  @!P0 IMAD.IADD R10, R10, 0x1, -R5.reuse ;  /* 0x000000010a0a8824 */ /* 0x100fe200078e0a05 */
[C---:B------:R-:W-:Y:S01]  /*2150*/  ISETP.GT.U32.AND P0, PT, R4.reuse, R15, PT ;  /* 0x0000000f0400720c */ /* 0x040fe20003f04070 */
[--C-:B------:R-:W-:Y:S01]  /*2160*/  @!P3 IMAD.IADD R27, R27, 0x1, -R4.reuse ;  /* 0x000000011b1bb824 */ /* 0x100fe200078e0a04 */
[----:B------:R-:W-:Y:S01]  /*2170*/  ISETP.GT.U32.AND P6, PT, R4, R23, PT ;  /* 0x000000170400720c */ /* 0x000fe20003fc4070 */
[--C-:B------:R-:W-:Y:S01]  /*2180*/  @!P5 IMAD.IADD R31, R31, 0x1, -R4.reuse ;  /* 0x000000011f1fd824 */ /* 0x100fe200078e0a04 */
[----:B------:R-:W-:Y:S01]  /*2190*/  ISETP.GT.U32.AND P4, PT, R5, R10, PT ;  /* 0x0000000a0500720c */ /* 0x000fe20003f84070 */
[----:B------:R-:W-:Y:S01]  /*21a0*/  IMAD.HI.U32 R8, R6, R127, RZ ;  /* 0x0000007f06087227 */ /* 0x000fe200078e00ff */
[----:B------:R-:W-:Y:S01]  /*21b0*/  IABS R129, R24 ;  /* 0x0000001800817213 */ /* 0x000fe20000000000 */
[----:B------:R-:W-:Y:S01]  /*21c0*/  STL [R1+0x6a8], R28 ;  /* 0x0006a81c01007387 */ /* 0x000fe20000100800 */
[----:B------:R-:W-:Y:S01]  /*21d0*/  IABS R131, R22 ;  /* 0x0000001600837213 */ /* 0x000fe20000000000 */
[--C-:B------:R-:W-:Y:S01]  /*21e0*/  @!P2 IMAD.IADD R9, R9, 0x1, -R4.reuse ;  /* 0x000000010909a824 */ /* 0x100fe200078e0a04 */
[C---:B------:R-:W-:Y:S01]  /*21f0*/  ISETP.GT.U32.AND P2, PT, R4.reuse, R25, PT ;  /* 0x000000190400720c */ /* 0x040fe20003f44070 */
[----:B------:R-:W-:Y:S01]  /*2200*/  @!P1 IMAD.IADD R137, R137, 0x1, -R4 ;  /* 0x0000000189899824 */ /* 0x000fe200078e0a04 */
[C---:B------:R-:W-:Y:S01]  /*2210*/  ISETP.GT.U32.AND P1, PT, R4.reuse, R21, PT ;  /* 0x000000150400720c */ /* 0x040fe20003f24070 */
[----:B------:R-:W-:Y:S01]  /*2220*/  IMAD.MOV R8, RZ, RZ, -R8 ;  /* 0x000000ffff087224 */ /* 0x000fe200078e0a08 */
[----:B------:R-:W-:Y:S01]  /*2230*/  @!P0 IADD3 R15, PT, PT, R15, -R4, RZ ;  /* 0x800000040f0f8210 */ /* 0x000fe20007ffe0ff */
[----:B------:R-:W-:Y:S01]  /*2240*/  @!P6 IMAD.IADD R23, R23, 0x1, -R4 ;  /* 0x000000011717e824 */ /* 0x000fe200078e0a04 */
[----:B------:R-:W-:Y:S01]  /*2250*/  ISETP.GT.U32.AND P0, PT, R4, R29, PT ;  /* 0x0000001d0400720c */ /* 0x000fe20003f04070 */
[----:B------:R-:W-:Y:S01]  /*2260*/  @!P4 IMAD.IADD R10, R10, 0x1, -R5 ;  /* 0x000000010a0ac824 */ /* 0x000fe200078e0a05 */
[C---:B------:R-:W-:Y:S01]  /*2270*/  ISETP.GT.U32.AND P4, PT, R4.reuse, R19, PT ;  /* 0x000000130400720c */ /* 0x040fe20003f84070 */
[C---:B------:R-:W-:Y:S01]  /*2280*/  IMAD R125, R4.reuse, R8, R127 ;  /* 0x00000008047d7224 */ /* 0x040fe200078e027f */
[C---:B------:R-:W-:Y:S01]  /*2290*/  ISETP.GT.U32.AND P3, PT, R4.reuse, R15, PT ;  /* 0x0000000f0400720c */ /* 0x040fe20003f64070 */
[----:B------:R-:W-:Y:S01]  /*22a0*/  IMAD.MOV.U32 R127, RZ, RZ, R14 ;  /* 0x000000ffff7f7224 */ /* 0x000fe200078e000e */
[C---:B------:R-:W-:Y:S01]  /*22b0*/  ISETP.GT.U32.AND P6, PT, R4.reuse, R9, PT ;  /* 0x000000090400720c */ /* 0x040fe20003fc4070 */
[--C-:B------:R-:W-:Y:S01]  /*22c0*/  @!P2 IMAD.IADD R25, R25, 0x1, -R4.reuse ;  /* 0x000000011919a824 */ /* 0x100fe200078e0a04 */
[C---:B------:R-:W-:Y:S01]  /*22d0*/  ISETP.GT.U32.AND P2, PT, R4.reuse, R13, PT ;  /* 0x0000000d0400720c */ /* 0x040fe20003f44070 */
[--C-:B------:R-:W-:Y:S01]  /*22e0*/  @!P1 IMAD.IADD R21, R21, 0x1, -R4.reuse ;  /* 0x0000000115159824 */ /* 0x100fe200078e0a04 */
[----:B------:R-:W-:Y:S01]  /*22f0*/  ISETP.GT.U32.AND P1, PT, R4, R35, PT ;  /* 0x000000230400720c */ /* 0x000fe20003f24070 */
[----:B------:R-:W-:Y:S01]  /*2300*/  VIADD R20, R2, 0x3d ;  /* 0x0000003d02147836 */ /* 0x000fe20000000000 */
[----:B------:R-:W-:Y:S01]  /*2310*/  STL [R1+0x690], R18 ;  /* 0x0006901201007387 */ /* 0x000fe20000100800 */
[--C-:B------:R-:W-:Y:S01]  /*2320*/  @!P0 IMAD.IADD R29, R29, 0x1, -R4.reuse ;  /* 0x000000011d1d8824 */ /* 0x100fe200078e0a04 */
[C---:B------:R-:W-:Y:S01]  /*2330*/  ISETP.GT.U32.AND P0, PT, R4.reuse, R17, PT ;  /* 0x000000110400720c */ /* 0x040fe20003f04070 */
[--C-:B------:R-:W-:Y:S01]  /*2340*/  @!P4 IMAD.IADD R19, R19, 0x1, -R4.reuse ;  /* 0x000000011313c824 */ /* 0x100fe200078e0a04 */
[C---:B------:R-:W-:Y:S01]  /*2350*/  ISETP.GT.U32.AND P4, PT, R4.reuse, R33, PT ;  /* 0x000000210400720c */ /* 0x040fe20003f84070 */
[--C-:B------:R-:W-:Y:S01]  /*2360*/  @!P3 IMAD.IADD R15, R15, 0x1, -R4.reuse ;  /* 0x000000010f0fb824 */ /* 0x100fe200078e0a04 */
[C---:B------:R-:W-:Y:S01]  /*2370*/  ISETP.GT.U32.AND P3, PT, R4.reuse, R27, PT ;  /* 0x0000001b0400720c */ /* 0x040fe20003f64070 */
[--C-:B------:R-:W-:Y:S01]  /*2380*/  @!P6 IMAD.IADD R9, R9, 0x1, -R4.reuse ;  /* 0x000000010909e824 */ /* 0x100fe200078e0a04 */
[----:B------:R-:W-:Y:S01]  /*2390*/  ISETP.GT.U32.AND P5, PT, R4, R19, PT ;  /* 0x000000130400720c */ /* 0x000fe20003fa4070 */
[----:B------:R-:W-:Y:S01]  /*23a0*/  IMAD.HI.U32 R7, R6, R127, RZ ;  /* 0x0000007f06077227 */ /* 0x000fe200078e00ff */
[----:B------:R-:W-:Y:S01]  /*23b0*/  @!P2 IADD3 R13, PT, PT, R13, -R4, RZ ;  /* 0x800000040d0da210 */ /* 0x000fe20007ffe0ff */
[----:B------:R-:W-:Y:S01]  /*23c0*/  STL [R1+0x668], R141 ;  /* 0x0006688d01007387 */ /* 0x000fe20000100800 */
[C---:B------:R-:W-:Y:S01]  /*23d0*/  ISETP.GT.U32.AND P2, PT, R4.reuse, R25, PT ;  /* 0x000000190400720c */ /* 0x040fe20003f44070 */
[--C-:B------:R-:W-:Y:S01]  /*23e0*/  @!P1 IMAD.IADD R35, R35, 0x1, -R4.reuse ;  /* 0x0000000123239824 */ /* 0x100fe200078e0a04 */
        /* <DEDUP_REMOVED lines=10> */
[C---:B------:R-:W-:Y:S01]  /*2490*/  ISETP.GT.U32.AND P6, PT, R4.reuse, R35, PT ;  /* 0x000000230400720c */ /* 0x040fe20003fc4070 */
[----:B------:R-:W-:Y:S01]  /*24a0*/  STL [R1+0x6a4], R26 ;  /* 0x0006a41a01007387 */ /* 0x000fe20000100800 */
[----:B------:R-:W-:Y:S01]  /*24b0*/  IABS R133, R20 ;  /* 0x0000001400857213 */ /* 0x000fe20000000000 */
        /* <DEDUP_REMOVED lines=14> */
[----:B------:R-:W-:Y:S01]  /*25a0*/  IMAD.MOV R7, RZ, RZ, -R7 ;  /* 0x000000ffff077224 */ /* 0x000fe200078e0a07 */
[-C--:B------:R-:W-:Y:S01]  /*25b0*/  @!P1 IADD3 R37, PT, PT, R37, -R4.reuse, RZ ;  /* 0x8000000425259210 */ /* 0x080fe20007ffe0ff */
        /* <DEDUP_REMOVED lines=10> */
[----:B------:R-:W-:Y:S01]  /*2660*/  @!P6 IMAD.IADD R51, R51, 0x1, -R4 ;  /* 0x000000013333e824 */ /* 0x000fe200078e0a04 */
[C---:B------:R-:W-:Y:S01]  /*2670*/  ISETP.GT.U32.AND P3, PT, R4.reuse, R45, PT ;  /* 0x0000002d0400720c */ /* 0x040fe20003f64070 */
[----:B------:R-:W-:Y:S01]  /*2680*/  IMAD.MOV R8, RZ, RZ, -R8 ;  /* 0x000000ffff087224 */ /* 0x000fe200078e0a08 */
        /* <DEDUP_REMOVED lines=19> */
[C---:B------:R-:W-:Y:S01]  /*27c0*/  IMAD R127, R4.reuse, R7, R127 ;  /* 0x00000007047f7224 */ /* 0x040fe200078e027f */
[----:B------:R-:W-:Y:S01]  /*27d0*/  @!P4 IADD3 R63, PT, PT, R63, -R4, RZ ;  /* 0x800000043f3fc210 */ /* 0x000fe20007ffe0ff */
[--C-:B------:R-:W-:Y:S01]  /*27e0*/  @!P0 IMAD.IADD R47, R47, 0x1, -R4.reuse ;  /* 0x000000012f2f8824 */ /* 0x100fe200078e0a04 */
[C---:B------:R-:W-:Y:S01]  /*27f0*/  ISETP.GT.U32.AND P4, PT, R4.reuse, R51, PT ;  /* 0x000000330400720c */ /* 0x040fe20003f84070 */
[--C-:B------:R-:W-:Y:S01]  /*2800*/  @!P5 IMAD.IADD R49, R49, 0x1, -R4.reuse ;  /* 0x000000013131d824 */ /* 0x100fe200078e0a04 */
[C---:B------:R-:W-:Y:S01]  /*2810*/  ISETP.GT.U32.AND P0, PT, R4.reuse, R59, PT ;  /* 0x0000003b0400720c */ /* 0x040fe20003f04070 */
[--C-:B------:R-:W-:Y:S01]  /*2820*/  @!P3 IMAD.IADD R57, R57, 0x1, -R4.reuse ;  /* 0x000000013939b824 */ /* 0x100fe200078e0a04 */
[C---:B------:R-:W-:Y:S01]  /*2830*/  ISETP.GT.U32.AND P5, PT, R4.reuse, R63, PT ;  /* 0x0000003f0400720c */ /* 0x040fe20003fa4070 */
[C---:B------:R-:W-:Y:S01]  /*2840*/  IMAD R129, R4.reuse, R8, R129 ;  /* 0x0000000804817224 */ /* 0x040fe200078e0281 */
[C---:B------:R-:W-:Y:S01]  /*2850*/  ISETP.GT.U32.AND P3, PT, R4.reuse, R71, PT ;  /* 0x000000470400720c */ /* 0x040fe20003f64070 */
[--C-:B------:R-:W-:Y:S01]  /*2860*/  @!P1 IMAD.IADD R53, R53, 0x1, -R4.reuse ;  /* 0x0000000135359824 */ /* 0x100fe200078e0a04 */
[C---:B------:R-:W-:Y:S01]  /*2870*/  ISETP.GT.U32.AND P1, PT, R4.reuse, R67, PT ;  /* 0x000000430400720c */ /* 0x040fe20003f24070 */
[--C-:B------:R-:W-:Y:S01]  /*2880*/  @!P2 IMAD.IADD R55, R55, 0x1, -R4.reuse ;  /* 0x000000013737a824 */ /* 0x100fe200078e0a04 */
[----:B------:R-:W-:Y:S01]  /*2890*/  ISETP.GT.U32.AND P2, PT, R4, R69, PT ;  /* 0x000000450400720c */ /* 0x000fe20003f44070 */
[----:B------:R-:W-:Y:S01]  /*28a0*/  IMAD.HI.U32 R7, R6, R131, RZ ;  /* 0x0000008306077227 */ /* 0x000fe200078e00ff */
[-C--:B------:R-:W-:Y:S01]  /*28b0*/  @!P6 IADD3 R61, PT, PT, R61, -R4.reuse, RZ ;  /* 0x800000043d3de210 */ /* 0x080fe20007ffe0ff */
        /* <DEDUP_REMOVED lines=101> */
[----:B------:R-:W-:Y:S01]  /*2f10*/  @!P3 IADD3 R101, PT, PT, R101, -R4, RZ ;  /* 0x800000046565b210 */ /* 0x000fe20007ffe0ff */
        /* <DEDUP_REMOVED lines=21> */
[----:B------:R-:W-:Y:S01]  /*3070*/  STL [R1+0x694], R16 ;  /* 0x0006941001007387 */ /* 0x000fe20000100800 */
[--C-:B------:R-:W-:Y:S01]  /*3080*/  @!P1 IMAD.IADD R123, R123, 0x1, -R4.reuse ;  /* 0x000000017b7b9824 */ /* 0x100fe200078e0a04 */
[C---:B------:R-:W-:Y:S01]  /*3090*/  ISETP.GT.U32.AND P1, PT, R4.reuse, R119, PT ;  /* 0x000000770400720c */ /* 0x040fe20003f24070 */
[C---:B------:R-:W-:Y:S01]  /*30a0*/  IMAD R133, R4.reuse, R8, R133 ;  /* 0x0000000804857224 */ /* 0x040fe200078e0285 */
[----:B------:R-:W-:Y:S01]  /*30b0*/  @!P2 IADD3 R125, PT, PT, R125, -R4, RZ ;  /* 0x800000047d7da210 */ /* 0x000fe20007ffe0ff */
        /* <DEDUP_REMOVED lines=12> */
[----:B------:R-:W3:Y:S01]  /*3180*/  LDC.64 R6, c[0x0][0x3a8] ;  /* 0x0000ea00ff067b82 */ /* 0x000ee20000000a00 */
[C---:B------:R-:W-:Y:S01]  /*3190*/  ISETP.GT.U32.AND P0, PT, R4.reuse, R125, PT ;  /* 0x0000007d0400720c */ /* 0x040fe20003f04070 */
[--C-:B------:R-:W-:Y:S01]  /*31a0*/  @!P2 IMAD.IADD R121, R121, 0x1, -R4.reuse ;  /* 0x000000017979a824 */ /* 0x100fe200078e0a04 */
[C---:B------:R-:W-:Y:S01]  /*31b0*/  ISETP.GT.U32.AND P2, PT, R4.reuse, R129, PT ;  /* 0x000000810400720c */ /* 0x040fe20003f44070 */
[--C-:B------:R-:W-:Y:S01]  /*31c0*/  @!P5 IMAD.IADD R133, R133, 0x1, -R4.reuse ;  /* 0x000000018585d824 */ /* 0x100fe200078e0a04 */
[----:B------:R-:W-:Y:S01]  /*31d0*/  ISETP.GE.AND P5, PT, R141, RZ, PT ;  /* 0x000000ff8d00720c */ /* 0x000fe20003fa6270 */
[--C-:B------:R-:W-:Y:S01]  /*31e0*/  @!P4 IMAD.IADD R135, R135, 0x1, -R4.reuse ;  /* 0x000000018787c824 */ /* 0x100fe200078e0a04 */
[C---:B------:R-:W-:Y:S01]  /*31f0*/  ISETP.GT.U32.AND P4, PT, R4.reuse, R131, PT ;  /* 0x000000830400720c */ /* 0x040fe20003f84070 */
[--C-:B------:R-:W-:Y:S01]  /*3200*/  @!P6 IMAD.IADD R41, R41, 0x1, -R4.reuse ;  /* 0x000000012929e824 */ /* 0x100fe200078e0a04 */
[C---:B------:R-:W-:Y:S01]  /*3210*/  ISETP.GT.U32.AND P6, PT, R4.reuse, R133, PT ;  /* 0x000000850400720c */ /* 0x040fe20003fc4070 */
[--C-:B------:R-:W-:Y:S01]  /*3220*/  @!P3 IMAD.IADD R123, R123, 0x1, -R4.reuse ;  /* 0x000000017b7bb824 */ /* 0x100fe200078e0a04 */
[----:B------:R-:W-:Y:S01]  /*3230*/  ISETP.GT.U32.AND P3, PT, R4, R135, PT ;  /* 0x000000870400720c */ /* 0x000fe20003f64070 */
[--C-:B------:R-:W-:Y:S01]  /*3240*/  @!P1 IMAD.IADD R127, R127, 0x1, -R4.reuse ;  /* 0x000000017f7f9824 */ /* 0x100fe200078e0a04 */
[----:B------:R-:W-:Y:S01]  /*3250*/  ISETP.GE.AND P1, PT, R2, RZ, PT ;  /* 0x000000ff0200720c */ /* 0x000fe20003f26270 */
[----:B------:R-:W-:Y:S01]  /*3260*/  @!P0 IMAD.IADD R125, R125, 0x1, -R4 ;  /* 0x000000017d7d8824 */ /* 0x000fe200078e0a04 */
[----:B------:R-:W-:Y:S01]  /*3270*/  ISETP.NE.AND P0, PT, R108, RZ, PT ;  /* 0x000000ff6c00720c */ /* 0x000fe20003f05270 */
[----:B------:R-:W-:Y:S01]  /*3280*/  IMAD.SHL.U32 R5, R3, 0x100, RZ ;  /* 0x0000010003057824 */ /* 0x000fe200078e00ff */
[----:B------:R-:W-:Y:S01]  /*3290*/  @!P2 IADD3 R129, PT, PT, R129, -R4, RZ ;  /* 0x800000048181a210 */ /* 0x000fe20007ffe0ff */
[----:B------:R-:W-:Y:S01]  /*32a0*/  @!P5 IMAD.MOV R10, RZ, RZ, -R10 ;  /* 0x000000ffff0ad224 */ /* 0x000fe200078e0a0a */
[----:B------:R-:W-:Y:S01]  /*32b0*/  ISETP.GE.AND P2, PT, R139, RZ, PT ;  /* 0x000000ff8b00720c */ /* 0x000fe20003f46270 */
[--C-:B------:R-:W-:Y:S01]  /*32c0*/  @!P4 IMAD.IADD R131, R131, 0x1, -R4.reuse ;  /* 0x000000018383c824 */ /* 0x100fe200078e0a04 */
[----:B------:R-:W-:Y:S01]  /*32d0*/  ISETP.GE.AND P5, PT, R136, RZ, PT ;  /* 0x000000ff8800720c */ /* 0x000fe20003fa6270 */
[--C-:B------:R-:W-:Y:S01]  /*32e0*/  @!P6 IMAD.IADD R133, R133, 0x1, -R4.reuse ;  /* 0x000000018585e824 */ /* 0x100fe200078e0a04 */
[----:B------:R-:W-:Y:S01]  /*32f0*/  ISETP.GE.AND P4, PT, R134, RZ, PT ;  /* 0x000000ff8600720c */ /* 0x000fe20003f86270 */
[----:B------:R-:W-:Y:S01]  /*3300*/  @!P3 IMAD.IADD R135, R135, 0x1, -R4 ;  /* 0x000000018787b824 */ /* 0x000fe200078e0a04 */
[----:B------:R-:W-:Y:S01]  /*3310*/  ISETP.GE.AND P3, PT, R138, RZ, PT ;  /* 0x000000ff8a00720c */ /* 0x000fe20003f66270 */
[----:B------:R-:W-:Y:S01]  /*3320*/  IMAD.MOV.U32 R4, RZ, RZ, R11 ;  /* 0x000000ffff047224 */ /* 0x000fe200078e000b */
[----:B------:R-:W-:Y:S01]  /*3330*/  ISETP.GE.AND P6, PT, R140, RZ, PT ;  /* 0x000000ff8c00720c */ /* 0x000fe20003fc6270 */
[----:B------:R-:W-:Y:S01]  /*3340*/  IMAD.SHL.U32 R8, R3, 0x4, RZ ;  /* 0x0000000403087824 */ /* 0x000fe200078e00ff */
[----:B------:R-:W-:Y:S01]  /*3350*/  @!P0 LOP3.LUT R10, RZ, R108, RZ, 0x33, !PT ;  /* 0x0000006cff0a8212 */ /* 0x000fe200078e33ff */
[----:B------:R-:W-:Y:S01]  /*3360*/  @!P1 IMAD.MOV R4, RZ, RZ, -R4 ;  /* 0x000000ffff049224 */ /* 0x000fe200078e0a04 */
[----:B------:R-:W-:Y:S01]  /*3370*/  ISETP.GE.AND P1, PT, R132, RZ, PT ;  /* 0x000000ff8400720c */ /* 0x000fe20003f26270 */
        /* <DEDUP_REMOVED lines=9> */
[----:B------:R-:W-:Y:S01]  /*3410*/  LOP3.LUT R5, R5, 0x607c, R8, 0xc8, !PT ;  /* 0x0000607c05057812 */ /* 0x000fe200078ec808 */
[----:B---3--:R-:W-:Y:S01]  /*3420*/  IMAD R11, R0, R7, RZ ;  /* 0x00000007000b7224 */ /* 0x008fe200078e02ff */
[----:B------:R-:W-:Y:S01]  /*3430*/  ISETP.GE.AND P6, PT, R16, RZ, PT ;  /* 0x000000ff1000720c */ /* 0x000fe20003fc6270 */
[----:B-1----:R-:W-:Y:S01]  /*3440*/  IMAD R10, R10, UR4, RZ ;  /* 0x000000040a0a7c24 */ /* 0x002fe2000f8e02ff */
[----:B------:R-:W-:Y:S01]  /*3450*/  @!P1 IADD3 R21, PT, PT, -R21, RZ, RZ ;  /* 0x000000ff15159210 */ /* 0x000fe20007ffe1ff */
        /* <DEDUP_REMOVED lines=8> */
[----:B------:R1:W-:Y:S01]  /*34e0*/  STL [R1+0x2b4], R5 ;  /* 0x0002b40501007387 */ /* 0x0003e20000100800 */
[----:B------:R-:W-:Y:S01]  /*34f0*/  ISETP.GE.AND P4, PT, R114, RZ, PT ;  /* 0x000000ff7200720c */ /* 0x000fe20003f86270 */
[----:B------:R-:W-:Y:S01]  /*3500*/  @!P6 IMAD.MOV R135, RZ, RZ, -R135 ;  /* 0x000000ffff87e224 */ /* 0x000fe200078e0a87 */
[----:B------:R-:W-:Y:S01]  /*3510*/  ISETP.NE.AND P0, PT, R109, RZ, PT ;  /* 0x000000ff6d00720c */ /* 0x000fe20003f05270 */
[----:B------:R-:W3:Y:S01]  /*3520*/  LDS R3, [UR9] ;  /* 0x00000009ff037984 */ /* 0x000ee20008000800 */
[----:B------:R-:W-:Y:S01]  /*3530*/  R2UR UR8, R12 ;  /* 0x000000000c0872ca */ /* 0x000fe200000e0000 */
        /* <DEDUP_REMOVED lines=10> */
[C---:B--2---:R-:W-:Y:S01]  /*35e0*/  IMAD R136, R6.reuse, 0x50, RZ ;  /* 0x0000005006887824 */ /* 0x044fe200078e02ff */
[----:B-1----:R-:W-:Y:S01]  /*35f0*/  LOP3.LUT R5, RZ, R109, RZ, 0x33, !PT ;  /* 0x0000006dff057212 */ /* 0x002fe200078e33ff */
[----:B------:R-:W-:-:S02]  /*3600*/  IMAD R163, R6, 0x54, RZ ;  /* 0x0000005406a37824 */ /* 0x000fc400078e02ff */
[----:B------:R-:W-:Y:S01]  /*3610*/  @!P1 IMAD.MOV R43, RZ, RZ, -R43 ;  /* 0x000000ffff2b9224 */ /* 0x000fe200078e0a2b */
[----:B------:R-:W-:Y:S01]  /*3620*/  ISETP.GE.AND P1, PT, R100, RZ, PT ;  /* 0x000000ff6400720c */ /* 0x000fe20003f26270 */
[----:B------:R-:W-:Y:S01]  /*3630*/  @!P2 IMAD.MOV R45, RZ, RZ, -R45 ;  /* 0x000000ffff2da224 */ /* 0x000fe200078e0a2d */
[----:B------:R-:W-:Y:S01]  /*3640*/  ISETP.GE.AND P2, PT, R98, RZ, PT ;  /* 0x000000ff6200720c */ /* 0x000fe20003f46270 */
[----:B------:R-:W-:Y:S01]  /*3650*/  @!P5 IMAD.MOV R49, RZ, RZ, -R49 ;  /* 0x000000ffff31d224 */ /* 0x000fe200078e0a31 */
[----:B------:R-:W-:Y:S01]  /*3660*/  ISETP.GE.AND P5, PT, R94, RZ, PT ;  /* 0x000000ff5e00720c */ /* 0x000fe20003fa6270 */
[----:B------:R-:W-:Y:S01]  /*3670*/  IMAD R171, R6, 0x58, RZ ;  /* 0x0000005806ab7824 */ /* 0x000fe200078e02ff */
[----:B------:R-:W-:Y:S01]  /*3680*/  @!P3 IADD3 R47, PT, PT, -R47, RZ, RZ ;  /* 0x000000ff2f2fb210 */ /* 0x000fe20007ffe1ff */
[----:B------:R-:W-:Y:S01]  /*3690*/  @!P4 IMAD.MOV R51, RZ, RZ, -R51 ;  /* 0x000000ffff33c224 */ /* 0x000fe200078e0a33 */
[----:B------:R-:W-:Y:S01]  /*36a0*/  ISETP.GE.AND P3, PT, R96, RZ, PT ;  /* 0x000000ff6000720c */ /* 0x000fe20003f66270 */
[----:B------:R-:W-:Y:S01]  /*36b0*/  IMAD R179, R6, 0x5c, RZ ;  /* 0x0000005c06b37824 */ /* 0x000fe200078e02ff */
[----:B------:R-:W-:Y:S01]  /*36c0*/  ISETP.GE.AND P4, PT, R92, RZ, PT ;  /* 0x000000ff5c00720c */ /* 0x000fe20003f86270 */
[----:B------:R-:W-:Y:S01]  /*36d0*/  IMAD R187, R6, 0x60, RZ ;  /* 0x0000006006bb7824 */ /* 0x000fe200078e02ff */
[C---:B------:R-:W-:Y:S01]  /*36e0*/  SEL R12, R5.reuse, R9, !P0 ;  /* 0x00000009050c7207 */ /* 0x040fe20004000000 */
[----:B------:R-:W-:Y:S01]  /*36f0*/  @!P1 IMAD.MOV R53, RZ, RZ, -R53 ;  /* 0x000000ffff359224 */ /* 0x000fe200078e0a35 */
[----:B------:R-:W-:Y:S01]  /*3700*/  ISETP.GE.AND P1, PT, R90, RZ, PT ;  /* 0x000000ff5a00720c */ /* 0x000fe20003f26270 */
[----:B------:R-:W-:Y:S01]  /*3710*/  @!P2 IMAD.MOV R55, RZ, RZ, -R55 ;  /* 0x000000ffff37a224 */ /* 0x000fe200078e0a37 */
[----:B------:R-:W-:Y:S01]  /*3720*/  ISETP.GE.AND P2, PT, R88, RZ, PT ;  /* 0x000000ff5800720c */ /* 0x000fe20003f46270 */
[----:B------:R-:W-:Y:S01]  /*3730*/  @!P5 IMAD.MOV R59, RZ, RZ, -R59 ;  /* 0x000000ffff3bd224 */ /* 0x000fe200078e0a3b */
[----:B------:R-:W-:Y:S01]  /*3740*/  ISETP.GE.AND P5, PT, R84, RZ, PT ;  /* 0x000000ff5400720c */ /* 0x000fe20003fa6270 */
[----:B------:R-:W-:Y:S01]  /*3750*/  IMAD R195, R6, 0x64, RZ ;  /* 0x0000006406c37824 */ /* 0x000fe200078e02ff */
[C---:B------:R-:W-:Y:S01]  /*3760*/  SEL R14, R5.reuse, R39, !P0 ;  /* 0x00000027050e7207 */ /* 0x040fe20004000000 */
        /* <DEDUP_REMOVED lines=13> */
[----:B------:R-:W-:Y:S01]  /*3840*/  SEL R23, R5, R23, !P0 ;  /* 0x0000001705177207 */ /* 0x000fe20004000000 */
[----:B------:R-:W-:Y:S01]  /*3850*/  @!P3 IMAD.MOV R67, RZ, RZ, -R67 ;  /* 0x000000ffff43b224 */ /* 0x000fe200078e0a43 */
[----:B------:R-:W-:Y:S01]  /*3860*/  ISETP.GE.AND P3, PT, R76, RZ, PT ;  /* 0x000000ff4c00720c */ /* 0x000fe20003f66270 */
[C---:B------:R-:W-:Y:S01]  /*3870*/  IMAD R219, R6.reuse, 0x70, RZ ;  /* 0x0000007006db7824 */ /* 0x040fe200078e02ff */
[----:B------:R-:W-:Y:S01]  /*3880*/  @!P4 IADD3 R71, PT, PT, -R71, RZ, RZ ;  /* 0x000000ff4747c210 */ /* 0x000fe20007ffe1ff */
[----:B------:R-:W-:Y:S01]  /*3890*/  IMAD R227, R6, 0x74, RZ ;  /* 0x0000007406e37824 */ /* 0x000fe200078e02ff */
[----:B------:R-:W-:Y:S01]  /*38a0*/  ISETP.GE.AND P4, PT, R72, RZ, PT ;  /* 0x000000ff4800720c */ /* 0x000fe20003f86270 */
        /* <DEDUP_REMOVED lines=20> */
[----:B----4-:R-:W-:Y:S01]  /*39f0*/  IMAD R66, R66, UR6, RZ ;  /* 0x0000000642427c24 */ /* 0x010fe2000f8e02ff */
[C---:B------:R-:W-:Y:S01]  /*3a00*/  SEL R67, R5.reuse, R69, !P0 ;  /* 0x0000004505437207 */ /* 0x040fe20004000000 */
[----:B------:R-:W-:Y:S01]  /*3a10*/  @!P3 IMAD.MOV R87, RZ, RZ, -R87 ;  /* 0x000000ffff57b224 */ /* 0x000fe200078e0a57 */
[----:B------:R-:W-:Y:S01]  /*3a20*/  ISETP.GE.AND P3, PT, R56, RZ, PT ;  /* 0x000000ff3800720c */ /* 0x000fe20003f66270 */
[----:B------:R-:W-:Y:S01]  /*3a30*/  IMAD R68, R68, UR6, RZ ;  /* 0x0000000644447c24 */ /* 0x000fe2000f8e02ff */
[----:B------:R-:W-:Y:S01]  /*3a40*/  SEL R69, R5, R73, !P0 ;  /* 0x0000004905457207 */ /* 0x000fe20004000000 */
[----:B------:R-:W-:Y:S01]  /*3a50*/  @!P4 IMAD.MOV R91, RZ, RZ, -R91 ;  /* 0x000000ffff5bc224 */ /* 0x000fe200078e0a5b */
[----:B------:R-:W-:Y:S01]  /*3a60*/  ISETP.GE.AND P4, PT, R52, RZ, PT ;  /* 0x000000ff3400720c */ /* 0x000fe20003f86270 */
[----:B------:R-:W-:Y:S01]  /*3a70*/  @!P1 IMAD.MOV R93, RZ, RZ, -R93 ;  /* 0x000000ffff5d9224 */ /* 0x000fe200078e0a5d */
[----:B------:R-:W-:Y:S01]  /*3a80*/  ISETP.GE.AND P1, PT, R50, RZ, PT ;  /* 0x000000ff3200720c */ /* 0x000fe20003f26270 */
[----:B------:R-:W-:Y:S01]  /*3a90*/  IMAD R67, R67, UR6, RZ ;  /* 0x0000000643437c24 */ /* 0x000fe2000f8e02ff */
[----:B------:R-:W-:Y:S01]  /*3aa0*/  @!P2 IADD3 R95, PT, PT, -R95, RZ, RZ ;  /* 0x000000ff5f5fa210 */ /* 0x000fe20007ffe1ff */
[----:B------:R-:W-:Y:S01]  /*3ab0*/  @!P5 IMAD.MOV R99, RZ, RZ, -R99 ;  /* 0x000000ffff63d224 */ /* 0x000fe200078e0a63 */
[----:B------:R-:W-:Y:S01]  /*3ac0*/  ISETP.GE.AND P2, PT, R48, RZ, PT ;  /* 0x000000ff3000720c */ /* 0x000fe20003f46270 */
[----:B------:R-:W-:Y:S01]  /*3ad0*/  IMAD R69, R69, UR6, RZ ;  /* 0x0000000645457c24 */ /* 0x000fe2000f8e02ff */
        /* <DEDUP_REMOVED lines=9> */
[----:B------:R-:W-:Y:S01]  /*3b70*/  IMAD R37, R12, UR6, RZ ;  /* 0x000000060c257c24 */ /* 0x000fe2000f8e02ff */
[C---:B------:R-:W-:Y:S01]  /*3b80*/  SEL R40, R5.reuse, R17, !P0 ;  /* 0x0000001105287207 */ /* 0x040fe20004000000 */
[----:B------:R-:W-:Y:S01]  /*3b90*/  @!P2 IMAD.MOV R105, RZ, RZ, -R105 ;  /* 0x000000ffff69a224 */ /* 0x000fe200078e0a69 */
[----:B------:R-:W-:Y:S01]  /*3ba0*/  ISETP.GE.AND P2, PT, R38, RZ, PT ;  /* 0x000000ff2600720c */ /* 0x000fe20003f46270 */
        /* <DEDUP_REMOVED lines=10> */
[----:B------:R-:W-:Y:S01]  /*3c50*/  IMAD R36, R36, UR6, RZ ;  /* 0x0000000624247c24 */ /* 0x000fe2000f8e02ff */
[----:B------:R-:W-:Y:S01]  /*3c60*/  SEL R38, R5, R13, !P0 ;  /* 0x0000000d05267207 */ /* 0x000fe20004000000 */
        /* <DEDUP_REMOVED lines=17> */
[----:B------:R-:W-:Y:S01]  /*3d80*/  SEL R18, R5, R53, !P0 ;  /* 0x0000003505127207 */ /* 0x000fe20004000000 */
[----:B------:R-:W-:Y:S01]  /*3d90*/  @!P3 IMAD.MOV R127, RZ, RZ, -R127 ;  /* 0x000000ffff7fb224 */ /* 0x000fe200078e0a7f */
[----:B------:R-:W-:Y:S01]  /*3da0*/  LEA R8, P3, R11, UR14, 0x2 ;  /* 0x0000000e0b087c11 */ /* 0x000fe2000f8610ff */
[----:B------:R-:W-:Y:S01]  /*3db0*/  @!P5 IMAD.MOV R129, RZ, RZ, -R129 ;  /* 0x000000ffff81d224 */ /* 0x000fe200078e0a81 */
[C---:B------:R-:W-:Y:S01]  /*3dc0*/  SEL R76, R5.reuse, R41, !P0 ;  /* 0x00000029054c7207 */ /* 0x040fe20004000000 */
[----:B------:R-:W-:Y:S01]  /*3dd0*/  @!P4 IMAD.MOV R131, RZ, RZ, -R131 ;  /* 0x000000ffff83c224 */ /* 0x000fe200078e0a83 */
[----:B------:R-:W-:Y:S01]  /*3de0*/  SEL R42, R5, R21, !P0 ;  /* 0x00000015052a7207 */ /* 0x000fe20004000000 */
[----:B------:R-:W-:Y:S01]  /*3df0*/  @!P1 IMAD.MOV R133, RZ, RZ, -R133 ;  /* 0x000000ffff859224 */ /* 0x000fe200078e0a85 */
[----:B------:R-:W-:Y:S01]  /*3e00*/  LEA R4, P1, R10, UR12, 0x2 ;  /* 0x0000000c0a047c11 */ /* 0x000fe2000f8210ff */
[----:B------:R-:W-:Y:S01]  /*3e10*/  IMAD R39, R13, UR6, RZ ;  /* 0x000000060d277c24 */ /* 0x000fe2000f8e02ff */
[C---:B------:R-:W-:Y:S01]  /*3e20*/  SEL R44, R5.reuse, R25, !P0 ;  /* 0x00000019052c7207 */ /* 0x040fe20004000000 */
[----:B------:R-:W-:Y:S01]  /*3e30*/  @!P2 IMAD.MOV R137, RZ, RZ, -R137 ;  /* 0x000000ffff89a224 */ /* 0x000fe200078e0a89 */
[----:B------:R-:W-:Y:S01]  /*3e40*/  SEL R46, R5, R29, !P0 ;  /* 0x0000001d052e7207 */ /* 0x000fe20004000000 */
[----:B------:R-:W-:Y:S01]  /*3e50*/  IMAD R41, R19, UR6, RZ ;  /* 0x0000000613297c24 */ /* 0x000fe2000f8e02ff */
[C---:B------:R-:W-:Y:S01]  /*3e60*/  SEL R48, R5.reuse, R33, !P0 ;  /* 0x0000002105307207 */ /* 0x040fe20004000000 */
        /* <DEDUP_REMOVED lines=9> */
[----:B------:R-:W-:Y:S01]  /*3f00*/  SEL R52, R5, R43, !P0 ;  /* 0x0000002b05347207 */ /* 0x000fe20004000000 */
[----:B------:R-:W-:Y:S01]  /*3f10*/  IMAD R43, R23, UR6, RZ ;  /* 0x00000006172b7c24 */ /* 0x000fe2000f8e02ff */
[----:B------:R-:W-:Y:S01]  /*3f20*/  SEL R16, R5, R45, !P0 ;  /* 0x0000002d05107207 */ /* 0x000fe20004000000 */
[----:B------:R-:W-:Y:S01]  /*3f30*/  IMAD R45, R27, UR6, RZ ;  /* 0x000000061b2d7c24 */ /* 0x000fe2000f8e02ff */
[----:B------:R-:W-:Y:S01]  /*3f40*/  SEL R54, R5, R47, !P0 ;  /* 0x0000002f05367207 */ /* 0x000fe20004000000 */
[----:B------:R-:W-:Y:S01]  /*3f50*/  IMAD R47, R31, UR6, RZ ;  /* 0x000000061f2f7c24 */ /* 0x000fe2000f8e02ff */
        /* <DEDUP_REMOVED lines=76> */
[----:B------:R-:W-:Y:S01]  /*4420*/  LEA.HI.X.SX32 R5, R10, UR13, 0x2, P1 ;  /* 0x0000000d0a057c11 */ /* 0x000fe200088f16ff */
[----:B------:R-:W-:Y:S01]  /*4430*/  IMAD R16, R125, UR6, RZ ;  /* 0x000000067d107c24 */ /* 0x000fe2000f8e02ff */
[----:B------:R-:W-:Y:S01]  /*4440*/  LEA.HI.X.SX32 R9, R11, UR15, 0x2, P3 ;  /* 0x0000000f0b097c11 */ /* 0x000fe200098f16ff */
[----:B------:R-:W-:Y:S01]  /*4450*/  IMAD R10, R127, UR6, RZ ;  /* 0x000000067f0a7c24 */ /* 0x000fe2000f8e02ff */
[-C--:B------:R-:W-:Y:S01]  /*4460*/  LEA R108, P0, R36, R8.reuse, 0x2 ;  /* 0x00000008246c7211 */ /* 0x080fe200078010ff */
[----:B------:R-:W-:Y:S01]  /*4470*/  IMAD R11, R129, UR6, RZ ;  /* 0x00000006810b7c24 */ /* 0x000fe2000f8e02ff */
[-C--:B------:R-:W-:Y:S01]  /*4480*/  LEA R78, P1, R37, R8.reuse, 0x2 ;  /* 0x00000008254e7211 */ /* 0x080fe200078210ff */
[----:B------:R-:W-:Y:S01]  /*4490*/  IMAD R12, R131, UR6, RZ ;  /* 0x00000006830c7c24 */ /* 0x000fe2000f8e02ff */
[-C--:B------:R-:W-:Y:S01]  /*44a0*/  LEA R76, P2, R38, R8.reuse, 0x2 ;  /* 0x00000008264c7211 */ /* 0x080fe200078410ff */
[----:B------:R-:W-:Y:S01]  /*44b0*/  IMAD R13, R133, UR6, RZ ;  /* 0x00000006850d7c24 */ /* 0x000fe2000f8e02ff */
[-C--:B------:R-:W-:Y:S01]  /*44c0*/  LEA.HI.X.SX32 R109, R36, R9.reuse, 0x2, P0 ;  /* 0x00000009246d7211 */ /* 0x080fe200000f16ff */
[----:B------:R-:W-:Y:S01]  /*44d0*/  IMAD R14, R135, UR6, RZ ;  /* 0x00000006870e7c24 */ /* 0x000fe2000f8e02ff */
[-C--:B------:R-:W-:Y:S01]  /*44e0*/  LEA R82, P3, R39, R8.reuse, 0x2 ;  /* 0x0000000827527211 */ /* 0x080fe200078610ff */
[----:B------:R-:W-:Y:S01]  /*44f0*/  IMAD R15, R15, UR6, RZ ;  /* 0x000000060f0f7c24 */ /* 0x000fe2000f8e02ff */
[-C--:B------:R-:W-:Y:S01]  /*4500*/  LEA.HI.X.SX32 R79, R37, R9.reuse, 0x2, P1 ;  /* 0x00000009254f7211 */ /* 0x080fe200008f16ff */
[----:B------:R-:W-:Y:S01]  /*4510*/  STL.64 [R1+0x110], R108 ;  /* 0x0001106c01007387 */ /* 0x000fe20000100a00 */
[-C--:B------:R-:W-:Y:S01]  /*4520*/  LEA R80, P5, R40, R8.reuse, 0x2 ;  /* 0x0000000828507211 */ /* 0x080fe200078a10ff */
[----:B------:R-:W-:Y:S01]  /*4530*/  IMAD R89, R6, 0x34, RZ ;  /* 0x0000003406597824 */ /* 0x000fe200078e02ff */
[-C--:B------:R-:W-:Y:S01]  /*4540*/  LEA.HI.X.SX32 R77, R38, R9.reuse, 0x2, P2 ;  /* 0x00000009264d7211 */ /* 0x080fe200010f16ff */
[----:B------:R1:W-:Y:S01]  /*4550*/  STL.64 [R1+0x108], R78 ;  /* 0x0001084e01007387 */ /* 0x0003e20000100a00 */
[-C--:B------:R-:W-:Y:S01]  /*4560*/  LEA.HI.X.SX32 R83, R39, R9.reuse, 0x2, P3 ;  /* 0x0000000927537211 */ /* 0x080fe200018f16ff */
[----:B------:R-:W-:Y:S01]  /*4570*/  IMAD R97, R6, 0x38, RZ ;  /* 0x0000003806617824 */ /* 0x000fe200078e02ff */
[CC--:B------:R-:W-:Y:S01]  /*4580*/  LEA R86, P4, R41.reuse, R8.reuse, 0x2 ;  /* 0x0000000829567211 */ /* 0x0c0fe200078810ff */
[----:B------:R2:W-:Y:S01]  /*4590*/  STL.64 [R1+0x100], R76 ;  /* 0x0001004c01007387 */ /* 0x0005e20000100a00 */
[-C--:B------:R-:W-:Y:S01]  /*45a0*/  LEA.HI.X.SX32 R81, R40, R9.reuse, 0x2, P5 ;  /* 0x0000000928517211 */ /* 0x080fe200028f16ff */
[----:B------:R-:W-:Y:S01]  /*45b0*/  IMAD R105, R6, 0x3c, RZ ;  /* 0x0000003c06697824 */ /* 0x000fe200078e02ff */
[-C--:B------:R-:W-:Y:S01]  /*45c0*/  LEA R84, P0, R42, R8.reuse, 0x2 ;  /* 0x000000082a547211 */ /* 0x080fe200078010ff */
[----:B------:R4:W-:Y:S01]  /*45d0*/  STL.64 [R1+0xf8], R82 ;  /* 0x0000f85201007387 */ /* 0x0009e20000100a00 */
[-C--:B------:R-:W-:Y:S01]  /*45e0*/  LEA.HI.X.SX32 R87, R41, R9.reuse, 0x2, P4 ;  /* 0x0000000929577211 */ /* 0x080fe200020f16ff */
[C---:B------:R-:W-:Y:S01]  /*45f0*/  IMAD R121, R6.reuse, 0x44, RZ ;  /* 0x0000004406797824 */ /* 0x040fe200078e02ff */
[-C--:B------:R-:W-:Y:S01]  /*4600*/  LEA R38, P4, R47, R8.reuse, 0x2 ;  /* 0x000000082f267211 */ /* 0x080fe200078810ff */
[----:B------:R5:W-:Y:S01]  /*4610*/  STL.64 [R1+0xf0], R80 ;  /* 0x0000f05001007387 */ /* 0x000be20000100a00 */
[CC--:B-1----:R-:W-:Y:S01]  /*4620*/  LEA R78, P1, R43.reuse, R8.reuse, 0x2 ;  /* 0x000000082b4e7211 */ /* 0x0c2fe200078210ff */
[----:B------:R-:W-:Y:S01]  /*4630*/  IMAD R129, R6, 0x48, RZ ;  /* 0x0000004806817824 */ /* 0x000fe200078e02ff */
[-C--:B------:R-:W-:Y:S01]  /*4640*/  LEA.HI.X.SX32 R85, R42, R9.reuse, 0x2, P0 ;  /* 0x000000092a557211 */ /* 0x080fe200000f16ff */
[----:B------:R1:W-:Y:S01]  /*4650*/  STL.64 [R1+0xe8], R86 ;  /* 0x0000e85601007387 */ /* 0x0003e20000100a00 */
[-C--:B--2---:R-:W-:Y:S01]  /*4660*/  LEA R76, P2, R44, R8.reuse, 0x2 ;  /* 0x000000082c4c7211 */ /* 0x084fe200078410ff */
[C---:B------:R-:W-:Y:S01]  /*4670*/  IMAD R135, R6.reuse, 0x4c, RZ ;  /* 0x0000004c06877824 */ /* 0x040fe200078e02ff */
[-C--:B------:R-:W-:Y:S01]  /*4680*/  LEA.HI.X.SX32 R79, R43, R9.reuse, 0x2, P1 ;  /* 0x000000092b4f7211 */ /* 0x080fe200008f16ff */
[C---:B------:R-:W-:Y:S01]  /*4690*/  IMAD R91, R6.reuse, 0x35, RZ ;  /* 0x00000035065b7824 */ /* 0x040fe200078e02ff */
[CC--:B----4-:R-:W-:Y:S01]  /*46a0*/  LEA R82, P3, R45.reuse, R8.reuse, 0x2 ;  /* 0x000000082d527211 */ /* 0x0d0fe200078610ff */
[----:B------:R-:W-:Y:S01]  /*46b0*/  IMAD R93, R6, 0x36, RZ ;  /* 0x00000036065d7824 */ /* 0x000fe200078e02ff */
[-C--:B------:R-:W-:Y:S01]  /*46c0*/  LEA R36, P0, R48, R8.reuse, 0x2 ;  /* 0x0000000830247211 */ /* 0x080fe200078010ff */
[----:B------:R2:W-:Y:S01]  /*46d0*/  STL.64 [R1+0xd8], R78 ;  /* 0x0000d84e01007387 */ /* 0x0005e20000100a00 */
[-C--:B-----5:R-:W-:Y:S01]  /*46e0*/  LEA R80, P5, R46, R8.reuse, 0x2 ;  /* 0x000000082e507211 */ /* 0x0a0fe200078a10ff */
[----:B------:R-:W-:Y:S01]  /*46f0*/  IMAD R95, R6, 0x37, RZ ;  /* 0x00000037065f7824 */ /* 0x000fe200078e02ff */
[-C--:B------:R-:W-:Y:S01]  /*4700*/  LEA.HI.X.SX32 R77, R44, R9.reuse, 0x2, P2 ;  /* 0x000000092c4d7211 */ /* 0x080fe200010f16ff */
[----:B------:R4:W-:Y:S01]  /*4710*/  STL.64 [R1+0xe0], R84 ;  /* 0x0000e05401007387 */ /* 0x0009e20000100a00 */
[-C--:B------:R-:W-:Y:S01]  /*4720*/  LEA.HI.X.SX32 R83, R45, R9.reuse, 0x2, P3 ;  /* 0x000000092d537211 */ /* 0x080fe200018f16ff */
[----:B-1----:R-:W-:Y:S01]  /*4730*/  IMAD R87, R6, 0x33, RZ ;  /* 0x0000003306577824 */ /* 0x002fe200078e02ff */
[-C--:B------:R-:W-:Y:S01]  /*4740*/  LEA.HI.X.SX32 R39, R47, R9.reuse, 0x2, P4 ;  /* 0x000000092f277211 */ /* 0x080fe200020f16ff */
[----:B------:R1:W-:Y:S01]  /*4750*/  STL.64 [R1+0xd0], R76 ;  /* 0x0000d04c01007387 */ /* 0x0003e20000100a00 */
[-C--:B------:R-:W-:Y:S01]  /*4760*/  LEA.HI.X.SX32 R81, R46, R9.reuse, 0x2, P5 ;  /* 0x000000092e517211 */ /* 0x080fe200028f16ff */
[----:B------:R-:W-:Y:S01]  /*4770*/  IMAD R86, R6, 0xcc, RZ ;  /* 0x000000cc06567824 */ /* 0x000fe200078e02ff */
[-C--:B------:R-:W-:Y:S01]  /*4780*/  LEA.HI.X.SX32 R37, R48, R9.reuse, 0x2, P0 ;  /* 0x0000000930257211 */ /* 0x080fe200000f16ff */
[----:B------:R-:W-:Y:S01]  /*4790*/  STL.64 [R1+0xc8], R82 ;  /* 0x0000c85201007387 */ /* 0x000fe20000100a00 */
[-C--:B--2---:R-:W-:Y:S01]  /*47a0*/  LEA R78, P1, R49, R8.reuse, 0x2 ;  /* 0x00000008314e7211 */ /* 0x084fe200078210ff */
[----:B------:R-:W-:Y:S01]  /*47b0*/  IMAD R94, R6, 0xdc, RZ ;  /* 0x000000dc065e7824 */ /* 0x000fe200078e02ff */
[-C--:B------:R-:W-:Y:S01]  /*47c0*/  LEA R42, P3, R51, R8.reuse, 0x2 ;  /* 0x00000008332a7211 */ /* 0x080fe200078610ff */
[----:B------:R2:W-:Y:S01]  /*47d0*/  STL.64 [R1+0xb8], R38 ;  /* 0x0000b82601007387 */ /* 0x0005e20000100a00 */
[-C--:B------:R-:W-:Y:S01]  /*47e0*/  LEA R40, P5, R52, R8.reuse, 0x2 ;  /* 0x0000000834287211 */ /* 0x080fe200078a10ff */
[----:B----4-:R-:W-:Y:S01]  /*47f0*/  IMAD R85, R6, 0x32, RZ ;  /* 0x0000003206557824 */ /* 0x010fe200078e02ff */
[-C--:B------:R-:W-:Y:S01]  /*4800*/  LEA.HI.X.SX32 R79, R49, R9.reuse, 0x2, P1 ;  /* 0x00000009314f7211 */ /* 0x080fe200008f16ff */
[----:B------:R4:W-:Y:S01]  /*4810*/  STL.64 [R1+0xc0], R80 ;  /* 0x0000c05001007387 */ /* 0x0009e20000100a00 */
[-C--:B-1----:R-:W-:Y:S01]  /*4820*/  LEA R76, P2, R50, R8.reuse, 0x2 ;  /* 0x00000008324c7211 */ /* 0x082fe200078410ff */
[----:B------:R-:W-:Y:S01]  /*4830*/  IMAD.SHL.U32 R49, R6, 0x20, RZ ;  /* 0x0000002006317824 */ /* 0x000fe200078e00ff */
[-C--:B------:R-:W-:Y:S01]  /*4840*/  LEA.HI.X.SX32 R43, R51, R9.reuse, 0x2, P3 ;  /* 0x00000009332b7211 */ /* 0x080fe200018f16ff */
[----:B------:R1:W-:Y:S01]  /*4850*/  STL.64 [R1+0xb0], R36 ;  /* 0x0000b02401007387 */ /* 0x0003e20000100a00 */
[-C--:B------:R-:W-:Y:S01]  /*4860*/  LEA.HI.X.SX32 R77, R50, R9.reuse, 0x2, P2 ;  /* 0x00000009324d7211 */ /* 0x080fe200010f16ff */
[----:B------:R-:W-:Y:S01]  /*4870*/  IMAD R51, R6, 0x21, RZ ;  /* 0x0000002106337824 */ /* 0x000fe200078e02ff */
[-C--:B------:R-:W-:Y:S01]  /*4880*/  LEA.HI.X.SX32 R41, R52, R9.reuse, 0x2, P5 ;  /* 0x0000000934297211 */ /* 0x080fe200028f16ff */
[----:B------:R-:W-:Y:S01]  /*4890*/  STL.64 [R1+0xa8], R78 ;  /* 0x0000a84e01007387 */ /* 0x000fe20000100a00 */
[-C--:B--2---:R-:W-:Y:S01]  /*48a0*/  LEA R38, P4, R53, R8.reuse, 0x2 ;  /* 0x0000000835267211 */ /* 0x084fe200078810ff */
[C---:B------:R-:W-:Y:S01]  /*48b0*/  IMAD R50, R6.reuse, 0x84, RZ ;  /* 0x0000008406327824 */ /* 0x040fe200078e02ff */
[-C--:B------:R-:W-:Y:S01]  /*48c0*/  LEA R46, P1, R55, R8.reuse, 0x2 ;  /* 0x00000008372e7211 */ /* 0x080fe200078210ff */
[----:B------:R2:W-:Y:S01]  /*48d0*/  STL.64 [R1+0x98], R42 ;  /* 0x0000982a01007387 */ /* 0x0005e20000100a00 */
[-C--:B------:R-:W-:Y:S01]  /*48e0*/  LEA.HI.X.SX32 R39, R53, R9.reuse, 0x2, P4 ;  /* 0x0000000935277211 */ /* 0x080fe200020f16ff */
[----:B----4-:R-:W-:Y:S01]  /*48f0*/  IMAD R81, R6, 0x30, RZ ;  /* 0x0000003006517824 */ /* 0x010fe200078e02ff */
[-C--:B------:R-:W-:Y:S01]  /*4900*/  LEA R44, P2, R56, R8.reuse, 0x2 ;  /* 0x00000008382c7211 */ /* 0x080fe200078410ff */
[----:B------:R-:W-:Y:S01]  /*4910*/  STL.64 [R1+0xa0], R76 ;  /* 0x0000a04c01007387 */ /* 0x000fe20000100a00 */
[-C--:B-1----:R-:W-:Y:S01]  /*4920*/  LEA R36, P0, R54, R8.reuse, 0x2 ;  /* 0x0000000836247211 */ /* 0x082fe200078010ff */
[----:B------:R-:W-:Y:S01]  /*4930*/  IMAD R53, R6, 0x22, RZ ;  /* 0x0000002206357824 */ /* 0x000fe200078e02ff */
[-C--:B------:R-:W-:Y:S01]  /*4940*/  LEA.HI.X.SX32 R47, R55, R9.reuse, 0x2, P1 ;  /* 0x00000009372f7211 */ /* 0x080fe200008f16ff */
[----:B------:R1:W-:Y:S01]  /*4950*/  STL.64 [R1+0x90], R40 ;  /* 0x0000902801007387 */ /* 0x0003e20000100a00 */
[-C--:B------:R-:W-:Y:S01]  /*4960*/  LEA.HI.X.SX32 R37, R54, R9.reuse, 0x2, P0 ;  /* 0x0000000936257211 */ /* 0x080fe200000f16ff */
[----:B------:R-:W-:Y:S01]  /*4970*/  IMAD R52, R6, 0x88, RZ ;  /* 0x0000008806347824 */ /* 0x000fe200078e02ff */
[-C--:B------:R-:W-:Y:S01]  /*4980*/  LEA.HI.X.SX32 R45, R56, R9.reuse, 0x2, P2 ;  /* 0x00000009382d7211 */ /* 0x080fe200010f16ff */
[----:B------:R4:W-:Y:S01]  /*4990*/  STL.64 [R1+0x88], R38 ;  /* 0x0000882601007387 */ /* 0x0009e20000100a00 */
[-C--:B--2---:R-:W-:Y:S01]  /*49a0*/  LEA R42, P3, R59, R8.reuse, 0x2 ;  /* 0x000000083b2a7211 */ /* 0x084fe200078610ff */
[C---:B------:R-:W-:Y:S01]  /*49b0*/  IMAD R55, R6.reuse, 0x23, RZ ;  /* 0x0000002306377824 */ /* 0x040fe200078e02ff */
[----:B---3--:R-:W-:Y:S01]  /*49c0*/  R2UR UR10, R3 ;  /* 0x00000000030a72ca */ /* 0x008fe200000e0000 */
[----:B------:R2:W-:Y:S01]  /*49d0*/  STL.64 [R1+0x80], R36 ;  /* 0x0000802401007387 */ /* 0x0005e20000100a00 */
[-C--:B------:R-:W-:Y:S01]  /*49e0*/  LEA.HI.X.SX32 R43, R59, R9.reuse, 0x2, P3 ;  /* 0x000000093b2b7211 */ /* 0x080fe200018f16ff */
[----:B------:R-:W3:Y:S01]  /*49f0*/  LDC R3, c[0x0][0x3a0] ;  /* 0x0000e800ff037b82 */ /* 0x000ee20000000800 */
[----:B------:R-:W-:Y:S01]  /*4a00*/  IMAD R54, R6, 0x8c, RZ ;  /* 0x0000008c06367824 */ /* 0x000fe200078e02ff */
[-C--:B-1----:R-:W-:Y:S01]  /*4a10*/  LEA R40, P5, R60, R8.reuse, 0x2 ;  /* 0x000000083c287211 */ /* 0x082fe200078a10ff */
[----:B------:R1:W-:Y:S01]  /*4a20*/  STL.64 [R1+0x78], R46 ;  /* 0x0000782e01007387 */ /* 0x0003e20000100a00 */
[----:B------:R-:W-:Y:S01]  /*4a30*/  IMAD R56, R6, 0x90, RZ ;  /* 0x0000009006387824 */ /* 0x000fe200078e02ff */
[----:B------:R-:W-:Y:S01]  /*4a40*/  UMOV UR6, 0x1 ;  /* 0x0000000100067882 */ /* 0x000fe20000000000 */
[CC--:B----4-:R-:W-:Y:S01]  /*4a50*/  LEA R38, P4, R61.reuse, R8.reuse, 0x2 ;  /* 0x000000083d267211 */ /* 0x0d0fe200078810ff */
[----:B------:R4:W-:Y:S01]  /*4a60*/  STL.64 [R1+0x70], R44 ;  /* 0x0000702c01007387 */ /* 0x0009e20000100a00 */
[-C--:B------:R-:W-:Y:S01]  /*4a70*/  LEA.HI.X.SX32 R41, R60, R9.reuse, 0x2, P5 ;  /* 0x000000093c297211 */ /* 0x080fe200028f16ff */
[----:B------:R-:W-:Y:S01]  /*4a80*/  IMAD R59, R6, 0x25, RZ ;  /* 0x00000025063b7824 */ /* 0x000fe200078e02ff */
[-C--:B--2---:R-:W-:Y:S01]  /*4a90*/  LEA R36, P0, R62, R8.reuse, 0x2 ;  /* 0x000000083e247211 */ /* 0x084fe200078010ff */
[----:B------:R2:W-:Y:S01]  /*4aa0*/  STL.64 [R1+0x68], R42 ;  /* 0x0000682a01007387 */ /* 0x0005e20000100a00 */
[-C--:B------:R-:W-:Y:S01]  /*4ab0*/  LEA.HI.X.SX32 R39, R61, R9.reuse, 0x2, P4 ;  /* 0x000000093d277211 */ /* 0x080fe200020f16ff */
[----:B------:R-:W-:Y:S01]  /*4ac0*/  IMAD R61, R6, 0x26, RZ ;  /* 0x00000026063d7824 */ /* 0x000fe200078e02ff */
[-C--:B------:R-:W-:Y:S01]  /*4ad0*/  LEA.HI.X.SX32 R37, R62, R9.reuse, 0x2, P0 ;  /* 0x000000093e257211 */ /* 0x080fe200000f16ff */
[----:B------:R5:W-:Y:S01]  /*4ae0*/  STL.64 [R1+0x60], R40 ;  /* 0x0000602801007387 */ /* 0x000be20000100a00 */
[CC--:B-1----:R-:W-:Y:S01]  /*4af0*/  LEA R46, P1, R63.reuse, R8.reuse, 0x2 ;  /* 0x000000083f2e7211 */ /* 0x0c2fe200078210ff */
[----:B------:R-:W-:Y:S01]  /*4b00*/  IMAD R60, R6, 0x98, RZ ;  /* 0x00000098063c7824 */ /* 0x000fe200078e02ff */
[-C--:B----4-:R-:W-:Y:S01]  /*4b10*/  LEA R44, P2, R64, R8.reuse, 0x2 ;  /* 0x00000008402c7211 */ /* 0x090fe200078410ff */
[----:B------:R1:W-:Y:S01]  /*4b20*/  STL.64 [R1+0x58], R38 ;  /* 0x0000582601007387 */ /* 0x0003e20000100a00 */
[-C--:B------:R-:W-:Y:S01]  /*4b30*/  LEA.HI.X.SX32 R47, R63, R9.reuse, 0x2, P1 ;  /* 0x000000093f2f7211 */ /* 0x080fe200008f16ff */
[----:B------:R-:W-:Y:S01]  /*4b40*/  IMAD R63, R6, 0x27, RZ ;  /* 0x00000027063f7824 */ /* 0x000fe200078e02ff */
[-C--:B--2---:R-:W-:Y:S01]  /*4b50*/  LEA R42, P3, R65, R8.reuse, 0x2 ;  /* 0x00000008412a7211 */ /* 0x084fe200078610ff */
[----:B------:R2:W-:Y:S01]  /*4b60*/  STL.64 [R1+0x50], R36 ;  /* 0x0000502401007387 */ /* 0x0005e20000100a00 */
[-C--:B------:R-:W-:Y:S01]  /*4b70*/  LEA.HI.X.SX32 R45, R64, R9.reuse, 0x2, P2 ;  /* 0x00000009402d7211 */ /* 0x080fe200010f16ff */
[----:B---3--:R-:W-:Y:S01]  /*4b80*/  VIADD R58, R3, 0xffffffff ;  /* 0xffffffff033a7836 */ /* 0x008fe20000000000 */
[CC--:B-----5:R-:W-:Y:S01]  /*4b90*/  LEA R40, P5, R66.reuse, R8.reuse, 0x2 ;  /* 0x0000000842287211 */ /* 0x0e0fe200078a10ff */
[----:B------:R3:W-:Y:S01]  /*4ba0*/  STL.64 [R1+0x48], R46 ;  /* 0x0000482e01007387 */ /* 0x0007e20000100a00 */
[-C--:B------:R-:W-:Y:S01]  /*4bb0*/  LEA.HI.X.SX32 R43, R65, R9.reuse, 0x2, P3 ;  /* 0x00000009412b7211 */ /* 0x080fe200018f16ff */
[----:B------:R-:W-:Y:S01]  /*4bc0*/  VIADD R57, R3, 0xfffffffe ;  /* 0xfffffffe03397836 */ /* 0x000fe20000000000 */
[-C--:B------:R-:W-:Y:S01]  /*4bd0*/  LEA.HI.X.SX32 R41, R66, R9.reuse, 0x2, P5 ;  /* 0x0000000942297211 */ /* 0x080fe200028f16ff */
[----:B------:R4:W-:Y:S01]  /*4be0*/  STL.64 [R1+0x40], R44 ;  /* 0x0000402c01007387 */ /* 0x0009e20000100a00 */
[CC--:B-1----:R-:W-:Y:S01]  /*4bf0*/  LEA R38, P4, R67.reuse, R8.reuse, 0x2 ;  /* 0x0000000843267211 */ /* 0x0c2fe200078810ff */
[----:B------:R-:W-:Y:S01]  /*4c00*/  IMAD R65, R6, 0x28, RZ ;  /* 0x0000002806417824 */ /* 0x000fe200078e02ff */
[-C--:B--2---:R-:W-:Y:S01]  /*4c10*/  LEA R36, P0, R68, R8.reuse, 0x2 ;  /* 0x0000000844247211 */ /* 0x084fe200078010ff */
[----:B------:R1:W-:Y:S01]  /*4c20*/  STL.64 [R1+0x38], R42 ;  /* 0x0000382a01007387 */ /* 0x0003e20000100a00 */
[-C--:B------:R-:W-:Y:S01]  /*4c30*/  LEA.HI.X.SX32 R39, R67, R9.reuse, 0x2, P4 ;  /* 0x0000000943277211 */ /* 0x080fe200020f16ff */
[----:B------:R-:W-:Y:S01]  /*4c40*/  IMAD R62, R6, 0x9c, RZ ;  /* 0x0000009c063e7824 */ /* 0x000fe200078e02ff */
[CC--:B---3--:R-:W-:Y:S01]  /*4c50*/  LEA R46, P1, R69.reuse, R8.reuse, 0x2 ;  /* 0x00000008452e7211 */ /* 0x0c8fe200078210ff */
[----:B------:R2:W-:Y:S01]  /*4c60*/  STL.64 [R1+0x30], R40 ;  /* 0x0000302801007387 */ /* 0x0005e20000100a00 */
[-C--:B------:R-:W-:Y:S01]  /*4c70*/  LEA.HI.X.SX32 R37, R68, R9.reuse, 0x2, P0 ;  /* 0x0000000944257211 */ /* 0x080fe200000f16ff */
[----:B------:R-:W-:Y:S01]  /*4c80*/  IMAD R64, R6, 0xa0, RZ ;  /* 0x000000a006407824 */ /* 0x000fe200078e02ff */
[-C--:B----4-:R-:W-:Y:S01]  /*4c90*/  LEA R44, P2, R70, R8.reuse, 0x2 ;  /* 0x00000008462c7211 */ /* 0x090fe200078410ff */
[----:B------:R3:W-:Y:S01]  /*4ca0*/  STL.64 [R1+0x130], R38 ;  /* 0x0001302601007387 */ /* 0x0007e20000100a00 */
[-C--:B------:R-:W-:Y:S01]  /*4cb0*/  LEA.HI.X.SX32 R47, R69, R9.reuse, 0x2, P1 ;  /* 0x00000009452f7211 */ /* 0x080fe200008f16ff */
[----:B------:R-:W-:Y:S01]  /*4cc0*/  IMAD R67, R6, 0x29, RZ ;  /* 0x0000002906437824 */ /* 0x000fe200078e02ff */
        /* <DEDUP_REMOVED lines=18> */
[-C--:B-1----:R-:W-:Y:S01]  /*4df0*/  LEA R46, P1, R75, R8.reuse, 0x2 ;  /* 0x000000084b2e7211 */ /* 0x082fe200078210ff */
[C---:B------:R-:W-:Y:S01]  /*4e00*/  IMAD R71, R6.reuse, 0x2b, RZ ;  /* 0x0000002b06477824 */ /* 0x040fe200078e02ff */
[-C--:B--2---:R-:W-:Y:S01]  /*4e10*/  LEA R44, P2, R35, R8.reuse, 0x2 ;  /* 0x00000008232c7211 */ /* 0x084fe200078410ff */
[----:B------:R1:W-:Y:S01]  /*4e20*/  STL.64 [R1+0x148], R38 ;  /* 0x0001482601007387 */ /* 0x0003e20000100a00 */
[-C--:B------:R-:W-:Y:S01]  /*4e30*/  LEA.HI.X.SX32 R47, R75, R9.reuse, 0x2, P1 ;  /* 0x000000094b2f7211 */ /* 0x080fe200008f16ff */
[----:B------:R-:W-:Y:S01]  /*4e40*/  IMAD R70, R6, 0xac, RZ ;  /* 0x000000ac06467824 */ /* 0x000fe200078e02ff */
[-C--:B---3--:R-:W-:Y:S01]  /*4e50*/  LEA R42, P3, R34, R8.reuse, 0x2 ;  /* 0x00000008222a7211 */ /* 0x088fe200078610ff */
[----:B------:R2:W-:Y:S01]  /*4e60*/  STL.64 [R1+0x150], R36 ;  /* 0x0001502401007387 */ /* 0x0005e20000100a00 */
[-C--:B------:R-:W-:Y:S01]  /*4e70*/  LEA.HI.X.SX32 R45, R35, R9.reuse, 0x2, P2 ;  /* 0x00000009232d7211 */ /* 0x080fe200010f16ff */
[----:B------:R-:W-:Y:S01]  /*4e80*/  IMAD R72, R6, 0xb0, RZ ;  /* 0x000000b006487824 */ /* 0x000fe200078e02ff */
[CC--:B----4-:R-:W-:Y:S01]  /*4e90*/  LEA R40, P5, R33.reuse, R8.reuse, 0x2 ;  /* 0x0000000821287211 */ /* 0x0d0fe200078a10ff */
[----:B------:R3:W-:Y:S01]  /*4ea0*/  STL.64 [R1+0x158], R46 ;  /* 0x0001582e01007387 */ /* 0x0007e20000100a00 */
[-C--:B------:R-:W-:Y:S01]  /*4eb0*/  LEA.HI.X.SX32 R43, R34, R9.reuse, 0x2, P3 ;  /* 0x00000009222b7211 */ /* 0x080fe200018f16ff */
[----:B------:R-:W-:Y:S01]  /*4ec0*/  IMAD R75, R6, 0x2d, RZ ;  /* 0x0000002d064b7824 */ /* 0x000fe200078e02ff */
[-C--:B------:R-:W-:Y:S01]  /*4ed0*/  LEA.HI.X.SX32 R41, R33, R9.reuse, 0x2, P5 ;  /* 0x0000000921297211 */ /* 0x080fe200028f16ff */
[----:B------:R4:W-:Y:S01]  /*4ee0*/  STL.64 [R1+0x170], R44 ;  /* 0x0001702c01007387 */ /* 0x0009e20000100a00 */
[-C--:B-1----:R-:W-:Y:S01]  /*4ef0*/  LEA R38, P4, R32, R8.reuse, 0x2 ;  /* 0x0000000820267211 */ /* 0x082fe200078810ff */
[----:B------:R-:W-:Y:S01]  /*4f00*/  IMAD R74, R6, 0xb4, RZ ;  /* 0x000000b4064a7824 */ /* 0x000fe200078e02ff */
[CC--:B--2---:R-:W-:Y:S01]  /*4f10*/  LEA R36, P0, R31.reuse, R8.reuse, 0x2 ;  /* 0x000000081f247211 */ /* 0x0c4fe200078010ff */
[----:B------:R1:W-:Y:S01]  /*4f20*/  STL.64 [R1+0x168], R42 ;  /* 0x0001682a01007387 */ /* 0x0003e20000100a00 */
[-C--:B------:R-:W-:Y:S01]  /*4f30*/  LEA.HI.X.SX32 R39, R32, R9.reuse, 0x2, P4 ;  /* 0x0000000920277211 */ /* 0x080fe200020f16ff */
[----:B------:R-:W-:Y:S01]  /*4f40*/  IMAD R77, R6, 0x2e, RZ ;  /* 0x0000002e064d7824 */ /* 0x000fe200078e02ff */
[-C--:B------:R-:W-:Y:S01]  /*4f50*/  LEA.HI.X.SX32 R37, R31, R9.reuse, 0x2, P0 ;  /* 0x000000091f257211 */ /* 0x080fe200000f16ff */
[----:B------:R2:W-:Y:S01]  /*4f60*/  STL.64 [R1+0x160], R40 ;  /* 0x0001602801007387 */ /* 0x0005e20000100a00 */
[-C--:B---3--:R-:W-:Y:S01]  /*4f70*/  LEA R46, P1, R30, R8.reuse, 0x2 ;  /* 0x000000081e2e7211 */ /* 0x088fe200078210ff */
        /* <DEDUP_REMOVED lines=9> */
[-C--:B------:R-:W-:Y:S01]  /*5010*/  LEA R34, P1, R24, R8.reuse, 0x2 ;  /* 0x0000000818227211 */ /* 0x080fe200078210ff */
[----:B------:R1:W-:Y:S01]  /*5020*/  STL.64 [R1+0x188], R46 ;  /* 0x0001882e01007387 */ /* 0x0003e20000100a00 */
[-C--:B--2---:R-:W-:Y:S01]  /*5030*/  LEA R40, P5, R27, R8.reuse, 0x2 ;  /* 0x000000081b287211 */ /* 0x084fe200078a10ff */
[----:B------:R-:W-:Y:S01]  /*5040*/  IMAD R80, R6, 0xc0, RZ ;  /* 0x000000c006507824 */ /* 0x000fe200078e02ff */
[-C--:B------:R-:W-:Y:S01]  /*5050*/  LEA.HI.X.SX32 R43, R28, R9.reuse, 0x2, P3 ;  /* 0x000000091c2b7211 */ /* 0x080fe200018f16ff */
[----:B------:R2:W-:Y:S01]  /*5060*/  STL.64 [R1+0x190], R44 ;  /* 0x0001902c01007387 */ /* 0x0005e20000100a00 */
[-C--:B---3--:R-:W-:Y:S01]  /*5070*/  LEA R38, P4, R26, R8.reuse, 0x2 ;  /* 0x000000081a267211 */ /* 0x088fe200078810ff */
[C---:B------:R-:W-:Y:S01]  /*5080*/  IMAD R83, R6.reuse, 0x31, RZ ;  /* 0x0000003106537824 */ /* 0x040fe200078e02ff */
[-C--:B------:R-:W-:Y:S01]  /*5090*/  LEA R32, P2, R23, R8.reuse, 0x2 ;  /* 0x0000000817207211 */ /* 0x080fe200078410ff */
[----:B------:R3:W-:Y:S01]  /*50a0*/  STL.64 [R1+0x198], R42 ;  /* 0x0001982a01007387 */ /* 0x0007e20000100a00 */
[-C--:B----4-:R-:W-:Y:S01]  /*50b0*/  LEA R36, P0, R25, R8.reuse, 0x2 ;  /* 0x0000000819247211 */ /* 0x090fe200078010ff */
[----:B------:R-:W-:Y:S01]  /*50c0*/  IMAD R82, R6, 0xc4, RZ ;  /* 0x000000c406527824 */ /* 0x000fe200078e02ff */
[-C--:B------:R-:W-:Y:S01]  /*50d0*/  LEA.HI.X.SX32 R39, R26, R9.reuse, 0x2, P4 ;  /* 0x000000091a277211 */ /* 0x080fe200020f16ff */
[----:B-1----:R-:W-:Y:S01]  /*50e0*/  IMAD R47, R6, 0x1f, RZ ;  /* 0x0000001f062f7824 */ /* 0x002fe200078e02ff */
[-C--:B------:R-:W-:Y:S01]  /*50f0*/  LEA R30, P3, R22, R8.reuse, 0x2 ;  /* 0x00000008161e7211 */ /* 0x080fe200078610ff */
[C---:B------:R-:W-:Y:S01]  /*5100*/  IMAD R84, R6.reuse, 0xc8, RZ ;  /* 0x000000c806547824 */ /* 0x040fe200078e02ff */
[-C--:B------:R-:W-:Y:S01]  /*5110*/  LEA.HI.X.SX32 R41, R27, R9.reuse, 0x2, P5 ;  /* 0x000000091b297211 */ /* 0x080fe200028f16ff */
[----:B------:R1:W-:Y:S01]  /*5120*/  STL.64 [R1+0x1b0], R38 ;  /* 0x0001b02601007387 */ /* 0x0003e20000100a00 */
[-C--:B------:R-:W-:Y:S01]  /*5130*/  LEA R28, P5, R21, R8.reuse, 0x2 ;  /* 0x00000008151c7211 */ /* 0x080fe200078a10ff */
[----:B--2---:R-:W-:Y:S01]  /*5140*/  IMAD R45, R6, 0x1e, RZ ;  /* 0x0000001e062d7824 */ /* 0x004fe200078e02ff */
[-C--:B------:R-:W-:Y:S01]  /*5150*/  LEA.HI.X.SX32 R37, R25, R9.reuse, 0x2, P0 ;  /* 0x0000000919257211 */ /* 0x080fe200000f16ff */
[----:B------:R2:W-:Y:S01]  /*5160*/  STL.64 [R1+0x1a0], R40 ;  /* 0x0001a02801007387 */ /* 0x0005e20000100a00 */
[-C--:B------:R-:W-:Y:S01]  /*5170*/  LEA.HI.X.SX32 R35, R24, R9.reuse, 0x2, P1 ;  /* 0x0000000918237211 */ /* 0x080fe200008f16ff */
[----:B---3--:R-:W-:Y:S01]  /*5180*/  IMAD R43, R6, 0x1d, RZ ;  /* 0x0000001d062b7824 */ /* 0x008fe200078e02ff */
[-C--:B------:R-:W-:Y:S01]  /*5190*/  LEA.HI.X.SX32 R33, R23, R9.reuse, 0x2, P2 ;  /* 0x0000000917217211 */ /* 0x080fe200010f16ff */
[----:B------:R3:W-:Y:S01]  /*51a0*/  STL.64 [R1+0x1a8], R36 ;  /* 0x0001a82401007387 */ /* 0x0007e20000100a00 */
[-C--:B------:R-:W-:Y:S01]  /*51b0*/  LEA.HI.X.SX32 R31, R22, R9.reuse, 0x2, P3 ;  /* 0x00000009161f7211 */ /* 0x080fe200018f16ff */
[----:B------:R-:W-:Y:S01]  /*51c0*/  IMAD R96, R6, 0xe0, RZ ;  /* 0x000000e006607824 */ /* 0x000fe200078e02ff */
[----:B------:R-:W-:Y:S01]  /*51d0*/  LEA.HI.X.SX32 R29, R21, R9, 0x2, P5 ;  /* 0x00000009151d7211 */ /* 0x000fe200028f16ff */
[----:B------:R4:W-:Y:S01]  /*51e0*/  STL.64 [R1+0x1b8], R34 ;  /* 0x0001b82201007387 */ /* 0x0009e20000100a00 */
[----:B-1----:R-:W-:Y:S01]  /*51f0*/  LEA R38, P4, R20, R8, 0x2 ;  /* 0x0000000814267211 */ /* 0x002fe200078810ff */
[----:B------:R-:W-:-:S02]  /*5200*/  IMAD R99, R6, 0x39, RZ ;  /* 0x0000003906637824 */ /* 0x000fc400078e02ff */
[----:B------:R1:W-:Y:S01]  /*5210*/  STL.64 [R1+0x1c0], R32 ;  /* 0x0001c02001007387 */ /* 0x0003e20000100a00 */
[-C--:B------:R-:W-:Y:S01]  /*5220*/  LEA.HI.X.SX32 R39, R20, R9.reuse, 0x2, P4 ;  /* 0x0000000914277211 */ /* 0x080fe200020f16ff */
[C---:B--2---:R-:W-:Y:S01]  /*5230*/  IMAD R41, R6.reuse, 0x1c, RZ ;  /* 0x0000001c06297824 */ /* 0x044fe200078e02ff */
[-C--:B------:R-:W-:Y:S01]  /*5240*/  LEA R26, P4, R11, R8.reuse, 0x2 ;  /* 0x000000080b1a7211 */ /* 0x080fe200078810ff */
[----:B------:R2:W-:Y:S01]  /*5250*/  STL.64 [R1+0x1c8], R30 ;  /* 0x0001c81e01007387 */ /* 0x0005e20000100a00 */
[-C--:B---3--:R-:W-:Y:S01]  /*5260*/  LEA R36, P0, R19, R8.reuse, 0x2 ;  /* 0x0000000813247211 */ /* 0x088fe200078010ff */
[----:B------:R-:W-:Y:S01]  /*5270*/  IMAD R98, R6, 0xe4, RZ ;  /* 0x000000e406627824 */ /* 0x000fe200078e02ff */
[-C--:B------:R-:W-:Y:S01]  /*5280*/  LEA.HI.X.SX32 R27, R11, R9.reuse, 0x2, P4 ;  /* 0x000000090b1b7211 */ /* 0x080fe200020f16ff */
[----:B------:R3:W-:Y:S01]  /*5290*/  STL.64 [R1+0x1d0], R28 ;  /* 0x0001d01c01007387 */ /* 0x0007e20000100a00 */
[-C--:B----4-:R-:W-:Y:S01]  /*52a0*/  LEA R34, P1, R18, R8.reuse, 0x2 ;  /* 0x0000000812227211 */ /* 0x090fe200078210ff */
[C---:B------:R-:W-:Y:S01]  /*52b0*/  IMAD R11, R6.reuse, 0xd, RZ ;  /* 0x0000000d060b7824 */ /* 0x040fe200078e02ff */
[-C--:B------:R-:W-:Y:S01]  /*52c0*/  LEA.HI.X.SX32 R37, R19, R9.reuse, 0x2, P0 ;  /* 0x0000000913257211 */ /* 0x080fe200000f16ff */
[----:B------:R4:W-:Y:S01]  /*52d0*/  STL.64 [R1+0x1d8], R38 ;  /* 0x0001d82601007387 */ /* 0x0009e20000100a00 */
[CC--:B-1----:R-:W-:Y:S01]  /*52e0*/  LEA R32, P2, R17.reuse, R8.reuse, 0x2 ;  /* 0x0000000811207211 */ /* 0x0c2fe200078410ff */
[----:B------:R-:W-:Y:S01]  /*52f0*/  IMAD R101, R6, 0x3a, RZ ;  /* 0x0000003a06657824 */ /* 0x000fe200078e02ff */
[-C--:B------:R-:W-:Y:S01]  /*5300*/  LEA.HI.X.SX32 R35, R18, R9.reuse, 0x2, P1 ;  /* 0x0000000912237211 */ /* 0x080fe200008f16ff */
[----:B------:R-:W-:Y:S01]  /*5310*/  STL.64 [R1+0x1e0], R36 ;  /* 0x0001e02401007387 */ /* 0x000fe20000100a00 */
[-C--:B--2---:R-:W-:Y:S01]  /*5320*/  LEA R30, P3, R16, R8.reuse, 0x2 ;  /* 0x00000008101e7211 */ /* 0x084fe200078610ff */
[----:B------:R-:W-:Y:S01]  /*5330*/  IMAD R100, R6, 0xe8, RZ ;  /* 0x000000e806647824 */ /* 0x000fe200078e02ff */
[-C--:B------:R-:W-:Y:S01]  /*5340*/  LEA R24, P0, R12, R8.reuse, 0x2 ;  /* 0x000000080c187211 */ /* 0x080fe200078010ff */
[----:B------:R-:W-:Y:S01]  /*5350*/  STL.64 [R1+0x1e8], R34 ;  /* 0x0001e82201007387 */ /* 0x000fe20000100a00 */
[-C--:B---3--:R-:W-:Y:S01]  /*5360*/  LEA R28, P5, R10, R8.reuse, 0x2 ;  /* 0x000000080a1c7211 */ /* 0x088fe200078a10ff */
[C---:B------:R-:W-:Y:S01]  /*5370*/  IMAD R103, R6.reuse, 0x3b, RZ ;  /* 0x0000003b06677824 */ /* 0x040fe200078e02ff */
[-C--:B------:R-:W-:Y:S01]  /*5380*/  LEA.HI.X.SX32 R33, R17, R9.reuse, 0x2, P2 ;  /* 0x0000000911217211 */ /* 0x080fe200010f16ff */
[C---:B------:R-:W-:Y:S01]  /*5390*/  IMAD.SHL.U32 R17, R6.reuse, 0x10, RZ ;  /* 0x0000001006117824 */ /* 0x040fe200078e00ff */
[-C--:B------:R-:W-:Y:S01]  /*53a0*/  LEA R22, P1, R13, R8.reuse, 0x2 ;  /* 0x000000080d167211 */ /* 0x080fe200078210ff */
[----:B----4-:R-:W-:Y:S01]  /*53b0*/  IMAD R39, R6, 0x1b, RZ ;  /* 0x0000001b06277824 */ /* 0x010fe200078e02ff */
[-C--:B------:R-:W-:Y:S01]  /*53c0*/  LEA.HI.X.SX32 R31, R16, R9.reuse, 0x2, P3 ;  /* 0x00000009101f7211 */ /* 0x080fe200018f16ff */
[----:B------:R1:W-:Y:S01]  /*53d0*/  STL.64 [R1+0x1f0], R32 ;  /* 0x0001f02001007387 */ /* 0x0003e20000100a00 */
[-C--:B------:R-:W-:Y:S01]  /*53e0*/  LEA R20, P2, R14, R8.reuse, 0x2 ;  /* 0x000000080e147211 */ /* 0x080fe200078410ff */
[----:B------:R-:W-:Y:S01]  /*53f0*/  IMAD R16, R6, 0x7, RZ ;  /* 0x0000000706107824 */ /* 0x000fe200078e02ff */
[-C--:B------:R-:W-:Y:S01]  /*5400*/  LEA.HI.X.SX32 R29, R10, R9.reuse, 0x2, P5 ;  /* 0x000000090a1d7211 */ /* 0x080fe200028f16ff */
[----:B------:R-:W-:Y:S01]  /*5410*/  STL.64 [R1+0x1f8], R30 ;  /* 0x0001f81e01007387 */ /* 0x000fe20000100a00 */
[----:B------:R-:W-:Y:S01]  /*5420*/  LEA R18, P3, R15, R8, 0x2 ;  /* 0x000000080f127211 */ /* 0x000fe200078610ff */
[----:B------:R-:W-:Y:S01]  /*5430*/  VIADD R10, R3, 0xfffffffb ;  /* 0xfffffffb030a7836 */ /* 0x000fe20000000000 */
[-C--:B------:R-:W-:Y:S01]  /*5440*/  LEA.HI.X.SX32 R25, R12, R9.reuse, 0x2, P0 ;  /* 0x000000090c197211 */ /* 0x080fe200000f16ff */
[----:B------:R-:W-:Y:S01]  /*5450*/  STL.64 [R1+0x200], R28 ;  /* 0x0002001c01007387 */ /* 0x000fe20000100a00 */
[-C--:B------:R-:W-:Y:S01]  /*5460*/  LEA.HI.X.SX32 R23, R13, R9.reuse, 0x2, P1 ;  /* 0x000000090d177211 */ /* 0x080fe200008f16ff */
[----:B------:R-:W-:Y:S01]  /*5470*/  IMAD R12, R6, 0x9, RZ ;  /* 0x00000009060c7824 */ /* 0x000fe200078e02ff */
[-C--:B------:R-:W-:Y:S01]  /*5480*/  LEA.HI.X.SX32 R21, R14, R9.reuse, 0x2, P2 ;  /* 0x000000090e157211 */ /* 0x080fe200010f16ff */
[----:B------:R2:W-:Y:S01]  /*5490*/  STL.64 [R1+0x208], R26 ;  /* 0x0002081a01007387 */ /* 0x0005e20000100a00 */
[----:B------:R-:W-:Y:S01]  /*54a0*/  LEA.HI.X.SX32 R19, R15, R9, 0x2, P3 ;  /* 0x000000090f137211 */ /* 0x000fe200018f16ff */
[C---:B------:R-:W-:Y:S01]  /*54b0*/  VIADD R9, R3.reuse, 0xfffffffc ;  /* 0xfffffffc03097836 */ /* 0x040fe20000000000 */
[C---:B------:R-:W-:Y:S01]  /*54c0*/  LEA R172, P5, R6.reuse, R4, 0x3 ;  /* 0x0000000406ac7211 */ /* 0x040fe200078a18ff */
[----:B------:R3:W-:Y:S01]  /*54d0*/  STL.64 [R1+0x210], R24 ;  /* 0x0002101801007387 */ /* 0x0007e20000100a00 */
[----:B------:R-:W-:Y:S01]  /*54e0*/  IADD3 R8, PT, PT, R3, -0x3, RZ ;  /* 0xfffffffd03087810 */ /* 0x000fe20007ffe0ff */
[----:B-1----:R-:W-:Y:S01]  /*54f0*/  IMAD R33, R6, 0x18, RZ ;  /* 0x0000001806217824 */ /* 0x002fe200078e02ff */
[----:B------:R-:W-:Y:S01]  /*5500*/  ISETP.GE.U32.AND P3, PT, R58, 0x7fffff80, PT ;  /* 0x7fffff803a00780c */ /* 0x000fe20003f66070 */
[----:B------:R1:W-:Y:S01]  /*5510*/  STL.64 [R1+0x218], R22 ;  /* 0x0002181601007387 */ /* 0x0003e20000100a00 */
[----:B------:R-:W-:Y:S01]  /*5520*/  ISETP.GE.U32.AND P0, PT, R57, 0x7fffff7f, PT ;  /* 0x7fffff7f3900780c */ /* 0x000fe20003f06070 */
[----:B------:R-:W-:Y:S01]  /*5530*/  IMAD.SHL.U32 R14, R6, 0x8, RZ ;  /* 0x00000008060e7824 */ /* 0x000fe200078e00ff */
[----:B------:R-:W-:Y:S01]  /*5540*/  ISETP.GE.U32.AND P1, PT, R8, 0x7fffff7e, PT ;  /* 0x7fffff7e0800780c */ /* 0x000fe20003f26070 */
[----:B------:R4:W-:Y:S01]  /*5550*/  STL.64 [R1+0x220], R20 ;  /* 0x0002201401007387 */ /* 0x0009e20000100a00 */
[----:B------:R-:W-:Y:S01]  /*5560*/  ISETP.GE.U32.AND P4, PT, R9, 0x7fffff7d, PT ;  /* 0x7fffff7d0900780c */ /* 0x000fe20003f86070 */
[----:B--2---:R-:W-:Y:S01]  /*5570*/  IMAD.SHL.U32 R26, R6, 0x2, RZ ;  /* 0x00000002061a7824 */ /* 0x004fe200078e00ff */
[----:B------:R-:W-:Y:S01]  /*5580*/  ISETP.GE.U32.AND P6, PT, R10, 0x7fffff7c, PT ;  /* 0x7fffff7c0a00780c */ /* 0x000fe20003fc6070 */
[----:B------:R2:W-:Y:S01]  /*5590*/  STL.64 [R1+0x248], R18 ;  /* 0x0002481201007387 */ /* 0x0005e20000100a00 */
[----:B---3--:R-:W-:-:S02]  /*55a0*/  IMAD R24, R6, 0x3, RZ ;  /* 0x0000000306187824 */ /* 0x008fc400078e02ff */
[C---:B------:R-:W-:Y:S01]  /*55b0*/  IMAD R9, R6.reuse, 0xc, RZ ;  /* 0x0000000c06097824 */ /* 0x040fe200078e02ff */
[----:B------:R3:W-:Y:S01]  /*55c0*/  STL [R1+0x20], R172 ;  /* 0x000020ac01007387 */ /* 0x0007e20000100800 */
[C---:B-1----:R-:W-:Y:S02]  /*55d0*/  IMAD.SHL.U32 R22, R6.reuse, 0x4, RZ ;  /* 0x0000000406167824 */ /* 0x042fe400078e00ff */
[C---:B------:R-:W-:Y:S02]  /*55e0*/  IMAD R25, R6.reuse, 0x14, RZ ;  /* 0x0000001406197824 */ /* 0x040fe400078e02ff */
[C---:B----4-:R-:W-:Y:S02]  /*55f0*/  IMAD R20, R6.reuse, 0x5, RZ ;  /* 0x0000000506147824 */ /* 0x050fe400078e02ff */
[C---:B------:R-:W-:Y:S02]  /*5600*/  IMAD R57, R6.reuse, 0x24, RZ ;  /* 0x0000002406397824 */ /* 0x040fe400078e02ff */
[----:B--2---:R-:W-:-:S02]  /*5610*/  IMAD R18, R6, 0x6, RZ ;  /* 0x0000000606127824 */ /* 0x004fc400078e02ff */
[C---:B------:R-:W-:Y:S02]  /*5620*/  IMAD R8, R6.reuse, 0xa, RZ ;  /* 0x0000000a06087824 */ /* 0x040fe400078e02ff */
[C---:B------:R-:W-:Y:S02]  /*5630*/  IMAD R10, R6.reuse, 0xb, RZ ;  /* 0x0000000b060a7824 */ /* 0x040fe400078e02ff */
[C---:B------:R-:W-:Y:S02]  /*5640*/  IMAD R13, R6.reuse, 0xe, RZ ;  /* 0x0000000e060d7824 */ /* 0x040fe400078e02ff */
[C---:B------:R-:W-:Y:S02]  /*5650*/  IMAD R15, R6.reuse, 0xf, RZ ;  /* 0x0000000f060f7824 */ /* 0x040fe400078e02ff */
[C---:B------:R-:W-:Y:S02]  /*5660*/  IMAD R19, R6.reuse, 0x11, RZ ;  /* 0x0000001106137824 */ /* 0x040fe400078e02ff */
[----:B------:R-:W-:-:S02]  /*5670*/  IMAD R21, R6, 0x12, RZ ;  /* 0x0000001206157824 */ /* 0x000fc400078e02ff */
        /* <DEDUP_REMOVED lines=15> */
[C---:B------:R-:W-:Y:S02]  /*5770*/  IMAD.SHL.U32 R113, R6.reuse, 0x40, RZ ;  /* 0x0000004006717824 */ /* 0x040fe400078e00ff */
        /* <DEDUP_REMOVED lines=41> */
[----:B------:R-:W-:Y:S01]  /*5a10*/  IMAD R170, R6, 0x160, RZ ;  /* 0x0000016006aa7824 */ /* 0x000fe200078e02ff */
[----:B------:R-:W-:Y:S06]  /*5a20*/  BAR.SYNC.DEFER_BLOCKING 0x0 ;  /* 0x0000000000007b1d */ /* 0x000fec0000010000 */
[----:B---3--:R-:W-:Y:S05]  /*5a30*/  BRA.U UP0, `(.L_x_5) ;  /* 0x0000000100187547 */ /* 0x008fea000b800000 */
[----:B------:R-:W-:Y:S01]  /*5a40*/  ELECT P2, URZ, PT ;  /* 0x0000000000ff782f */ /* 0x000fe20003840000 */
[----:B------:R-:W-:Y:S01]  /*5a50*/  IMAD.MOV.U32 R28, RZ, RZ, 0x1 ;  /* 0x00000001ff1c7424 */ /* 0x000fe200078e00ff */
[----:B------:R-:W-:Y:S01]  /*5a60*/  UMOV UR4, 0x40 ;  /* 0x0000004000047882 */ /* 0x000fe20000000000 */
[----:B------:R-:W-:Y:S01]  /*5a70*/  UVIRTCOUNT.DEALLOC.SMPOOL 0x80 ;  /* 0x000000800000784c */ /* 0x000fe20000000000 */
[----:B------:R-:W-:-:S09]  /*5a80*/  ULEA UR4, UR5, UR4, 0x18 ;  /* 0x0000000405047291 */ /* 0x000fd2000f8ec0ff */
[----:B------:R1:W-:Y:S03]  /*5a90*/  @P2 STS.U8 [UR4], R28 ;  /* 0x0000001cff002988 */ /* 0x0003e60008000004 */
.L_x_5:
[-C--:B------:R-:W-:Y:S01]  /*5aa0*/  IADD3 R174, P2, PT, R9, R4.reuse, RZ ;  /* 0x0000000409ae7210 */ /* 0x080fe20007f5e0ff */
[----:B------:R-:W-:Y:S01]  /*5ab0*/  IMAD.MOV.U32 R177, RZ, RZ, R173 ;  /* 0x000000ffffb17224 */ /* 0x000fe200078e00ad */
[-C--:B------:R-:W-:Y:S01]  /*5ac0*/  LEA.HI.X.SX32 R177, R26, R5.reuse, 0x2, P5 ;  /* 0x000000051ab17211 */ /* 0x080fe200028f16ff */
[----:B------:R-:W-:Y:S01]  /*5ad0*/  IMAD.MOV.U32 R176, RZ, RZ, R172 ;  /* 0x000000ffffb07224 */ /* 0x000fe200078e00ac */
[----:B------:R-:W-:Y:S01]  /*5ae0*/  LEA.HI.X.SX32 R175, R24, R5, 0x2, P2 ;  /* 0x0000000518af7211 */ /* 0x000fe200010f16ff */
[----:B------:R-:W-:Y:S01]  /*5af0*/  IMAD R178, R6, 0x170, RZ ;  /* 0x0000017006b27824 */ /* 0x000fe200078e02ff */
[----:B------:R-:W-:Y:S01]  /*5b00*/  IADD3 R176, P5, PT, R22, R4, RZ ;  /* 0x0000000416b07210 */ /* 0x000fe20007fbe0ff */
[----:B------:R2:W-:Y:S01]  /*5b10*/  STL [R1+0x24], R177 ;  /* 0x000024b101007387 */ /* 0x0005e20000100800 */
[C---:B------:R-:W-:Y:S02]  /*5b20*/  IMAD R182, R6.reuse, 0x178, RZ ;  /* 0x0000017806b67824 */ /* 0x040fe400078e02ff */
[C---:B------:R-:W-:Y:S01]  /*5b30*/  IMAD R183, R6.reuse, 0x5e, RZ ;  /* 0x0000005e06b77824 */ /* 0x040fe200078e02ff */
[----:B------:R3:W-:Y:S01]  /*5b40*/  STL.64 [R1+0x18], R174 ;  /* 0x000018ae01007387 */ /* 0x0007e20000100a00 */
[----:B------:R-:W-:-:S02]  /*5b50*/  IMAD R186, R6, 0x180, RZ ;  /* 0x0000018006ba7824 */ /* 0x000fc400078e02ff */
[C---:B------:R-:W-:Y:S02]  /*5b60*/  IMAD R172, R6.reuse, 0x164, RZ ;  /* 0x0000016406ac7824 */ /* 0x040fe400078e02ff */
[C---:B------:R-:W-:Y:S01]  /*5b70*/  IMAD R190, R6.reuse, 0x188, RZ ;  /* 0x0000018806be7824 */ /* 0x040fe200078e02ff */
[C---:B--2---:R-:W-:Y:S01]  /*5b80*/  LEA.HI.X.SX32 R177, R6.reuse, R5, 0x2, P5 ;  /* 0x0000000506b17211 */ /* 0x044fe200028f16ff */
[----:B------:R-:W-:Y:S01]  /*5b90*/  IMAD R173, R6, 0x59, RZ ;  /* 0x0000005906ad7824 */ /* 0x000fe200078e02ff */
[----:B------:R-:W-:-:S03]  /*5ba0*/  IADD3 R180, P5, PT, R25, R4, RZ ;  /* 0x0000000419b47210 */ /* 0x000fc60007fbe0ff */
[----:B------:R2:W-:Y:S01]  /*5bb0*/  STL.64 [R1+0x28], R176 ;  /* 0x000028b001007387 */ /* 0x0005e20000100a00 */
[-C--:B---3--:R-:W-:Y:S02]  /*5bc0*/  LEA R174, P2, R6, R4.reuse, 0x4 ;  /* 0x0000000406ae7211 */ /* 0x088fe400078420ff */
[-C--:B------:R-:W-:Y:S02]  /*5bd0*/  LEA.HI.X.SX32 R181, R20, R5.reuse, 0x2, P5 ;  /* 0x0000000514b57211 */ /* 0x080fe400028f16ff */
[----:B------:R-:W-:Y:S02]  /*5be0*/  LEA.HI.X.SX32 R175, R22, R5, 0x2, P2 ;  /* 0x0000000516af7211 */ /* 0x000fe400010f16ff */
[----:B------:R-:W-:-:S03]  /*5bf0*/  IADD3 R250, P5, PT, R41, R4, RZ ;  /* 0x0000000429fa7210 */ /* 0x000fc60007fbe0ff */
[----:B------:R3:W-:Y:S01]  /*5c00*/  STL.64 [R1+0x10], R174 ;  /* 0x000010ae01007387 */ /* 0x0007e20000100a00 */
[-C--:B------:R-:W-:Y:S02]  /*5c10*/  LEA.HI.X.SX32 R251, R16, R5.reuse, 0x2, P5 ;  /* 0x0000000510fb7211 */ /* 0x080fe400028f16ff */
[-C--:B--2---:R-:W-:Y:S01]  /*5c20*/  IADD3 R176, P2, PT, R33, R4.reuse, RZ ;  /* 0x0000000421b07210 */ /* 0x084fe20007f5e0ff */
[----:B------:R-:W-:Y:S03]  /*5c30*/  STL.64 [R1+0x8], R180 ;  /* 0x000008b401007387 */ /* 0x000fe60000100a00 */
[----:B------:R-:W-:Y:S02]  /*5c40*/  LEA.HI.X.SX32 R177, R18, R5, 0x2, P2 ;  /* 0x0000000512b17211 */ /* 0x000fe400010f16ff */
[----:B------:R-:W-:-:S03]  /*5c50*/  LEA R248, P2, R6, R4, 0x5 ;  /* 0x0000000406f87211 */ /* 0x000fc600078428ff */
[----:B------:R-:W-:Y:S01]  /*5c60*/  STL.64 [R1], R176 ;  /* 0x000000b001007387 */ /* 0x000fe20000100a00 */
[C---:B---3--:R-:W-:Y:S02]  /*5c70*/  IMAD R174, R6.reuse, 0x168, RZ ;  /* 0x0000016806ae7824 */ /* 0x048fe400078e02ff */
[----:B------:R-:W-:Y:S01]  /*5c80*/  IMAD R175, R6, 0x5a, RZ ;  /* 0x0000005a06af7824 */ /* 0x000fe200078e02ff */
[----:B------:R2:W-:Y:S04]  /*5c90*/  STL.64 [R1+0x838], R250 ;  /* 0x000838fa01007387 */ /* 0x0005e80000100a00 */
[----:B--2---:R-:W2:Y:S04]  /*5ca0*/  LDL.64 R250, [R1+0x10] ;  /* 0x0000100001fa7983 */ /* 0x004ea80000100a00 */
[----:B--2---:R2:W-:Y:S04]  /*5cb0*/  STL.64 [R1+0x840], R250 ;  /* 0x000840fa01007387 */ /* 0x0045e80000100a00 */
[----:B--2---:R-:W2:Y:S01]  /*5cc0*/  LDL.64 R250, [R1+0x18] ;  /* 0x0000180001fa7983 */ /* 0x004ea20000100a00 */
[----:B------:R-:W-:-:S02]  /*5cd0*/  LEA.HI.X.SX32 R249, R14, R5, 0x2, P2 ;  /* 0x000000050ef97211 */ /* 0x000fc400010f16ff */
[-C--:B------:R-:W-:Y:S02]  /*5ce0*/  IADD3 R244, P2, PT, R65, R4.reuse, RZ ;  /* 0x0000000441f47210 */ /* 0x080fe40007f5e0ff */
[-C--:B------:R-:W-:Y:S02]  /*5cf0*/  IADD3 R246, P5, PT, R57, R4.reuse, RZ ;  /* 0x0000000439f67210 */ /* 0x080fe40007fbe0ff */
[-C--:B------:R-:W-:Y:S02]  /*5d00*/  LEA.HI.X.SX32 R245, R8, R5.reuse, 0x2, P2 ;  /* 0x0000000508f57211 */ /* 0x080fe400010f16ff */
[----:B------:R-:W-:Y:S02]  /*5d10*/  IADD3 R8, P2, PT, R81, R4, RZ ;  /* 0x0000000451087210 */ /* 0x000fe40007f5e0ff */
[-C--:B------:R-:W-:Y:S02]  /*5d20*/  LEA.HI.X.SX32 R247, R12, R5.reuse, 0x2, P5 ;  /* 0x000000050cf77211 */ /* 0x080fe400028f16ff */
[----:B------:R-:W-:-:S02]  /*5d30*/  LEA.HI.X.SX32 R9, R9, R5, 0x2, P2 ;  /* 0x0000000509097211 */ /* 0x000fc400010f16ff */
[----:B------:R-:W-:-:S04]  /*5d40*/  IADD3 R12, P2, PT, R97, R4, RZ ;  /* 0x00000004610c7210 */ /* 0x000fc80007f5e0ff */
[-C--:B------:R-:W-:Y:S02]  /*5d50*/  LEA.HI.X.SX32 R13, R13, R5.reuse, 0x2, P2 ;  /* 0x000000050d0d7211 */ /* 0x080fe400010f16ff */
[-C--:B------:R-:W-:Y:S01]  /*5d60*/  LEA R16, P2, R6, R4.reuse, 0x6 ;  /* 0x0000000406107211 */ /* 0x080fe200078430ff */
[----:B--2---:R2:W-:Y:S04]  /*5d70*/  STL.64 [R1+0x848], R250 ;  /* 0x000848fa01007387 */ /* 0x0045e80000100a00 */
[----:B--2---:R-:W2:Y:S01]  /*5d80*/  LDL.64 R250, [R1+0x20] ;  /* 0x0000200001fa7983 */ /* 0x004ea20000100a00 */
[----:B------:R-:W-:Y:S02]  /*5d90*/  LEA.HI.X.SX32 R17, R17, R5, 0x2, P2 ;  /* 0x0000000511117211 */ /* 0x000fe400010f16ff */
[----:B------:R-:W-:-:S02]  /*5da0*/  IADD3 R20, P2, PT, R129, R4, RZ ;  /* 0x0000000481147210 */ /* 0x000fc40007f5e0ff */
[-C--:B------:R-:W-:Y:S02]  /*5db0*/  IADD3 R242, P5, PT, R73, R4.reuse, RZ ;  /* 0x0000000449f27210 */ /* 0x080fe40007fbe0ff */
[-C--:B------:R-:W-:Y:S02]  /*5dc0*/  LEA.HI.X.SX32 R21, R21, R5.reuse, 0x2, P2 ;  /* 0x0000000515157211 */ /* 0x080fe400010f16ff */
[-C--:B------:R-:W-:Y:S02]  /*5dd0*/  IADD3 R24, P2, PT, R136, R4.reuse, RZ ;  /* 0x0000000488187210 */ /* 0x080fe40007f5e0ff */
[-C--:B------:R-:W-:Y:S02]  /*5de0*/  LEA.HI.X.SX32 R243, R10, R5.reuse, 0x2, P5 ;  /* 0x000000050af37211 */ /* 0x080fe400028f16ff */
[----:B------:R-:W-:Y:S02]  /*5df0*/  IADD3 R10, P5, PT, R89, R4, RZ ;  /* 0x00000004590a7210 */ /* 0x000fe40007fbe0ff */
[----:B------:R-:W-:-:S02]  /*5e00*/  LEA.HI.X.SX32 R25, R25, R5, 0x2, P2 ;  /* 0x0000000519197211 */ /* 0x000fc400010f16ff */
[-C--:B-1----:R-:W-:Y:S02]  /*5e10*/  IADD3 R28, P2, PT, R171, R4.reuse, RZ ;  /* 0x00000004ab1c7210 */ /* 0x082fe40007f5e0ff */
[-C--:B------:R-:W-:Y:S02]  /*5e20*/  LEA.HI.X.SX32 R11, R11, R5.reuse, 0x2, P5 ;  /* 0x000000050b0b7211 */ /* 0x080fe400028f16ff */
[-C--:B------:R-:W-:Y:S02]  /*5e30*/  IADD3 R14, P5, PT, R105, R4.reuse, RZ ;  /* 0x00000004690e7210 */ /* 0x080fe40007fbe0ff */
[-C--:B------:R-:W-:Y:S02]  /*5e40*/  LEA.HI.X.SX32 R29, R29, R5.reuse, 0x2, P2 ;  /* 0x000000051d1d7211 */ /* 0x080fe400010f16ff */
[----:B------:R-:W-:Y:S02]  /*5e50*/  IADD3 R32, P2, PT, R187, R4, RZ ;  /* 0x00000004bb207210 */ /* 0x000fe40007f5e0ff */
[----:B------:R-:W-:-:S02]  /*5e60*/  LEA.HI.X.SX32 R15, R15, R5, 0x2, P5 ;  /* 0x000000050f0f7211 */ /* 0x000fc400028f16ff */
[-C--:B------:R-:W-:Y:S02]  /*5e70*/  IADD3 R18, P5, PT, R121, R4.reuse, RZ ;  /* 0x0000000479127210 */ /* 0x080fe40007fbe0ff */
        /* <DEDUP_REMOVED lines=13> */
[-C--:B------:R-:W-:Y:S02]  /*5f50*/  LEA R48, P2, R6, R4.reuse, 0x7 ;  /* 0x0000000406307211 */ /* 0x080fe400078438ff */
        /* <DEDUP_REMOVED lines=63> */
[-C--:B------:R-:W-:Y:S02]  /*6350*/  LEA R112, P2, R6, R4.reuse, 0x8 ;  /* 0x0000000406707211 */ /* 0x080fe400078440ff */
[-C--:B------:R-:W-:Y:S02]  /*6360*/  LEA.HI.X.SX32 R95, R95, R5.reuse, 0x2, P5 ;  /* 0x000000055f5f7211 */ /* 0x080fe400028f16ff */
[-C--:B------:R-:W-:Y:S02]  /*6370*/  IADD3 R98, P5, PT, R98, R4.reuse, RZ ;  /* 0x0000000462627210 */ /* 0x080fe40007fbe0ff */
[-C--:B------:R-:W-:Y:S02]  /*6380*/  LEA.HI.X.SX32 R113, R113, R5.reuse, 0x2, P2 ;  /* 0x0000000571717211 */ /* 0x080fe400010f16ff */
[----:B------:R-:W-:Y:S02]  /*6390*/  IADD3 R116, P2, PT, R116, R4, RZ ;  /* 0x0000000474747210 */ /* 0x000fe40007f5e0ff */
[----:B------:R-:W-:-:S02]  /*63a0*/  LEA.HI.X.SX32 R99, R99, R5, 0x2, P5 ;  /* 0x0000000563637211 */ /* 0x000fc400028f16ff */
[-C--:B------:R-:W-:Y:S01]  /*63b0*/  IADD3 R102, P5, PT, R102, R4.reuse, RZ ;  /* 0x0000000466667210 */ /* 0x080fe20007fbe0ff */
[----:B--2---:R1:W-:Y:S04]  /*63c0*/  STL.64 [R1+0x850], R250 ;  /* 0x000850fa01007387 */ /* 0x0043e80000100a00 */
[----:B-1----:R-:W2:Y:S01]  /*63d0*/  LDL.64 R250, [R1+0x28] ;  /* 0x0000280001fa7983 */ /* 0x002ea20000100a00 */
[-C--:B------:R-:W-:Y:S01]  /*63e0*/  LEA.HI.X.SX32 R117, R117, R5.reuse, 0x2, P2 ;  /* 0x0000000575757211 */ /* 0x080fe200010f16ff */
[----:B------:R-:W-:Y:S01]  /*63f0*/  IMAD R176, R6, 0x16c, RZ ;  /* 0x0000016c06b07824 */ /* 0x000fe200078e02ff */
[-C--:B------:R-:W-:Y:S01]  /*6400*/  IADD3 R120, P2, PT, R120, R4.reuse, RZ ;  /* 0x0000000478787210 */ /* 0x080fe20007f5e0ff */
[C---:B------:R-:W-:Y:S01]  /*6410*/  IMAD R191, R6.reuse, 0x62, RZ ;  /* 0x0000006206bf7824 */ /* 0x040fe200078e02ff */
        /* <DEDUP_REMOVED lines=51> */
[----:B------:R-:W-:Y:S01]  /*6750*/  IMAD R205, R6, 0x69, RZ ;  /* 0x0000006906cd7824 */ /* 0x000fe200078e02ff */
        /* <DEDUP_REMOVED lines=19> */
[----:B------:R-:W-:Y:S01]  /*6890*/  USHF.L.U32 UR5, UR8, 0x15, URZ ;  /* 0x0000001508057899 */ /* 0x000fe200080006ff */
[-C--:B------:R-:W-:Y:S01]  /*68a0*/  LEA.HI.X.SX32 R149, R139, R5.reuse, 0x2, P5 ;  /* 0x000000058b957211 */ /* 0x080fe200028f16ff */
[----:B------:R-:W-:Y:S01]  /*68b0*/  IMAD R135, R6, 0x6f, RZ ;  /* 0x0000006f06877824 */ /* 0x000fe200078e02ff */
[-C--:B------:R-:W-:Y:S01]  /*68c0*/  IADD3 R152, P5, PT, R152, R4.reuse, RZ ;  /* 0x0000000498987210 */ /* 0x080fe20007fbe0ff */
[C---:B------:R-:W-:Y:S01]  /*68d0*/  IMAD R220, R6.reuse, 0x1c4, RZ ;  /* 0x000001c406dc7824 */ /* 0x040fe200078e02ff */
[-C--:B------:R-:W-:Y:S01]  /*68e0*/  LEA.HI.X.SX32 R167, R167, R5.reuse, 0x2, P2 ;  /* 0x00000005a7a77211 */ /* 0x080fe200010f16ff */
[----:B------:R-:W-:Y:S01]  /*68f0*/  IMAD R238, R6, 0x1e8, RZ ;  /* 0x000001e806ee7824 */ /* 0x000fe200078e02ff */
[-C--:B------:R-:W-:Y:S01]  /*6900*/  IADD3 R170, P2, PT, R170, R4.reuse, RZ ;  /* 0x00000004aaaa7210 */ /* 0x080fe20007f5e0ff */
[----:B------:R-:W-:Y:S01]  /*6910*/  ULOP3.LUT UR5, UR5, 0x600000, URZ, 0xc0, !UPT ;  /* 0x0060000005057892 */ /* 0x000fe2000f8ec0ff */
[-C--:B------:R-:W-:Y:S01]  /*6920*/  LEA.HI.X.SX32 R153, R153, R5.reuse, 0x2, P5 ;  /* 0x0000000599997211 */ /* 0x080fe200028f16ff */
[----:B------:R-:W-:Y:S01]  /*6930*/  IMAD R136, R6, 0x71, RZ ;  /* 0x0000007106887824 */ /* 0x000fe200078e02ff */
[-C--:B------:R-:W-:Y:S01]  /*6940*/  IADD3 R156, P5, PT, R156, R4.reuse, RZ ;  /* 0x000000049c9c7210 */ /* 0x080fe20007fbe0ff */
[----:B------:R-:W-:Y:S01]  /*6950*/  IMAD R224, R6, 0x1cc, RZ ;  /* 0x000001cc06e07824 */ /* 0x000fe200078e02ff */
[-C--:B------:R-:W-:Y:S01]  /*6960*/  LEA.HI.X.SX32 R171, R171, R5.reuse, 0x2, P2 ;  /* 0x00000005abab7211 */ /* 0x080fe200010f16ff */
[----:B------:R-:W-:Y:S01]  /*6970*/  UIADD3 UR11, UPT, UPT, UR10, UR5, URZ ;  /* 0x000000050a0b7290 */ /* 0x000fe2000fffe0ff */
        /* <DEDUP_REMOVED lines=12> */
[----:B------:R-:W-:Y:S01]  /*6a40*/  IADD3 R164, P5, PT, R164, R4, RZ ;  /* 0x00000004a4a47210 */ /* 0x000fe20007fbe0ff */
[----:B------:R-:W-:Y:S01]  /*6a50*/  UIADD3 UR4, UPT, UPT, UR9, 0x38000, URZ ;  /* 0x0003800009047890 */ /* 0x000fe2000fffe0ff */
        /* <DEDUP_REMOVED lines=20> */
[-C--:B------:R-:W-:Y:S01]  /*6ba0*/  LEA.HI.X.SX32 R199, R140, R5.reuse, 0x2, P2 ;  /* 0x000000058cc77211 */ /* 0x080fe200010f16ff */
[----:B------:R-:W-:Y:S01]  /*6bb0*/  IMAD R140, R6, 0x76, RZ ;  /* 0x00000076068c7824 */ /* 0x000fe200078e02ff */
[-C--:B------:R-:W-:Y:S02]  /*6bc0*/  IADD3 R202, P2, PT, R202, R4.reuse, RZ ;  /* 0x00000004caca7210 */ /* 0x080fe40007f5e0ff */
[-C--:B------:R-:W-:Y:S02]  /*6bd0*/  LEA.HI.X.SX32 R185, R185, R5.reuse, 0x2, P5 ;  /* 0x00000005b9b97211 */ /* 0x080fe400028f16ff */
[----:B------:R-:W-:Y:S02]  /*6be0*/  IADD3 R188, P5, PT, R188, R4, RZ ;  /* 0x00000004bcbc7210 */ /* 0x000fe40007fbe0ff */
[----:B------:R-:W-:-:S02]  /*6bf0*/  LEA.HI.X.SX32 R203, R203, R5, 0x2, P2 ;  /* 0x00000005cbcb7211 */ /* 0x000fc400010f16ff */
[-C--:B------:R-:W-:Y:S02]  /*6c00*/  IADD3 R206, P2, PT, R206, R4.reuse, RZ ;  /* 0x00000004cece7210 */ /* 0x080fe40007f5e0ff */
[-C--:B------:R-:W-:Y:S02]  /*6c10*/  LEA.HI.X.SX32 R189, R189, R5.reuse, 0x2, P5 ;  /* 0x00000005bdbd7211 */ /* 0x080fe400028f16ff */
[-C--:B------:R-:W-:Y:S02]  /*6c20*/  IADD3 R192, P5, PT, R192, R4.reuse, RZ ;  /* 0x00000004c0c07210 */ /* 0x080fe40007fbe0ff */
[-C--:B------:R-:W-:Y:S01]  /*6c30*/  LEA.HI.X.SX32 R207, R138, R5.reuse, 0x2, P2 ;  /* 0x000000058acf7211 */ /* 0x080fe200010f16ff */
[----:B------:R-:W-:Y:S01]  /*6c40*/  STTM.x64 tmem[UR11], RZ ;  /* 0x000000ff000079ed */ /* 0x000fe2000834000b */
[-C--:B------:R-:W-:Y:S01]  /*6c50*/  IADD3 R210, P2, PT, R210, R4.reuse, RZ ;  /* 0x00000004d2d27210 */ /* 0x080fe20007f5e0ff */
[----:B------:R-:W1:Y:S01]  /*6c60*/  FENCE.VIEW.ASYNC.T ;  /* 0x00000000000073c6 */ /* 0x000e620000000200 */
[----:B------:R-:W-:Y:S01]  /*6c70*/  LEA.HI.X.SX32 R193, R193, R5, 0x2, P5 ;  /* 0x00000005c1c17211 */ /* 0x000fe200028f16ff */
[----:B------:R-:W-:Y:S01]  /*6c80*/  IMAD R138, R6, 0x77, RZ ;  /* 0x00000077068a7824 */ /* 0x000fe200078e02ff */
[----:B-1----:R-:W-:Y:S01]  /*6c90*/  BAR.SYNC.DEFER_BLOCKING 0x0 ;  /* 0x0000000000007b1d */ /* 0x002fe20000010000 */
[----:B------:R-:W-:-:S02]  /*6ca0*/  IADD3 R196, P5, PT, R196, R4, RZ ;  /* 0x00000004c4c47210 */ /* 0x000fc40007fbe0ff */
[-C--:B------:R-:W-:Y:S02]  /*6cb0*/  LEA.HI.X.SX32 R211, R211, R5.reuse, 0x2, P2 ;  /* 0x00000005d3d37211 */ /* 0x080fe400010f16ff */
[-C--:B------:R-:W-:Y:S02]  /*6cc0*/  IADD3 R214, P2, PT, R214, R4.reuse, RZ ;  /* 0x00000004d6d67210 */ /* 0x080fe40007f5e0ff */
[-C--:B------:R-:W-:Y:S02]  /*6cd0*/  LEA.HI.X.SX32 R197, R197, R5.reuse, 0x2, P5 ;  /* 0x00000005c5c57211 */ /* 0x080fe400028f16ff */
[-C--:B------:R-:W-:Y:S02]  /*6ce0*/  IADD3 R200, P5, PT, R200, R4.reuse, RZ ;  /* 0x00000004c8c87210 */ /* 0x080fe40007fbe0ff */
[----:B------:R-:W-:Y:S01]  /*6cf0*/  LEA.HI.X.SX32 R215, R133, R5, 0x2, P2 ;  /* 0x0000000585d77211 */ /* 0x000fe200010f16ff */
[----:B------:R-:W-:Y:S01]  /*6d00*/  IMAD R133, R6, 0x79, RZ ;  /* 0x0000007906857824 */ /* 0x000fe200078e02ff */
[----:B------:R-:W-:-:S02]  /*6d10*/  IADD3 R218, P2, PT, R218, R4, RZ ;  /* 0x00000004dada7210 */ /* 0x000fc40007f5e0ff */
[-C--:B------:R-:W-:Y:S02]  /*6d20*/  LEA.HI.X.SX32 R201, R201, R5.reuse, 0x2, P5 ;  /* 0x00000005c9c97211 */ /* 0x080fe400028f16ff */
[-C--:B------:R-:W-:Y:S02]  /*6d30*/  IADD3 R204, P5, PT, R204, R4.reuse, RZ ;  /* 0x00000004cccc7210 */ /* 0x080fe40007fbe0ff */
[-C--:B------:R-:W-:Y:S02]  /*6d40*/  LEA.HI.X.SX32 R219, R219, R5.reuse, 0x2, P2 ;  /* 0x00000005dbdb7211 */ /* 0x080fe400010f16ff */
[-C--:B------:R-:W-:Y:S02]  /*6d50*/  IADD3 R222, P2, PT, R222, R4.reuse, RZ ;  /* 0x00000004dede7210 */ /* 0x080fe40007f5e0ff */
[----:B------:R-:W-:Y:S02]  /*6d60*/  LEA.HI.X.SX32 R205, R205, R5, 0x2, P5 ;  /* 0x00000005cdcd7211 */ /* 0x000fe400028f16ff */
[----:B------:R-:W-:-:S02]  /*6d70*/  IADD3 R208, P5, PT, R208, R4, RZ ;  /* 0x00000004d0d07210 */ /* 0x000fc40007fbe0ff */
[-C--:B------:R-:W-:Y:S02]  /*6d80*/  LEA.HI.X.SX32 R223, R137, R5.reuse, 0x2, P2 ;  /* 0x0000000589df7211 */ /* 0x080fe400010f16ff */
[-C--:B------:R-:W-:Y:S02]  /*6d90*/  IADD3 R226, P2, PT, R226, R4.reuse, RZ ;  /* 0x00000004e2e27210 */ /* 0x080fe40007f5e0ff */
[-C--:B------:R-:W-:Y:S02]  /*6da0*/  LEA.HI.X.SX32 R209, R134, R5.reuse, 0x2, P5 ;  /* 0x0000000586d17211 */ /* 0x080fe400028f16ff */
[-C--:B------:R-:W-:Y:S02]  /*6db0*/  IADD3 R212, P5, PT, R212, R4.reuse, RZ ;  /* 0x00000004d4d47210 */ /* 0x080fe40007fbe0ff */
[----:B------:R-:W-:Y:S02]  /*6dc0*/  LEA.HI.X.SX32 R227, R227, R5, 0x2, P2 ;  /* 0x00000005e3e37211 */ /* 0x000fe400010f16ff */
[----:B------:R-:W-:-:S02]  /*6dd0*/  IADD3 R230, P2, PT, R230, R4, RZ ;  /* 0x00000004e6e67210 */ /* 0x000fc40007f5e0ff */
[-C--:B------:R-:W-:Y:S01]  /*6de0*/  LEA.HI.X.SX32 R213, R132, R5.reuse, 0x2, P5 ;  /* 0x0000000584d57211 */ /* 0x080fe200028f16ff */
[----:B------:R-:W-:Y:S01]  /*6df0*/  IMAD R132, R6, 0x7a, RZ ;  /* 0x0000007a06847824 */ /* 0x000fe200078e02ff */
        /* <DEDUP_REMOVED lines=8> */
[----:B------:R-:W-:Y:S02]  /*6e80*/  IADD3 R224, P5, PT, R224, R4, RZ ;  /* 0x00000004e0e07210 */ /* 0x000fe40007fbe0ff */
[----:B------:R-:W-:Y:S01]  /*6e90*/  LEA.HI.X.SX32 R239, R132, R5, 0x2, P2 ;  /* 0x0000000584ef7211 */ /* 0x000fe200010f16ff */
[----:B------:R-:W-:Y:S01]  /*6ea0*/  IMAD R132, R6, 0x1f0, RZ ;  /* 0x000001f006847824 */ /* 0x000fe200078e02ff */
[----:B------:R-:W-:-:S02]  /*6eb0*/  ISETP.NE.U32.AND P2, PT, R0, RZ, PT ;  /* 0x000000ff0000720c */ /* 0x000fc40003f45070 */
[----:B------:R-:W-:Y:S02]  /*6ec0*/  LEA.HI.X.SX32 R225, R139, R5, 0x2, P5 ;  /* 0x000000058be17211 */ /* 0x000fe400028f16ff */
[----:B------:R-:W-:-:S04]  /*6ed0*/  IADD3 R228, P5, PT, R228, R4, RZ ;  /* 0x00000004e4e47210 */ /* 0x000fc80007fbe0ff */
[----:B------:R-:W-:Y:S02]  /*6ee0*/  LEA.HI.X.SX32 R229, R141, R5, 0x2, P5 ;  /* 0x000000058de57211 */ /* 0x000fe400028f16ff */
[----:B------:R-:W-:-:S03]  /*6ef0*/  IADD3 R232, P5, PT, R232, R4, RZ ;  /* 0x00000004e8e87210 */ /* 0x000fc60007fbe0ff */
[----:B------:R-:W-:Y:S01]  /*6f00*/  VOTEU.ALL UP1, P2 ;  /* 0x0000000000ff7886 */ /* 0x000fe20001020000 */
[----:B------:R-:W-:Y:S02]  /*6f10*/  LEA.HI.X.SX32 R233, R138, R5, 0x2, P5 ;  /* 0x000000058ae97211 */ /* 0x000fe400028f16ff */
[----:B------:R-:W-:Y:S02]  /*6f20*/  IADD3 R236, P5, PT, R236, R4, RZ ;  /* 0x00000004ecec7210 */ /* 0x000fe40007fbe0ff */
[----:B------:R-:W-:-:S04]  /*6f30*/  @!UP1 UIADD3 UR12, UPT, UPT, -UR6, 0x100000, URZ ;  /* 0x00100000060c9890 */ /* 0x000fc8000fffe1ff */
[----:B------:R-:W-:Y:S02]  /*6f40*/  @!UP1 USHF.L.U32 UR13, UR12, 0xb, URZ ;  /* 0x0000000b0c0d9899 */ /* 0x000fe400080006ff */
[----:B------:R-:W-:Y:S01]  /*6f50*/  @!UP1 USHF.L.U32 UR12, UR12, 0x1, URZ ;  /* 0x000000010c0c9899 */ /* 0x000fe200080006ff */
[----:B------:R-:W-:Y:S01]  /*6f60*/  LEA.HI.X.SX32 R237, R133, R5, 0x2, P5 ;  /* 0x0000000585ed7211 */ /* 0x000fe200028f16ff */
[----:B------:R-:W-:Y:S01]  /*6f70*/  IMAD R133, R6, 0x7b, RZ ;  /* 0x0000007b06857824 */ /* 0x000fe200078e02ff */
[----:B------:R-:W-:Y:S01]  /*6f80*/  IADD3 R240, P5, PT, R240, R4, RZ ;  /* 0x00000004f0f07210 */ /* 0x000fe20007fbe0ff */
[----:B------:R-:W-:-:S04]  /*6f90*/  @!UP1 UIADD3 UR6, UPT, UPT, -UR6, 0x100000, URZ ;  /* 0x0010000006069890 */ /* 0x000fc8000fffe1ff */
[----:B------:R-:W-:Y:S02]  /*6fa0*/  @!UP1 USHF.L.U32 UR7, UR6, 0xb, URZ ;  /* 0x0000000b06079899 */ /* 0x000fe400080006ff */
[----:B------:R-:W-:Y:S01]  /*6fb0*/  @!UP1 USHF.L.U32 UR6, UR6, 0x1, URZ ;  /* 0x0000000106069899 */ /* 0x000fe200080006ff */
[----:B------:R-:W-:Y:S01]  /*6fc0*/  VOTEU.ALL UP1, P2 ;  /* 0x0000000000ff7886 */ /* 0x000fe20001020000 */
[-C--:B------:R-:W-:Y:S01]  /*6fd0*/  LEA.HI.X.SX32 R241, R133, R5.reuse, 0x2, P5 ;  /* 0x0000000585f17211 */ /* 0x080fe200028f16ff */
[----:B------:R-:W-:Y:S01]  /*6fe0*/  IMAD R133, R6, 0x7d, RZ ;  /* 0x0000007d06857824 */ /* 0x000fe200078e02ff */
[-C--:B------:R-:W-:Y:S01]  /*6ff0*/  IADD3 R138, P5, PT, R132, R4.reuse, RZ ;  /* 0x00000004848a7210 */ /* 0x080fe20007fbe0ff */
[----:B------:R-:W-:Y:S01]  /*7000*/  IMAD R132, R6, 0x1f4, RZ ;  /* 0x000001f406847824 */ /* 0x000fe200078e02ff */
[----:B------:R-:W1:Y:S02]  /*7010*/  FENCE.VIEW.ASYNC.S ;  /* 0x00000000000073c6 */ /* 0x000e640000000000 */
[----:B-1----:R-:W1:Y:S01]  /*7020*/  @!UP1 SYNCS.EXCH.64 URZ, [UR4], UR12 ;  /* 0x0000000c04ff95b2 */ /* 0x002e620008000100 */
[----:B------:R-:W-:Y:S01]  /*7030*/  LEA.HI.X.SX32 R139, R252, R5, 0x2, P5 ;  /* 0x00000005fc8b7211 */ /* 0x000fe200028f16ff */
[----:B-1----:R-:W-:Y:S01]  /*7040*/  BAR.SYNC.DEFER_BLOCKING 0x0 ;  /* 0x0000000000007b1d */ /* 0x002fe20000010000 */
[----:B------:R-:W-:Y:S01]  /*7050*/  IADD3 R140, P5, PT, R132, R4, RZ ;  /* 0x00000004848c7210 */ /* 0x000fe20007fbe0ff */
[----:B------:R-:W-:-:S03]  /*7060*/  IMAD R132, R6, 0x1f8, RZ ;  /* 0x000001f806847824 */ /* 0x000fc600078e02ff */
[-C--:B------:R-:W-:Y:S01]  /*7070*/  LEA.HI.X.SX32 R141, R133, R5.reuse, 0x2, P5 ;  /* 0x00000005858d7211 */ /* 0x080fe200028f16ff */
[----:B------:R-:W-:Y:S01]  /*7080*/  IMAD R133, R6, 0x7e, RZ ;  /* 0x0000007e06857824 */ /* 0x000fe200078e02ff */
[-C--:B------:R-:W-:Y:S01]  /*7090*/  IADD3 R136, P5, PT, R132, R4.reuse, RZ ;  /* 0x0000000484887210 */ /* 0x080fe20007fbe0ff */
[----:B------:R-:W-:Y:S01]  /*70a0*/  IMAD R132, R6, 0x1fc, RZ ;  /* 0x000001fc06847824 */ /* 0x000fe200078e02ff */
[----:B------:R-:W-:Y:S01]  /*70b0*/  VOTEU.ALL UP2, P2 ;  /* 0x0000000000ff7886 */ /* 0x000fe20001040000 */
[----:B------:R-:W-:Y:S01]  /*70c0*/  STL.64 [R1+0x228], R138 ;  /* 0x0002288a01007387 */ /* 0x000fe20000100a00 */
[-C--:B------:R-:W-:Y:S02]  /*70d0*/  LEA.HI.X.SX32 R137, R133, R5.reuse, 0x2, P5 ;  /* 0x0000000585897211 */ /* 0x080fe400028f16ff */
[----:B------:R-:W-:Y:S01]  /*70e0*/  IADD3 R134, P5, PT, R132, R4, RZ ;  /* 0x0000000484867210 */ /* 0x000fe20007fbe0ff */
[----:B------:R-:W-:Y:S01]  /*70f0*/  IMAD R132, R6, 0x7f, RZ ;  /* 0x0000007f06847824 */ /* 0x000fe200078e02ff */
[----:B------:R-:W-:Y:S01]  /*7100*/  IADD3 R133, PT, PT, R3, -0x6, RZ ;  /* 0xfffffffa03857810 */ /* 0x000fe20007ffe0ff */
[----:B------:R-:W-:Y:S03]  /*7110*/  STL.64 [R1+0x230], R140 ;  /* 0x0002308c01007387 */ /* 0x000fe60000100a00 */
[----:B------:R-:W-:Y:S01]  /*7120*/  LEA.HI.X.SX32 R135, R132, R5, 0x2, P5 ;  /* 0x0000000584877211 */ /* 0x000fe200028f16ff */
[----:B------:R-:W-:Y:S01]  /*7130*/  STL.64 [R1+0x238], R136 ;  /* 0x0002388801007387 */ /* 0x000fe20000100a00 */
[----:B------:R-:W-:-:S02]  /*7140*/  ISETP.GE.U32.AND P5, PT, R133, 0x7fffff7b, PT ;  /* 0x7fffff7b8500780c */ /* 0x000fc40003fa6070 */
[----:B------:R-:W-:Y:S01]  /*7150*/  LEA R133, R0, UR9, 0x9 ;  /* 0x0000000900857c11 */ /* 0x000fe2000f8e48ff */
[----:B------:R1:W-:Y:S01]  /*7160*/  STL.64 [R1+0x240], R134 ;  /* 0x0002408601007387 */ /* 0x0003e20000100a00 */
[----:B------:R3:W4:Y:S03]  /*7170*/  @!UP2 SYNCS.EXCH.64 URZ, [UR9+0x38008], UR6 ;  /* 0x0380080609ffa5b2 */ /* 0x0007260008000100 */
[----:B------:R-:W-:Y:S01]  /*7180*/  @!PT LDS RZ, [RZ] ;  /* 0x00000000fffff984 */ /* 0x000fe20000000800 */
[----:B------:R-:W-:Y:S01]  /*7190*/  @!PT LDS RZ, [RZ] ;  /* 0x00000000fffff984 */ /* 0x000fe20000000800 */
[----:B------:R-:W-:Y:S01]  /*71a0*/  @!PT LDS RZ, [RZ] ;  /* 0x00000000fffff984 */ /* 0x000fe20000000800 */
[----:B----4-:R-:W-:Y:S04]  /*71b0*/  LDGSTS.E [R133], desc[UR22][R4.64], !P3 ;  /* 0x0000000004857fae */ /* 0x010fe8000d9a1016 */
[----:B-1----:R-:W4:Y:S01]  /*71c0*/  LDL.64 R134, [R1] ;  /* 0x0000000001867983 */ /* 0x002f220000100a00 */
[C---:B------:R-:W-:Y:S01]  /*71d0*/  VIADD R132, R3.reuse, 0xfffffff9 ;  /* 0xfffffff903847836 */ /* 0x040fe20000000000 */
[----:B---3--:R-:W1:Y:S02]  /*71e0*/  LDCU UR6, c[0x0][0x3a0] ;  /* 0x00007400ff0677ac */ /* 0x008e640008000800 */
[----:B------:R3:W-:Y:S04]  /*71f0*/  STL.64 [R1+0x7e0], R4 ;  /* 0x0007e00401007387 */ /* 0x0007e80000100a00 */
[----:B--2---:R-:W-:Y:S04]  /*7200*/  LDGSTS.E [R133+0x4], desc[UR22][R250.64], !P0 ;  /* 0x00004000fa857fae */ /* 0x004fe8000c1a1016 */
[----:B---3--:R-:W2:Y:S01]  /*7210*/  LDL.64 R4, [R1+0x8] ;  /* 0x0000080001047983 */ /* 0x008ea20000100a00 */
[----:B------:R-:W-:Y:S01]  /*7220*/  ISETP.GE.U32.AND P3, PT, R132, 0x7fffff7a, PT ;  /* 0x7fffff7a8400780c */ /* 0x000fe20003f66070 */
[----:B------:R-:W-:-:S02]  /*7230*/  VIADD R132, R3, 0xfffffff8 ;  /* 0xfffffff803847836 */ /* 0x000fc40000000000 */
[----:B------:R-:W3:Y:S03]  /*7240*/  LDL.LU.64 R250, [R1+0x850] ;  /* 0x0008500001fa7983 */ /* 0x000ee60000300a00 */
[----:B------:R-:W-:Y:S01]  /*7250*/  ISETP.GE.U32.AND P0, PT, R132, 0x7fffff79, PT ;  /* 0x7fffff798400780c */ /* 0x000fe20003f06070 */
[C---:B------:R-:W-:Y:S01]  /*7260*/  VIADD R132, R3.reuse, 0xfffffff7 ;  /* 0xfffffff703847836 */ /* 0x040fe20000000000 */
[----:B---3--:R-:W-:Y:S04]  /*7270*/  LDGSTS.E [R133+0x8], desc[UR22][R250.64], !P1 ;  /* 0x00008000fa857fae */ /* 0x008fe8000c9a1016 */
[----:B------:R-:W3:Y:S01]  /*7280*/  LDL.LU.64 R250, [R1+0x848] ;  /* 0x0008480001fa7983 */ /* 0x000ee20000300a00 */
[----:B------:R-:W-:Y:S01]  /*7290*/  ISETP.GE.U32.AND P1, PT, R132, 0x7fffff78, PT ;  /* 0x7fffff788400780c */ /* 0x000fe20003f26070 */
[----:B------:R-:W-:-:S02]  /*72a0*/  VIADD R132, R3, 0xfffffff6 ;  /* 0xfffffff603847836 */ /* 0x000fc40000000000 */
[----:B---3--:R-:W-:Y:S04]  /*72b0*/  LDGSTS.E [R133+0xc], desc[UR22][R250.64], !P4 ;  /* 0x0000c000fa857fae */ /* 0x008fe8000e1a1016 */
[----:B------:R-:W3:Y:S01]  /*72c0*/  LDL.LU.64 R250, [R1+0x840] ;  /* 0x0008400001fa7983 */ /* 0x000ee20000300a00 */
[----:B------:R-:W-:Y:S01]  /*72d0*/  ISETP.GE.U32.AND P4, PT, R132, 0x7fffff77, PT ;  /* 0x7fffff778400780c */ /* 0x000fe20003f86070 */
[C---:B------:R-:W-:Y:S02]  /*72e0*/  VIADD R132, R3.reuse, 0xfffffff5 ;  /* 0xfffffff503847836 */ /* 0x040fe40000000000 */
[----:B---3--:R-:W-:Y:S04]  /*72f0*/  LDGSTS.E [R133+0x10], desc[UR22][R250.64], !P6 ;  /* 0x00010000fa857fae */ /* 0x008fe8000f1a1016 */
[----:B------:R-:W3:Y:S01]  /*7300*/  LDL.LU.64 R250, [R1+0x838] ;  /* 0x0008380001fa7983 */ /* 0x000ee20000300a00 */
[----:B------:R-:W-:Y:S01]  /*7310*/  ISETP.GE.U32.AND P6, PT, R132, 0x7fffff76, PT ;  /* 0x7fffff768400780c */ /* 0x000fe20003fc6070 */
[----:B------:R-:W-:-:S02]  /*7320*/  VIADD R132, R3, 0xfffffff4 ;  /* 0xfffffff403847836 */ /* 0x000fc40000000000 */
[----:B--2---:R-:W-:Y:S03]  /*7330*/  LDGSTS.E [R133+0x14], desc[UR22][R4.64], !P5 ;  /* 0x0001400004857fae */ /* 0x004fe6000e9a1016 */
[----:B------:R-:W-:Y:S01]  /*7340*/  ISETP.GE.U32.AND P5, PT, R132, 0x7fffff75, PT ;  /* 0x7fffff758400780c */ /* 0x000fe20003fa6070 */
[C---:B------:R-:W-:Y:S01]  /*7350*/  VIADD R132, R3.reuse, 0xfffffff3 ;  /* 0xfffffff303847836 */ /* 0x040fe20000000000 */
[----:B----4-:R2:W-:Y:S04]  /*7360*/  LDGSTS.E [R133+0x18], desc[UR22][R134.64], !P3 ;  /* 0x0001800086857fae */ /* 0x0105e8000d9a1016 */
[----:B------:R-:W-:Y:S01]  /*7370*/  ISETP.GE.U32.AND P3, PT, R132, 0x7fffff74, PT ;  /* 0x7fffff748400780c */ /* 0x000fe20003f66070 */
[C---:B------:R-:W-:Y:S01]  /*7380*/  VIADD R132, R3.reuse, 0xfffffff2 ;  /* 0xfffffff203847836 */ /* 0x040fe20000000000 */
[----:B------:R-:W4:Y:S04]  /*7390*/  LDL.64 R4, [R1+0x240] ;  /* 0x0002400001047983 */ /* 0x000f280000100a00 */
[----:B------:R-:W5:Y:S01]  /*73a0*/  LDL R135, [R1+0x2b4] ;  /* 0x0002b40001877983 */ /* 0x000f620000100800 */
[----:B--2---:R-:W-:-:S03]  /*73b0*/  VIADD R134, R3, 0x7f ;  /* 0x0000007f03867836 */ /* 0x004fc60000000000 */
[----:B---3--:R-:W-:Y:S01]  /*73c0*/  LDGSTS.E [R133+0x1c], desc[UR22][R250.64], !P0 ;  /* 0x0001c000fa857fae */ /* 0x008fe2000c1a1016 */
[----:B------:R-:W-:Y:S01]  /*73d0*/  ISETP.GE.U32.AND P0, PT, R132, 0x7fffff73, PT ;  /* 0x7fffff738400780c */ /* 0x000fe20003f06070 */
[C---:B------:R-:W-:Y:S02]  /*73e0*/  VIADD R132, R3.reuse, 0xfffffff1 ;  /* 0xfffffff103847836 */ /* 0x040fe40000000000 */
[----:B------:R-:W-:Y:S03]  /*73f0*/  LDGSTS.E [R133+0x20], desc[UR22][R248.64], !P1 ;  /* 0x00020000f8857fae */ /* 0x000fe6000c9a1016 */
[----:B------:R-:W-:Y:S01]  /*7400*/  ISETP.GE.U32.AND P1, PT, R132, 0x7fffff72, PT ;  /* 0x7fffff728400780c */ /* 0x000fe20003f26070 */
[C---:B------:R-:W-:Y:S01]  /*7410*/  VIADD R132, R3.reuse, 0xfffffff0 ;  /* 0xfffffff003847836 */ /* 0x040fe20000000000 */
[----:B------:R-:W-:Y:S04]  /*7420*/  LDGSTS.E [R133+0x24], desc[UR22][R246.64], !P4 ;  /* 0x00024000f6857fae */ /* 0x000fe8000e1a1016 */
[----:B------:R-:W-:Y:S01]  /*7430*/  ISETP.GE.U32.AND P4, PT, R132, 0x7fffff71, PT ;  /* 0x7fffff718400780c */ /* 0x000fe20003f86070 */
[C---:B------:R-:W-:Y:S01]  /*7440*/  VIADD R132, R3.reuse, 0xffffffef ;  /* 0xffffffef03847836 */ /* 0x040fe20000000000 */
[----:B------:R-:W-:Y:S04]  /*7450*/  LDGSTS.E [R133+0x28], desc[UR22][R244.64], !P6 ;  /* 0x00028000f4857fae */ /* 0x000fe8000f1a1016 */
[----:B------:R-:W-:Y:S01]  /*7460*/  ISETP.GE.U32.AND P6, PT, R132, 0x7fffff70, PT ;  /* 0x7fffff708400780c */ /* 0x000fe20003fc6070 */
[----:B------:R-:W-:Y:S01]  /*7470*/  LDGSTS.E [R133+0x2c], desc[UR22][R242.64], !P5 ;  /* 0x0002c000f2857fae */ /* 0x000fe2000e9a1016 */
[----:B------:R-:W-:-:S03]  /*7480*/  IADD3 R132, PT, PT, R3, -0x12, RZ ;  /* 0xffffffee03847810 */ /* 0x000fc60007ffe0ff */
[----:B------:R-:W-:Y:S01]  /*7490*/  LDGSTS.E [R133+0x30], desc[UR22][R8.64], !P3 ;  /* 0x0003000008857fae */ /* 0x000fe2000d9a1016 */
        /* <DEDUP_REMOVED lines=110> */
[----:B------:R-:W-:Y:S01]  /*7b80*/  STL.64 [R1+0x7a8], R250 ;  /* 0x0007a8fa01007387 */ /* 0x000fe20000100a00 */
        /* <DEDUP_REMOVED lines=36> */
[----:B------:R2:W-:Y:S01]  /*7dd0*/  STL.64 [R1+0x7b0], R248 ;  /* 0x0007b0f801007387 */ /* 0x0005e20000100a00 */
        /* <DEDUP_REMOVED lines=34> */
[----:B------:R-:W-:Y:S01]  /*8000*/  STL.64 [R1+0x7b8], R246 ;  /* 0x0007b8f601007387 */ /* 0x000fe20000100a00 */
[----:B------:R-:W-:-:S03]  /*8010*/  IADD3 R132, PT, PT, R3, -0x4e, RZ ;  /* 0xffffffb203847810 */ /* 0x000fc60007ffe0ff */
[----:B------:R-:W-:Y:S01]  /*8020*/  STL.64 [R1+0x7c0], R244 ;  /* 0x0007c0f401007387 */ /* 0x000fe20000100a00 */
[----:B------:R-:W-:Y:S01]  /*8030*/  ISETP.GE.U32.AND P5, PT, R132, 0x7fffff33, PT ;  /* 0x7fffff338400780c */ /* 0x000fe20003fa6070 */
[C---:B------:R-:W-:Y:S02]  /*8040*/  VIADD R132, R3.reuse, 0xffffffb1 ;  /* 0xffffffb103847836 */ /* 0x040fe40000000000 */
[----:B------:R-:W-:Y:S03]  /*8050*/  LDGSTS.E [R133+0x128], desc[UR22][R142.64], !P1 ;  /* 0x001280008e857fae */ /* 0x000fe6000c9a1016 */
[----:B------:R-:W-:Y:S01]  /*8060*/  ISETP.GE.U32.AND P3, PT, R132, 0x7fffff32, PT ;  /* 0x7fffff328400780c */ /* 0x000fe20003f66070 */
[C---:B------:R-:W-:Y:S01]  /*8070*/  VIADD R132, R3.reuse, 0xffffffb0 ;  /* 0xffffffb003847836 */ /* 0x040fe20000000000 */
[----:B------:R-:W-:Y:S04]  /*8080*/  STL.64 [R1+0x7c8], R242 ;  /* 0x0007c8f201007387 */ /* 0x000fe80000100a00 */
[----:B------:R-:W-:Y:S01]  /*8090*/  ISETP.GE.U32.AND P0, PT, R132, 0x7fffff31, PT ;  /* 0x7fffff318400780c */ /* 0x000fe20003f06070 */
[C---:B------:R-:W-:Y:S01]  /*80a0*/  VIADD R132, R3.reuse, 0xffffffaf ;  /* 0xffffffaf03847836 */ /* 0x040fe20000000000 */
[----:B------:R-:W-:Y:S04]  /*80b0*/  STL.64 [R1+0x7d0], R8 ;  /* 0x0007d00801007387 */ /* 0x000fe80000100a00 */
[----:B------:R-:W-:Y:S01]  /*80c0*/  ISETP.GE.U32.AND P1, PT, R132, 0x7fffff30, PT ;  /* 0x7fffff308400780c */ /* 0x000fe20003f26070 */
[C---:B------:R-:W-:Y:S01]  /*80d0*/  VIADD R132, R3.reuse, 0xffffffae ;  /* 0xffffffae03847836 */ /* 0x040fe20000000000 */
[----:B------:R-:W-:Y:S04]  /*80e0*/  STL.64 [R1+0x7d8], R10 ;  /* 0x0007d80a01007387 */ /* 0x000fe80000100a00 */
[----:B------:R-:W-:Y:S04]  /*80f0*/  STL.64 [R1+0x7e8], R12 ;  /* 0x0007e80c01007387 */ /* 0x000fe80000100a00 */
[----:B------:R-:W-:Y:S04]  /*8100*/  STL.64 [R1+0x7f0], R14 ;  /* 0x0007f00e01007387 */ /* 0x000fe80000100a00 */
[----:B------:R3:W-:Y:S04]  /*8110*/  STL.64 [R1+0x7f8], R16 ;  /* 0x0007f81001007387 */ /* 0x0007e80000100a00 */
[----:B------:R-:W-:Y:S01]  /*8120*/  LDGSTS.E [R133+0x12c], desc[UR22][R144.64], !P4 ;  /* 0x0012c00090857fae */ /* 0x000fe2000e1a1016 */
[----:B------:R-:W-:Y:S01]  /*8130*/  ISETP.GE.U32.AND P4, PT, R132, 0x7fffff2f, PT ;  /* 0x7fffff2f8400780c */ /* 0x000fe20003f86070 */
[----:B------:R-:W-:-:S02]  /*8140*/  VIADD R132, R3, 0xffffffad ;  /* 0xffffffad03847836 */ /* 0x000fc40000000000 */
[----:B------:R-:W-:Y:S04]  /*8150*/  STL.64 [R1+0x800], R18 ;  /* 0x0008001201007387 */ /* 0x000fe80000100a00 */
[----:B------:R-:W-:Y:S04]  /*8160*/  STL.64 [R1+0x808], R20 ;  /* 0x0008081401007387 */ /* 0x000fe80000100a00 */
[----:B------:R-:W-:Y:S04]  /*8170*/  STL.64 [R1+0x810], R22 ;  /* 0x0008101601007387 */ /* 0x000fe80000100a00 */
[----:B------:R-:W-:Y:S04]  /*8180*/  STL.64 [R1+0x818], R24 ;  /* 0x0008181801007387 */ /* 0x000fe80000100a00 */
[----:B------:R1:W-:Y:S04]  /*8190*/  STL.64 [R1+0x820], R26 ;  /* 0x0008201a01007387 */ /* 0x0003e80000100a00 */
[----:B------:R-:W-:Y:S04]  /*81a0*/  STL.64 [R1+0x828], R28 ;  /* 0x0008281c01007387 */ /* 0x000fe80000100a00 */
[----:B------:R-:W-:Y:S01]  /*81b0*/  LDGSTS.E [R133+0x130], desc[UR22][R146.64], !P6 ;  /* 0x0013000092857fae */ /* 0x000fe2000f1a1016 */
[----:B------:R-:W-:Y:S01]  /*81c0*/  ISETP.GE.U32.AND P6, PT, R132, 0x7fffff2e, PT ;  /* 0x7fffff2e8400780c */ /* 0x000fe20003fc6070 */
[----:B------:R-:W-:-:S02]  /*81d0*/  VIADD R132, R3, 0xffffffac ;  /* 0xffffffac03847836 */ /* 0x000fc40000000000 */
[----:B------:R1:W-:Y:S04]  /*81e0*/  STL.64 [R1+0x830], R30 ;  /* 0x0008301e01007387 */ /* 0x0003e80000100a00 */
[----:B--2---:R-:W2:Y:S04]  /*81f0*/  LDL.64 R248, [R1+0x110] ;  /* 0x0001100001f87983 */ /* 0x004ea80000100a00 */
[----:B------:R-:W-:Y:S01]  /*8200*/  LDGSTS.E [R133+0x134], desc[UR22][R148.64], !P5 ;  /* 0x0013400094857fae */ /* 0x000fe2000e9a1016 */
[----:B------:R-:W-:Y:S01]  /*8210*/  ISETP.GE.U32.AND P5, PT, R132, 0x7fffff2d, PT ;  /* 0x7fffff2d8400780c */ /* 0x000fe20003fa6070 */
[----:B------:R-:W-:-:S02]  /*8220*/  VIADD R132, R3, 0xffffffab ;  /* 0xffffffab03847836 */ /* 0x000fc40000000000 */
        /* <DEDUP_REMOVED lines=9> */
[----:B------:R-:W2:Y:S04]  /*82c0*/  LDL.64 R250, [R1+0xd0] ;  /* 0x0000d00001fa7983 */ /* 0x000ea80000100a00 */
[----:B------:R-:W-:Y:S01]  /*82d0*/  LDGSTS.E [R133+0x144], desc[UR22][R156.64], !P4 ;  /* 0x001440009c857fae */ /* 0x000fe2000e1a1016 */
[----:B------:R-:W-:Y:S01]  /*82e0*/  ISETP.GE.U32.AND P4, PT, R132, 0x7fffff29, PT ;  /* 0x7fffff298400780c */ /* 0x000fe20003f86070 */
[----:B------:R-:W-:-:S02]  /*82f0*/  VIADD R132, R3, 0xffffffa7 ;  /* 0xffffffa703847836 */ /* 0x000fc40000000000 */
[----:B------:R-:W-:Y:S03]  /*8300*/  LDGSTS.E [R133+0x148], desc[UR22][R158.64], !P6 ;  /* 0x001480009e857fae */ /* 0x000fe6000f1a1016 */
        /* <DEDUP_REMOVED lines=109> */
[----:B------:R-:W-:Y:S01]  /*89e0*/  VIADD R132, R3, 0xffffff83 ;  /* 0xffffff8303847836 */ /* 0x000fe20000000000 */
[----:B------:R-:W-:Y:S01]  /*89f0*/  LDGSTS.E [R133+0x1e4], desc[UR22][R236.64], !P0 ;  /* 0x001e4000ec857fae */ /* 0x000fe2000c1a1016 */
[----:B------:R-:W-:-:S03]  /*8a00*/  ISETP.GT.AND P0, PT, R134, 0x7f, PT ;  /* 0x0000007f8600780c */ /* 0x000fc60003f04270 */
[----:B------:R-:W-:Y:S01]  /*8a10*/  ISETP.GE.U32.AND P6, PT, R132, 0x7fffff04, PT ;  /* 0x7fffff048400780c */ /* 0x000fe20003fc6070 */
[----:B------:R-:W-:Y:S01]  /*8a20*/  LDGSTS.E [R133+0x1e8], desc[UR22][R238.64], !P1 ;  /* 0x001e8000ee857fae */ /* 0x000fe2000c9a1016 */
[----:B------:R-:W-:-:S03]  /*8a30*/  IADD3 R132, PT, PT, R3, -0x7e, RZ ;  /* 0xffffff8203847810 */ /* 0x000fc60007ffe0ff */
[----:B---3--:R-:W3:Y:S01]  /*8a40*/  LDL.64 R16, [R1+0x90] ;  /* 0x0000900001107983 */ /* 0x008ee20000100a00 */
[----:B------:R-:W-:Y:S01]  /*8a50*/  ISETP.GE.U32.AND P5, PT, R132, 0x7fffff03, PT ;  /* 0x7fffff038400780c */ /* 0x000fe20003fa6070 */
[C---:B------:R-:W-:Y:S02]  /*8a60*/  VIADD R132, R3.reuse, 0xffffff81 ;  /* 0xffffff8103847836 */ /* 0x040fe40000000000 */
[----:B------:R-:W-:Y:S01]  /*8a70*/  VIADD R134, R3, 0xffffff80 ;  /* 0xffffff8003867836 */ /* 0x000fe20000000000 */
[----:B------:R-:W-:Y:S02]  /*8a80*/  LDGSTS.E [R133+0x1ec], desc[UR22][R240.64], !P4 ;  /* 0x001ec000f0857fae */ /* 0x000fe4000e1a1016 */
[----:B------:R-:W-:Y:S02]  /*8a90*/  ISETP.GE.U32.AND P3, PT, R132, 0x7fffff02, PT ;  /* 0x7fffff028400780c */ /* 0x000fe40003f66070 */
[----:B------:R-:W-:Y:S01]  /*8aa0*/  ISETP.GE.U32.AND P4, PT, R134, 0x7fffff01, PT ;  /* 0x7fffff018600780c */ /* 0x000fe20003f86070 */
[----:B------:R-:W-:Y:S04]  /*8ab0*/  LDGSTS.E [R133+0x1f0], desc[UR22][R138.64], !P6 ;  /* 0x001f00008a857fae */ /* 0x000fe8000f1a1016 */
[----:B------:R-:W3:Y:S04]  /*8ac0*/  LDL.64 R244, [R1+0x50] ;  /* 0x0000500001f47983 */ /* 0x000ee80000100a00 */
[----:B------:R-:W-:Y:S04]  /*8ad0*/  LDGSTS.E [R133+0x1f4], desc[UR22][R140.64], !P5 ;  /* 0x001f40008c857fae */ /* 0x000fe8000e9a1016 */
[----:B------:R-:W3:Y:S04]  /*8ae0*/  LDL.64 R246, [R1+0x160] ;  /* 0x0001600001f67983 */ /* 0x000ee80000100a00 */
[----:B------:R-:W3:Y:S04]  /*8af0*/  LDL.64 R138, [R1+0x1a8] ;  /* 0x0001a800018a7983 */ /* 0x000ee80000100a00 */
[----:B------:R-:W3:Y:S04]  /*8b00*/  LDL.64 R140, [R1+0x118] ;  /* 0x00011800018c7983 */ /* 0x000ee80000100a00 */
[----:B------:R-:W-:Y:S04]  /*8b10*/  LDGSTS.E [R133+0x1f8], desc[UR22][R136.64], !P3 ;  /* 0x001f800088857fae */ /* 0x000fe8000d9a1016 */
[----:B------:R-:W3:Y:S01]  /*8b20*/  LDL.64 R12, [R1+0x108] ;  /* 0x00010800010c7983 */ /* 0x000ee20000100a00 */
[----:B------:R-:W-:-:S03]  /*8b30*/  ISETP.GE.AND P1, PT, R0, R3, PT ;  /* 0x000000030000720c */ /* 0x000fc60003f26270 */
[----:B----4-:R-:W-:Y:S04]  /*8b40*/  LDGSTS.E [R133+0x1fc], desc[UR22][R4.64], !P4 ;  /* 0x001fc00004857fae */ /* 0x010fe8000e1a1016 */
[----:B------:R-:W4:Y:S01]  /*8b50*/  LDL.64 R136, [R1+0x1f0] ;  /* 0x0001f00001887983 */ /* 0x000f220000100a00 */
[----:B------:R-:W-:-:S03]  /*8b60*/  SEL R132, RZ, 0x4, !P0 ;  /* 0x00000004ff847807 */ /* 0x000fc60004000000 */
[----:B------:R-:W4:Y:S04]  /*8b70*/  LDL.64 R10, [R1+0xc8] ;  /* 0x0000c800010a7983 */ /* 0x000f280000100a00 */
[----:B------:R-:W4:Y:S01]  /*8b80*/  LDL.64 R4, [R1+0x88] ;  /* 0x0000880001047983 */ /* 0x000f220000100a00 */
[----:B------:R-:W-:Y:S01]  /*8b90*/  SEL R132, R132, RZ, !P1 ;  /* 0x000000ff84847207 */ /* 0x000fe20004800000 */
[----:B-----5:R-:W-:Y:S02]  /*8ba0*/  VIADD R252, R135, UR9 ;  /* 0x0000000987fc7c36 */ /* 0x020fe40008000000 */
[----:B------:R-:W5:Y:S01]  /*8bb0*/  LDL.64 R14, [R1+0x48] ;  /* 0x00004800010e7983 */ /* 0x000f620000100a00 */
[----:B------:R-:W-:-:S03]  /*8bc0*/  ISETP.NE.U32.AND P6, PT, R132, RZ, PT ;  /* 0x000000ff8400720c */ /* 0x000fc60003fc5070 */
[----:B------:R-:W0:Y:S04]  /*8bd0*/  LDGDEPBAR ;  /* 0x00000000000079af */ /* 0x000e280000000000 */
[----:B------:R-:W5:Y:S04]  /*8be0*/  LDL.64 R8, [R1+0x138] ;  /* 0x0001380001087983 */ /* 0x000f680000100a00 */
[----:B------:R-:W5:Y:S04]  /*8bf0*/  LDL.64 R242, [R1+0x1b8] ;  /* 0x0001b80001f27983 */ /* 0x000f680000100a00 */
[----:B--2---:R-:W-:Y:S04]  /*8c00*/  LDGSTS.E [R252+0x20000], desc[UR22][R248.64], P6 ;  /* 0x20000000f8fc7fae */ /* 0x004fe8000b1a1016 */
[----:B------:R-:W-:Y:S04]  /*8c10*/  LDGSTS.E [R252+0x20400], desc[UR22][R250.64], P6 ;  /* 0x20400000fafc7fae */ /* 0x000fe8000b1a1016 */
[----:B-1----:R-:W2:Y:S04]  /*8c20*/  LDL.64 R26, [R1+0xc0] ;  /* 0x0000c000011a7983 */ /* 0x002ea80000100a00 */
[----:B------:R-:W2:Y:S04]  /*8c30*/  LDL.64 R248, [R1+0x178] ;  /* 0x0001780001f87983 */ /* 0x000ea80000100a00 */
[----:B------:R-:W2:Y:S01]  /*8c40*/  LDL.64 R250, [R1+0x1f8] ;  /* 0x0001f80001fa7983 */ /* 0x000ea20000100a00 */
[----:B------:R-:W-:-:S03]  /*8c50*/  VIADD R132, R3, 0xffffff46 ;  /* 0xffffff4603847836 */ /* 0x000fc60000000000 */
[----:B------:R-:W2:Y:S02]  /*8c60*/  LDL.64 R24, [R1+0x80] ;  /* 0x0000800001187983 */ /* 0x000ea40000100a00 */
[----:B------:R-:W-:Y:S01]  /*8c70*/  ISETP.GE.U32.AND P5, PT, R132, 0x7ffffec7, PT ;  /* 0x7ffffec78400780c */ /* 0x000fe20003fa6070 */
[C---:B------:R-:W-:Y:S01]  /*8c80*/  VIADD R132, R3.reuse, 0xffffff7f ;  /* 0xffffff7f03847836 */ /* 0x040fe20000000000 */
[----:B------:R-:W2:Y:S04]  /*8c90*/  LDL.64 R22, [R1+0x40] ;  /* 0x0000400001167983 */ /* 0x000ea80000100a00 */
[----:B------:R-:W-:Y:S01]  /*8ca0*/  ISETP.GE.U32.AND P3, PT, R132, 0x7fffff00, PT ;  /* 0x7fffff008400780c */ /* 0x000fe20003f66070 */
[C---:B------:R-:W-:Y:S01]  /*8cb0*/  VIADD R132, R3.reuse, 0xffffff7e ;  /* 0xffffff7e03847836 */ /* 0x040fe20000000000 */
[----:B------:R-:W-:Y:S01]  /*8cc0*/  ISETP.GE.AND P1, PT, R0, R134, PT ;  /* 0x000000860000720c */ /* 0x000fe20003f26270 */
[----:B------:R-:W2:Y:S03]  /*8cd0*/  LDL.64 R20, [R1+0x180] ;  /* 0x0001800001147983 */ /* 0x000ea60000100a00 */
[----:B------:R-:W-:Y:S01]  /*8ce0*/  ISETP.GE.U32.AND P4, PT, R132, 0x7ffffeff, PT ;  /* 0x7ffffeff8400780c */ /* 0x000fe20003f86070 */
[----:B------:R-:W-:Y:S01]  /*8cf0*/  VIADD R132, R3, 0xffffff7d ;  /* 0xffffff7d03847836 */ /* 0x000fe20000000000 */
[----:B------:R-:W-:Y:S01]  /*8d00*/  SEL R134, RZ, 0x4, P1 ;  /* 0x00000004ff867807 */ /* 0x000fe20000800000 */
[----:B------:R-:W2:Y:S03]  /*8d10*/  LDL.64 R18, [R1+0xf8] ;  /* 0x0000f80001127983 */ /* 0x000ea60000100a00 */
[----:B------:R-:W-:Y:S01]  /*8d20*/  ISETP.GE.U32.AND P1, PT, R132, 0x7ffffefe, PT ;  /* 0x7ffffefe8400780c */ /* 0x000fe20003f26070 */
[----:B------:R-:W-:Y:S01]  /*8d30*/  IMAD.SHL.U32 R132, R6, 0x80, RZ ;  /* 0x0000008006847824 */ /* 0x000fe200078e00ff */
[----:B------:R-:W-:Y:S01]  /*8d40*/  LOP3.LUT R6, R135, 0x10, RZ, 0x3c, !PT ;  /* 0x0000001087067812 */ /* 0x000fe200078e3cff */
[----:B---3--:R-:W-:Y:S04]  /*8d50*/  LDGSTS.E [R252+0x20800], desc[UR22][R16.64], P6 ;  /* 0x2080000010fc7fae */ /* 0x008fe8000b1a1016 */
[----:B------:R-:W3:Y:S04]  /*8d60*/  LDL.64 R16, [R1+0x188] ;  /* 0x0001880001107983 */ /* 0x000ee80000100a00 */
[----:B------:R-:W-:Y:S04]  /*8d70*/  LDGSTS.E [R252+0x20c00], desc[UR22][R244.64], P6 ;  /* 0x20c00000f4fc7fae */ /* 0x000fe8000b1a1016 */
[----:B------:R-:W3:Y:S04]  /*8d80*/  LDL.64 R244, [R1+0x100] ;  /* 0x0001000001f47983 */ /* 0x000ee80000100a00 */
[----:B------:R1:W-:Y:S04]  /*8d90*/  LDGSTS.E [R252+0x21000], desc[UR22][R140.64], P6 ;  /* 0x210000008cfc7fae */ /* 0x0003e8000b1a1016 */
[----:B------:R-:W-:Y:S04]  /*8da0*/  LDGSTS.E [R252+0x21400], desc[UR22][R246.64], P6 ;  /* 0x21400000f6fc7fae */ /* 0x000fe8000b1a1016 */
[----:B------:R-:W-:Y:S01]  /*8db0*/  LDGSTS.E [R252+0x21800], desc[UR22][R138.64], P6 ;  /* 0x218000008afc7fae */ /* 0x000fe2000b1a1016 */
[----:B-1----:R-:W-:-:S03]  /*8dc0*/  VIADD R141, R6, UR9 ;  /* 0x00000009068d7c36 */ /* 0x002fc60008000000 */
[----:B----4-:R-:W-:Y:S04]  /*8dd0*/  LDGSTS.E [R252+0x21c00], desc[UR22][R136.64], P6 ;  /* 0x21c0000088fc7fae */ /* 0x010fe8000b1a1016 */
[----:B------:R-:W4:Y:S04]  /*8de0*/  LDL.64 R246, [R1+0x1c0] ;  /* 0x0001c00001f67983 */ /* 0x000f280000100a00 */
[----:B------:R-:W4:Y:S04]  /*8df0*/  LDL.64 R138, [R1+0x140] ;  /* 0x00014000018a7983 */ /* 0x000f280000100a00 */
[----:B------:R-:W4:Y:S04]  /*8e00*/  LDL.64 R136, [R1+0x200] ;  /* 0x0002000001887983 */ /* 0x000f280000100a00 */
[----:B------:R-:W-:Y:S04]  /*8e10*/  LDGSTS.E [R141+0x20080], desc[UR22][R12.64], P6 ;  /* 0x200800000c8d7fae */ /* 0x000fe8000b1a1016 */
[----:B------:R-:W-:Y:S04]  /*8e20*/  LDGSTS.E [R141+0x20480], desc[UR22][R10.64], P6 ;  /* 0x204800000a8d7fae */ /* 0x000fe8000b1a1016 */
[----:B------:R-:W-:Y:S04]  /*8e30*/  LDGSTS.E [R141+0x20880], desc[UR22][R4.64], P6 ;  /* 0x20880000048d7fae */ /* 0x000fe8000b1a1016 */
[----:B------:R-:W4:Y:S04]  /*8e40*/  LDL.64 R12, [R1+0xb8] ;  /* 0x0000b800010c7983 */ /* 0x000f280000100a00 */
[----:B------:R-:W4:Y:S04]  /*8e50*/  LDL.64 R10, [R1+0x38] ;  /* 0x00003800010a7983 */ /* 0x000f280000100a00 */
[----:B------:R-:W4:Y:S04]  /*8e60*/  LDL.64 R4, [R1+0x78] ;  /* 0x0000780001047983 */ /* 0x000f280000100a00 */
[----:B-----5:R-:W-:Y:S04]  /*8e70*/  LDGSTS.E [R141+0x20c80], desc[UR22][R14.64], P6 ;  /* 0x20c800000e8d7fae */ /* 0x020fe8000b1a1016 */
[----:B------:R-:W-:Y:S04]  /*8e80*/  LDGSTS.E [R141+0x21080], desc[UR22][R8.64], P6 ;  /* 0x21080000088d7fae */ /* 0x000fe8000b1a1016 */
[----:B--2---:R-:W-:Y:S04]  /*8e90*/  LDGSTS.E [R141+0x21480], desc[UR22][R248.64], P6 ;  /* 0x21480000f88d7fae */ /* 0x004fe8000b1a1016 */
[----:B------:R-:W-:Y:S04]  /*8ea0*/  LDGSTS.E [R141+0x21880], desc[UR22][R242.64], P6 ;  /* 0x21880000f28d7fae */ /* 0x000fe8000b1a1016 */
[----:B------:R-:W-:Y:S04]  /*8eb0*/  LDGSTS.E [R141+0x21c80], desc[UR22][R250.64], P6 ;  /* 0x21c80000fa8d7fae */ /* 0x000fe8000b1a1016 */
[----:B------:R-:W2:Y:S04]  /*8ec0*/  LDL.64 R248, [R1+0x148] ;  /* 0x0001480001f87983 */ /* 0x000ea80000100a00 */
[----:B------:R-:W5:Y:S04]  /*8ed0*/  LDL.64 R14, [R1+0x1c8] ;  /* 0x0001c800010e7983 */ /* 0x000f680000100a00 */
[----:B------:R-:W5:Y:S01]  /*8ee0*/  LDL.64 R250, [R1+0x208] ;  /* 0x0002080001fa7983 */ /* 0x000f620000100a00 */
[----:B------:R-:W-:-:S03]  /*8ef0*/  LOP3.LUT R6, R135, 0x20, RZ, 0x3c, !PT ;  /* 0x0000002087067812 */ /* 0x000fc600078e3cff */
[----:B------:R-:W5:Y:S02]  /*8f00*/  LDL.64 R8, [R1+0xf0] ;  /* 0x0000f00001087983 */ /* 0x000f640000100a00 */
[----:B------:R-:W-:Y:S01]  /*8f10*/  VIADD R140, R6, UR9 ;  /* 0x00000009068c7c36 */ /* 0x000fe20008000000 */
[----:B------:R-:W-:Y:S01]  /*8f20*/  LOP3.LUT R6, R135, 0x30, RZ, 0x3c, !PT ;  /* 0x0000003087067812 */ /* 0x000fe200078e3cff */
[----:B------:R-:W5:Y:S04]  /*8f30*/  LDL.64 R242, [R1+0xb0] ;  /* 0x0000b00001f27983 */ /* 0x000f680000100a00 */
[----:B---3--:R-:W-:Y:S04]  /*8f40*/  LDGSTS.E [R140+0x20100], desc[UR22][R244.64], P6 ;  /* 0x20100000f48c7fae */ /* 0x008fe8000b1a1016 */
[----:B------:R-:W-:Y:S04]  /*8f50*/  LDGSTS.E [R140+0x20500], desc[UR22][R26.64], P6 ;  /* 0x205000001a8c7fae */ /* 0x000fe8000b1a1016 */
[----:B------:R-:W-:Y:S04]  /*8f60*/  LDGSTS.E [R140+0x20900], desc[UR22][R24.64], P6 ;  /* 0x20900000188c7fae */ /* 0x000fe8000b1a1016 */
[----:B------:R-:W-:Y:S04]  /*8f70*/  LDGSTS.E [R140+0x20d00], desc[UR22][R22.64], P6 ;  /* 0x20d00000168c7fae */ /* 0x000fe8000b1a1016 */
[----:B------:R-:W3:Y:S04]  /*8f80*/  LDL.64 R244, [R1+0x70] ;  /* 0x0000700001f47983 */ /* 0x000ee80000100a00 */
[----:B----4-:R1:W-:Y:S04]  /*8f90*/  LDGSTS.E [R140+0x21100], desc[UR22][R138.64], P6 ;  /* 0x211000008a8c7fae */ /* 0x0103e8000b1a1016 */
[----:B------:R-:W-:Y:S04]  /*8fa0*/  LDGSTS.E [R140+0x21500], desc[UR22][R20.64], P6 ;  /* 0x21500000148c7fae */ /* 0x000fe8000b1a1016 */
[----:B------:R-:W-:Y:S01]  /*8fb0*/  LDGSTS.E [R140+0x21900], desc[UR22][R246.64], P6 ;  /* 0x21900000f68c7fae */ /* 0x000fe2000b1a1016 */
[----:B-1----:R-:W-:-:S03]  /*8fc0*/  IADD3 R139, PT, PT, R6, UR9, RZ ;  /* 0x00000009068b7c10 */ /* 0x002fc6000fffe0ff */
[----:B------:R-:W-:Y:S04]  /*8fd0*/  LDGSTS.E [R140+0x21d00], desc[UR22][R136.64], P6 ;  /* 0x21d00000888c7fae */ /* 0x000fe8000b1a1016 */
[----:B------:R-:W-:Y:S04]  /*8fe0*/  LDGSTS.E [R139+0x20180], desc[UR22][R18.64], P6 ;  /* 0x20180000128b7fae */ /* 0x000fe8000b1a1016 */
[----:B------:R-:W4:Y:S04]  /*8ff0*/  LDL.64 R246, [R1+0x30] ;  /* 0x0000300001f67983 */ /* 0x000f280000100a00 */
[----:B------:R-:W4:Y:S04]  /*9000*/  LDL.64 R136, [R1+0x150] ;  /* 0x0001500001887983 */ /* 0x000f280000100a00 */
[----:B------:R1:W-:Y:S04]  /*9010*/  STL.64 [R1+0x788], R140 ;  /* 0x0007888c01007387 */ /* 0x0003e80000100a00 */
[----:B------:R-:W-:Y:S04]  /*9020*/  LDGSTS.E [R139+0x20580], desc[UR22][R12.64], P6 ;  /* 0x205800000c8b7fae */ /* 0x000fe8000b1a1016 */
[----:B------:R1:W-:Y:S04]  /*9030*/  LDGSTS.E [R139+0x20980], desc[UR22][R4.64], P6 ;  /* 0x20980000048b7fae */ /* 0x0003e8000b1a1016 */
[----:B------:R-:W4:Y:S04]  /*9040*/  LDL.64 R30, [R1+0x190] ;  /* 0x00019000011e7983 */ /* 0x000f280000100a00 */
[----:B------:R-:W-:Y:S04]  /*9050*/  LDGSTS.E [R139+0x20d80], desc[UR22][R10.64], P6 ;  /* 0x20d800000a8b7fae */ /* 0x000fe8000b1a1016 */
[----:B------:R-:W4:Y:S01]  /*9060*/  LDL.64 R12, [R1+0x1d0] ;  /* 0x0001d000010c7983 */ /* 0x000f220000100a00 */
[----:B-1----:R-:W-:-:S03]  /*9070*/  LOP3.LUT R4, R135, 0x40, RZ, 0x3c, !PT ;  /* 0x0000004087047812 */ /* 0x002fc600078e3cff */
[----:B--2---:R-:W-:Y:S04]  /*9080*/  LDGSTS.E [R139+0x21180], desc[UR22][R248.64], P6 ;  /* 0x21180000f88b7fae */ /* 0x004fe8000b1a1016 */
[----:B------:R-:W2:Y:S01]  /*9090*/  LDL.64 R10, [R1+0x210] ;  /* 0x00021000010a7983 */ /* 0x000ea20000100a00 */
[----:B------:R-:W-:-:S03]  /*90a0*/  VIADD R138, R4, UR9 ;  /* 0x00000009048a7c36 */ /* 0x000fc60008000000 */
[----:B------:R-:W2:Y:S04]  /*90b0*/  LDL.64 R4, [R1+0xa8] ;  /* 0x0000a80001047983 */ /* 0x000ea80000100a00 */
[----:B------:R-:W2:Y:S04]  /*90c0*/  LDL.64 R248, [R1+0xe8] ;  /* 0x0000e80001f87983 */ /* 0x000ea80000100a00 */
[----:B------:R-:W-:Y:S04]  /*90d0*/  LDGSTS.E [R139+0x21580], desc[UR22][R16.64], P6 ;  /* 0x21580000108b7fae */ /* 0x000fe8000b1a1016 */
[----:B-----5:R-:W-:Y:S04]  /*90e0*/  LDGSTS.E [R139+0x21980], desc[UR22][R14.64], P6 ;  /* 0x219800000e8b7fae */ /* 0x020fe8000b1a1016 */
[----:B------:R-:W-:Y:S04]  /*90f0*/  LDGSTS.E [R139+0x21d80], desc[UR22][R250.64], P6 ;  /* 0x21d80000fa8b7fae */ /* 0x000fe8000b1a1016 */
[----:B------:R-:W5:Y:S04]  /*9100*/  LDL.64 R28, [R1+0x130] ;  /* 0x00013000011c7983 */ /* 0x000f680000100a00 */
[----:B------:R-:W5:Y:S04]  /*9110*/  LDL.64 R26, [R1+0x158] ;  /* 0x00015800011a7983 */ /* 0x000f680000100a00 */
[----:B------:R-:W5:Y:S04]  /*9120*/  LDL.64 R250, [R1+0x68] ;  /* 0x0000680001fa7983 */ /* 0x000f680000100a00 */
[----:B------:R-:W5:Y:S04]  /*9130*/  LDL.64 R24, [R1+0x198] ;  /* 0x0001980001187983 */ /* 0x000f680000100a00 */
[----:B------:R-:W5:Y:S04]  /*9140*/  LDL.64 R22, [R1+0x1d8] ;  /* 0x0001d80001167983 */ /* 0x000f680000100a00 */
[----:B------:R-:W5:Y:S04]  /*9150*/  LDL.64 R20, [R1+0x218] ;  /* 0x0002180001147983 */ /* 0x000f680000100a00 */
[----:B------:R-:W-:Y:S04]  /*9160*/  LDGSTS.E [R138+0x20200], desc[UR22][R8.64], P6 ;  /* 0x20200000088a7fae */ /* 0x000fe8000b1a1016 */
[----:B------:R-:W5:Y:S04]  /*9170*/  LDL.64 R18, [R1+0xe0] ;  /* 0x0000e00001127983 */ /* 0x000f680000100a00 */
[----:B------:R-:W-:Y:S04]  /*9180*/  LDGSTS.E [R138+0x20600], desc[UR22][R242.64], P6 ;  /* 0x20600000f28a7fae */ /* 0x000fe8000b1a1016 */
[----:B------:R-:W5:Y:S04]  /*9190*/  LDL.64 R16, [R1+0xa0] ;  /* 0x0000a00001107983 */ /* 0x000f680000100a00 */
[----:B------:R-:W5:Y:S04]  /*91a0*/  LDL.64 R14, [R1+0x60] ;  /* 0x00006000010e7983 */ /* 0x000f680000100a00 */
[----:B------:R-:W5:Y:S04]  /*91b0*/  LDL.64 R8, [R1+0x128] ;  /* 0x0001280001087983 */ /* 0x000f680000100a00 */
[----:B------:R-:W5:Y:S01]  /*91c0*/  LDL.64 R242, [R1+0x170] ;  /* 0x0001700001f27983 */ /* 0x000f620000100a00 */
[----:B------:R-:W-:-:S03]  /*91d0*/  LOP3.LUT R6, R135, 0x50, RZ, 0x3c, !PT ;  /* 0x0000005087067812 */ /* 0x000fc600078e3cff */
[----:B---3--:R-:W-:Y:S04]  /*91e0*/  LDGSTS.E [R138+0x20a00], desc[UR22][R244.64], P6 ;  /* 0x20a00000f48a7fae */ /* 0x008fe8000b1a1016 */
[----:B------:R-:W3:Y:S04]  /*91f0*/  LDL.64 R244, [R1+0x1a0] ;  /* 0x0001a00001f47983 */ /* 0x000ee80000100a00 */
[----:B----4-:R-:W-:Y:S04]  /*9200*/  LDGSTS.E [R138+0x20e00], desc[UR22][R246.64], P6 ;  /* 0x20e00000f68a7fae */ /* 0x010fe8000b1a1016 */
[----:B------:R1:W-:Y:S04]  /*9210*/  LDGSTS.E [R138+0x21200], desc[UR22][R136.64], P6 ;  /* 0x21200000888a7fae */ /* 0x0003e8000b1a1016 */
[----:B------:R-:W4:Y:S04]  /*9220*/  LDL.64 R246, [R1+0x1e0] ;  /* 0x0001e00001f67983 */ /* 0x000f280000100a00 */
[----:B------:R-:W4:Y:S04]  /*9230*/  LDL.LU.64 R140, [R1+0x248] ;  /* 0x00024800018c7983 */ /* 0x000f280000300a00 */
[----:B------:R-:W-:Y:S04]  /*9240*/  LDGSTS.E [R138+0x21600], desc[UR22][R30.64], P6 ;  /* 0x216000001e8a7fae */ /* 0x000fe8000b1a1016 */
[----:B------:R-:W-:Y:S04]  /*9250*/  LDGSTS.E [R138+0x21a00], desc[UR22][R12.64], P6 ;  /* 0x21a000000c8a7fae */ /* 0x000fe8000b1a1016 */
[----:B------:R-:W4:Y:S04]  /*9260*/  LDL.LU.64 R30, [R1+0x830] ;  /* 0x00083000011e7983 */ /* 0x000f280000300a00 */
[----:B--2---:R-:W-:Y:S04]  /*9270*/  LDGSTS.E [R138+0x21e00], desc[UR22][R10.64], P6 ;  /* 0x21e000000a8a7fae */ /* 0x004fe8000b1a1016 */
[----:B------:R2:W-:Y:S04]  /*9280*/  STL.64 [R1+0x790], R138 ;  /* 0x0007908a01007387 */ /* 0x0005e80000100a00 */
[----:B--2---:R-:W2:Y:S01]  /*9290*/  LDL.LU.64 R138, [R1+0x220] ;  /* 0x00022000018a7983 */ /* 0x004ea20000300a00 */
[----:B-1----:R-:W-:-:S03]  /*92a0*/  VIADD R137, R6, UR9 ;  /* 0x0000000906897c36 */ /* 0x002fc60008000000 */
[----:B------:R-:W2:Y:S04]  /*92b0*/  LDL.64 R12, [R1+0xd8] ;  /* 0x0000d800010c7983 */ /* 0x000ea80000100a00 */
[----:B------:R-:W-:Y:S04]  /*92c0*/  LDGSTS.E [R137+0x20280], desc[UR22][R248.64], P6 ;  /* 0x20280000f8897fae */ /* 0x000fe8000b1a1016 */
[----:B------:R-:W-:Y:S04]  /*92d0*/  LDGSTS.E [R137+0x20680], desc[UR22][R4.64], P6 ;  /* 0x2068000004897fae */ /* 0x000fe8000b1a1016 */
[----:B-----5:R-:W-:Y:S04]  /*92e0*/  LDGSTS.E [R137+0x20a80], desc[UR22][R250.64], P6 ;  /* 0x20a80000fa897fae */ /* 0x020fe8000b1a1016 */
[----:B------:R-:W5:Y:S04]  /*92f0*/  LDL.64 R248, [R1+0x58] ;  /* 0x0000580001f87983 */ /* 0x000f680000100a00 */
[----:B------:R-:W5:Y:S04]  /*9300*/  LDL.64 R4, [R1+0x98] ;  /* 0x0000980001047983 */ /* 0x000f680000100a00 */
[----:B------:R-:W5:Y:S04]  /*9310*/  LDL.64 R10, [R1+0x120] ;  /* 0x00012000010a7983 */ /* 0x000f680000100a00 */
[----:B------:R-:W5:Y:S01]  /*9320*/  LDL.64 R250, [R1+0x168] ;  /* 0x0001680001fa7983 */ /* 0x000f620000100a00 */
[----:B------:R-:W-:-:S03]  /*9330*/  LOP3.LUT R6, R135, 0x60, RZ, 0x3c, !PT ;  /* 0x0000006087067812 */ /* 0x000fc600078e3cff */
[----:B------:R-:W-:Y:S02]  /*9340*/  LDGSTS.E [R137+0x20e80], desc[UR22][R28.64], P6 ;  /* 0x20e800001c897fae */ /* 0x000fe4000b1a1016 */
[----:B------:R-:W-:Y:S02]  /*9350*/  VIADD R136, R6, UR9 ;  /* 0x0000000906887c36 */ /* 0x000fe40008000000 */
[----:B------:R-:W-:Y:S04]  /*9360*/  LDGSTS.E [R137+0x21280], desc[UR22][R26.64], P6 ;  /* 0x212800001a897fae */ /* 0x000fe8000b1a1016 */
[----:B------:R-:W-:Y:S04]  /*9370*/  LDGSTS.E [R137+0x21680], desc[UR22][R24.64], P6 ;  /* 0x2168000018897fae */ /* 0x000fe8000b1a1016 */
[----:B------:R-:W5:Y:S04]  /*9380*/  LDL.LU.64 R28, [R1+0x828] ;  /* 0x00082800011c7983 */ /* 0x000f680000300a00 */
[----:B------:R-:W5:Y:S04]  /*9390*/  LDL.LU.64 R26, [R1+0x820] ;  /* 0x00082000011a7983 */ /* 0x000f680000300a00 */
[----:B------:R-:W5:Y:S04]  /*93a0*/  LDL.LU.64 R24, [R1+0x818] ;  /* 0x0008180001187983 */ /* 0x000f680000300a00 */
[----:B------:R-:W-:Y:S04]  /*93b0*/  LDGSTS.E [R137+0x21a80], desc[UR22][R22.64], P6 ;  /* 0x21a8000016897fae */ /* 0x000fe8000b1a1016 */
[----:B------:R-:W-:Y:S04]  /*93c0*/  LDGSTS.E [R137+0x21e80], desc[UR22][R20.64], P6 ;  /* 0x21e8000014897fae */ /* 0x000fe8000b1a1016 */
[----:B------:R-:W-:Y:S04]  /*93d0*/  LDGSTS.E [R136+0x20300], desc[UR22][R18.64], P6 ;  /* 0x2030000012887fae */ /* 0x000fe8000b1a1016 */
[----:B------:R-:W5:Y:S04]  /*93e0*/  LDL.LU.64 R22, [R1+0x810] ;  /* 0x0008100001167983 */ /* 0x000f680000300a00 */
[----:B------:R-:W5:Y:S04]  /*93f0*/  LDL.LU.64 R20, [R1+0x808] ;  /* 0x0008080001147983 */ /* 0x000f680000300a00 */
[----:B------:R-:W5:Y:S04]  /*9400*/  LDL.LU.64 R18, [R1+0x800] ;  /* 0x0008000001127983 */ /* 0x000f680000300a00 */
[----:B------:R-:W-:Y:S04]  /*9410*/  LDGSTS.E [R136+0x20700], desc[UR22][R16.64], P6 ;  /* 0x2070000010887fae */ /* 0x000fe8000b1a1016 */
[----:B------:R-:W-:Y:S04]  /*9420*/  LDGSTS.E [R136+0x20b00], desc[UR22][R14.64], P6 ;  /* 0x20b000000e887fae */ /* 0x000fe8000b1a1016 */
[----:B------:R1:W-:Y:S04]  /*9430*/  LDGSTS.E [R136+0x20f00], desc[UR22][R8.64], P6 ;  /* 0x20f0000008887fae */ /* 0x0003e8000b1a1016 */
[----:B------:R-:W5:Y:S04]  /*9440*/  LDL.LU.64 R16, [R1+0x7f8] ;  /* 0x0007f80001107983 */ /* 0x000f680000300a00 */
[----:B------:R-:W5:Y:S04]  /*9450*/  LDL.LU.64 R14, [R1+0x7f0] ;  /* 0x0007f000010e7983 */ /* 0x000f680000300a00 */
[----:B------:R-:W1:Y:S04]  /*9460*/  LDL.LU.64 R8, [R1+0x28] ;  /* 0x0000280001087983 */ /* 0x000e680000300a00 */
[----:B------:R1:W-:Y:S04]  /*9470*/  LDGSTS.E [R136+0x21300], desc[UR22][R242.64], P6 ;  /* 0x21300000f2887fae */ /* 0x0003e8000b1a1016 */
[----:B------:R-:W5:Y:S01]  /*9480*/  LDL.LU.64 R242, [R1+0x20] ;  /* 0x0000200001f27983 */ /* 0x000f620000300a00 */
[----:B------:R-:W-:-:S05]  /*9490*/  LOP3.LUT R6, R135, 0x70, RZ, 0x3c, !PT ;  /* 0x0000007087067812 */ /* 0x000fca00078e3cff */
[----:B------:R-:W-:Y:S01]  /*94a0*/  VIADD R135, R6, UR9 ;  /* 0x0000000906877c36 */ /* 0x000fe20008000000 */
[----:B---3--:R3:W-:Y:S04]  /*94b0*/  LDGSTS.E [R136+0x21700], desc[UR22][R244.64], P6 ;  /* 0x21700000f4887fae */ /* 0x0087e8000b1a1016 */
[----:B------:R-:W3:Y:S04]  /*94c0*/  LDL.LU.64 R244, [R1+0x18] ;  /* 0x0000180001f47983 */ /* 0x000ee80000300a00 */
[----:B----4-:R-:W-:Y:S04]  /*94d0*/  LDGSTS.E [R136+0x21b00], desc[UR22][R246.64], P6 ;  /* 0x21b00000f6887fae */ /* 0x010fe8000b1a1016 */
[----:B------:R-:W4:Y:S04]  /*94e0*/  LDL.LU.64 R246, [R1+0x10] ;  /* 0x0000100001f67983 */ /* 0x000f280000300a00 */
[----:B--2---:R-:W-:Y:S04]  /*94f0*/  LDGSTS.E [R136+0x21f00], desc[UR22][R138.64], P6 ;  /* 0x21f000008a887fae */ /* 0x004fe8000b1a1016 */
[----:B------:R2:W-:Y:S04]  /*9500*/  STL.64 [R1+0x7a0], R138 ;  /* 0x0007a08a01007387 */ /* 0x0005e80000100a00 */
[----:B------:R-:W-:Y:S04]  /*9510*/  LDGSTS.E [R135+0x20380], desc[UR22][R12.64], P6 ;  /* 0x203800000c877fae */ /* 0x000fe8000b1a1016 */
[----:B--2---:R-:W2:Y:S04]  /*9520*/  LDL.LU.64 R138, [R1+0x1b0] ;  /* 0x0001b000018a7983 */ /* 0x004ea80000300a00 */
[----:B------:R5:W-:Y:S04]  /*9530*/  STL.64 [R1+0x798], R136 ;  /* 0x0007988801007387 */ /* 0x000be80000100a00 */
[----:B-----5:R-:W-:Y:S04]  /*9540*/  LDGSTS.E [R135+0x20780], desc[UR22][R4.64], P6 ;  /* 0x2078000004877fae */ /* 0x020fe8000b1a1016 */
[----:B------:R-:W-:Y:S04]  /*9550*/  LDGSTS.E [R135+0x20b80], desc[UR22][R248.64], P6 ;  /* 0x20b80000f8877fae */ /* 0x000fe8000b1a1016 */
[----:B------:R-:W5:Y:S04]  /*9560*/  LDL.LU.64 R136, [R1+0x1e8] ;  /* 0x0001e80001887983 */ /* 0x000f680000300a00 */
[----:B------:R-:W4:Y:S04]  /*9570*/  LDL.LU.64 R12, [R1+0x7e8] ;  /* 0x0007e800010c7983 */ /* 0x000f280000300a00 */
[----:B------:R-:W4:Y:S04]  /*9580*/  LDL.LU.64 R4, [R1+0x7e0] ;  /* 0x0007e00001047983 */ /* 0x000f280000300a00 */
[----:B------:R-:W4:Y:S04]  /*9590*/  LDL.LU.64 R248, [R1+0x8] ;  /* 0x0000080001f87983 */ /* 0x000f280000300a00 */
[----:B------:R4:W-:Y:S04]  /*95a0*/  LDGSTS.E [R135+0x20f80], desc[UR22][R10.64], P6 ;  /* 0x20f800000a877fae */ /* 0x0009e8000b1a1016 */
[----:B------:R1:W-:Y:S04]  /*95b0*/  LDGSTS.E [R135+0x21380], desc[UR22][R250.64], P6 ;  /* 0x21380000fa877fae */ /* 0x0003e8000b1a1016 */
[----:B------:R-:W4:Y:S01]  /*95c0*/  LDL.LU.64 R250, [R1] ;  /* 0x0000000001fa7983 */ /* 0x000f220000300a00 */
[----:B------:R-:W-:-:S02]  /*95d0*/  VIADD R6, R3, 0xffffff7c ;  /* 0xffffff7c03067836 */ /* 0x000fc40000000000 */
[----:B-1----:R-:W-:-:S04]  /*95e0*/  IMAD.WIDE R8, R132, 0x4, R8 ;  /* 0x0000000484087825 */ /* 0x002fc800078e0208 */
[----:B------:R-:W-:-:S04]  /*95f0*/  IMAD.WIDE R242, R132, 0x4, R242 ;  /* 0x0000000484f27825 */ /* 0x000fc800078e02f2 */
[C---:B---3--:R-:W-:Y:S01]  /*9600*/  IMAD.WIDE R244, R132.reuse, 0x4, R244 ;  /* 0x0000000484f47825 */ /* 0x048fe200078e02f4 */
[----:B--2---:R-:W-:Y:S04]  /*9610*/  LDGSTS.E [R135+0x21780], desc[UR22][R138.64], P6 ;  /* 0x217800008a877fae */ /* 0x004fe8000b1a1016 */
[----:B-----5:R-:W-:Y:S04]  /*9620*/  LDGSTS.E [R135+0x21b80], desc[UR22][R136.64], P6 ;  /* 0x21b8000088877fae */ /* 0x020fe8000b1a1016 */
[----:B------:R-:W-:Y:S04]  /*9630*/  LDGSTS.E [R135+0x21f80], desc[UR22][R140.64], P6 ;  /* 0x21f800008c877fae */ /* 0x000fe8000b1a1016 */
[----:B------:R-:W0:Y:S01]  /*9640*/  LDGDEPBAR ;  /* 0x00000000000079af */ /* 0x000e220000000000 */
[----:B----4-:R-:W-:Y:S01]  /*9650*/  IMAD.WIDE R10, R132, 0x4, R4 ;  /* 0x00000004840a7825 */ /* 0x010fe200078e0204 */
[----:B------:R-:W-:Y:S01]  /*9660*/  ISETP.GE.U32.AND P6, PT, R6, 0x7ffffefd, PT ;  /* 0x7ffffefd0600780c */ /* 0x000fe20003fc6070 */
[----:B------:R-:W1:Y:S08]  /*9670*/  LDC R5, c[0x0][0x3a0] ;  /* 0x0000e800ff057b82 */ /* 0x000e700000000800 */
[----:B------:R-:W-:Y:S01]  /*9680*/  BAR.SYNC.DEFER_BLOCKING 0x0 ;  /* 0x0000000000007b1d */ /* 0x000fe20000010000 */
[----:B------:R-:W-:-:S02]  /*9690*/  VIADD R4, R3, 0xffffff7b ;  /* 0xffffff7b03047836 */ /* 0x000fc40000000000 */
[----:B------:R-:W-:-:S03]  /*96a0*/  IMAD.WIDE R246, R132, 0x4, R246 ;  /* 0x0000000484f67825 */ /* 0x000fc600078e02f6 */
[----:B------:R2:W-:Y:S04]  /*96b0*/  STL.64 [R1+0x5c0], R10 ;  /* 0x0005c00a01007387 */ /* 0x0005e80000100a00 */
[----:B------:R-:W-:Y:S01]  /*96c0*/  @!PT LDS RZ, [RZ] ;  /* 0x00000000fffff984 */ /* 0x000fe20000000800 */
[----:B------:R-:W-:Y:S01]  /*96d0*/  @!PT LDS RZ, [RZ] ;  /* 0x00000000fffff984 */ /* 0x000fe20000000800 */
[----:B------:R-:W-:Y:S01]  /*96e0*/  @!PT LDS RZ, [RZ] ;  /* 0x00000000fffff984 */ /* 0x000fe20000000800 */
[----:B------:R-:W-:Y:S01]  /*96f0*/  LDGSTS.E [R133+0x10000], desc[UR22][R10.64], !P3 ;  /* 0x100000000a857fae */ /* 0x000fe2000d9a1016 */
[----:B------:R-:W-:Y:S01]  /*9700*/  ISETP.GE.U32.AND P3, PT, R4, 0x7ffffefc, PT ;  /* 0x7ffffefc0400780c */ /* 0x000fe20003f66070 */
[C---:B------:R-:W-:Y:S02]  /*9710*/  VIADD R4, R3.reuse, 0xffffff7a ;  /* 0xffffff7a03047836 */ /* 0x040fe40000000000 */
[----:B------:R3:W-:Y:S03]  /*9720*/  LDGSTS.E [R133+0x10004], desc[UR22][R8.64], !P4 ;  /* 0x1000400008857fae */ /* 0x0007e6000e1a1016 */
[----:B------:R-:W-:Y:S01]  /*9730*/  ISETP.GE.U32.AND P4, PT, R4, 0x7ffffefb, PT ;  /* 0x7ffffefb0400780c */ /* 0x000fe20003f86070 */
[----:B------:R-:W-:Y:S01]  /*9740*/  VIADD R4, R3, 0xffffff79 ;  /* 0xffffff7903047836 */ /* 0x000fe20000000000 */
[----:B------:R4:W-:Y:S04]  /*9750*/  LDGSTS.E [R133+0x10008], desc[UR22][R242.64], !P1 ;  /* 0x10008000f2857fae */ /* 0x0009e8000c9a1016 */
[----:B------:R-:W-:Y:S01]  /*9760*/  ISETP.GE.U32.AND P1, PT, R4, 0x7ffffefa, PT ;  /* 0x7ffffefa0400780c */ /* 0x000fe20003f26070 */
[----:B--2---:R-:W2:Y:S01]  /*9770*/  LDL.LU.64 R10, [R1+0x7d8] ;  /* 0x0007d800010a7983 */ /* 0x004ea20000300a00 */
[----:B------:R-:W-:-:S03]  /*9780*/  IMAD.WIDE R248, R132, 0x4, R248 ;  /* 0x0000000484f87825 */ /* 0x000fc600078e02f8 */
[----:B------:R5:W-:Y:S01]  /*9790*/  STL.64 [R1+0x5b8], R8 ;  /* 0x0005b80801007387 */ /* 0x000be20000100a00 */
[----:B------:R-:W-:-:S03]  /*97a0*/  IMAD.WIDE R250, R132, 0x4, R250 ;  /* 0x0000000484fa7825 */ /* 0x000fc600078e02fa */
[----:B------:R1:W-:Y:S04]  /*97b0*/  LDGSTS.E [R133+0x1000c], desc[UR22][R244.64], !P6 ;  /* 0x1000c000f4857fae */ /* 0x0003e8000f1a1016 */
[----:B------:R1:W-:Y:S04]  /*97c0*/  LDGSTS.E [R133+0x10010], desc[UR22][R246.64], !P3 ;  /* 0x10010000f6857fae */ /* 0x0003e8000d9a1016 */
[----:B-----5:R-:W3:Y:S04]  /*97d0*/  LDL.LU.64 R8, [R1+0x7d0] ;  /* 0x0007d00001087983 */ /* 0x020ee80000300a00 */
[----:B------:R5:W-:Y:S04]  /*97e0*/  STL.64 [R1+0x5b0], R242 ;  /* 0x0005b0f201007387 */ /* 0x000be80000100a00 */
[----:B------:R1:W-:Y:S04]  /*97f0*/  LDGSTS.E [R133+0x10014], desc[UR22][R248.64], !P4 ;  /* 0x10014000f8857fae */ /* 0x0003e8000e1a1016 */
[----:B------:R1:W-:Y:S04]  /*9800*/  LDGSTS.E [R133+0x10018], desc[UR22][R250.64], !P1 ;  /* 0x10018000fa857fae */ /* 0x0003e8000c9a1016 */
[----:B-----5:R-:W4:Y:S04]  /*9810*/  LDL.LU.64 R242, [R1+0x7c8] ;  /* 0x0007c80001f27983 */ /* 0x020f280000300a00 */
[----:B------:R5:W-:Y:S04]  /*9820*/  STL.64 [R1+0x5a8], R244 ;  /* 0x0005a8f401007387 */ /* 0x000be80000100a00 */
[----:B-----5:R-:W1:Y:S04]  /*9830*/  LDL.LU.64 R244, [R1+0x7c0] ;  /* 0x0007c00001f47983 */ /* 0x020e680000300a00 */
[----:B------:R5:W-:Y:S04]  /*9840*/  STL.64 [R1+0x5a0], R246 ;  /* 0x0005a0f601007387 */ /* 0x000be80000100a00 */
[----:B-----5:R-:W5:Y:S04]  /*9850*/  LDL.LU.64 R246, [R1+0x7b8] ;  /* 0x0007b80001f67983 */ /* 0x020f680000300a00 */
[----:B------:R2:W-:Y:S04]  /*9860*/  STL.64 [R1+0x598], R248 ;  /* 0x000598f801007387 */ /* 0x0005e80000100a00 */
[----:B--2---:R-:W2:Y:S04]  /*9870*/  LDL.LU.64 R248, [R1+0x7b0] ;  /* 0x0007b00001f87983 */ /* 0x004ea80000300a00 */
[----:B------:R3:W-:Y:S04]  /*9880*/  STL.64 [R1+0x590], R250 ;  /* 0x000590fa01007387 */ /* 0x0007e80000100a00 */
[----:B---3--:R-:W3:Y:S01]  /*9890*/  LDL.LU.64 R250, [R1+0x7a8] ;  /* 0x0007a80001fa7983 */ /* 0x008ee20000300a00 */
[----:B------:R-:W-:-:S05]  /*98a0*/  VIADD R4, R3, 0xffffff78 ;  /* 0xffffff7803047836 */ /* 0x000fca0000000000 */
[----:B------:R-:W-:Y:S01]  /*98b0*/  ISETP.GE.U32.AND P6, PT, R4, 0x7ffffef9, PT ;  /* 0x7ffffef90400780c */ /* 0x000fe20003fc6070 */
[----:B------:R-:W-:-:S05]  /*98c0*/  VIADD R4, R3, 0xffffff77 ;  /* 0xffffff7703047836 */ /* 0x000fca0000000000 */
[----:B------:R-:W-:Y:S01]  /*98d0*/  ISETP.GE.U32.AND P3, PT, R4, 0x7ffffef8, PT ;  /* 0x7ffffef80400780c */ /* 0x000fe20003f66070 */
[----:B------:R-:W-:-:S05]  /*98e0*/  VIADD R4, R3, 0xffffff76 ;  /* 0xffffff7603047836 */ /* 0x000fca0000000000 */
[----:B------:R-:W-:Y:S02]  /*98f0*/  ISETP.GE.U32.AND P4, PT, R4, 0x7ffffef7, PT ;  /* 0x7ffffef70400780c */ /* 0x000fe40003f86070 */
[----:B------:R-:W-:-:S04]  /*9900*/  IADD3 R4, PT, PT, R3, -0x8b, RZ ;  /* 0xffffff7503047810 */ /* 0x000fc80007ffe0ff */
[----:B------:R-:W-:Y:S01]  /*9910*/  ISETP.GE.U32.AND P1, PT, R4, 0x7ffffef6, PT ;  /* 0x7ffffef60400780c */ /* 0x000fe20003f26070 */
[----:B------:R-:W-:Y:S02]  /*9920*/  VIADD R4, R3, 0xffffff74 ;  /* 0xffffff7403047836 */ /* 0x000fe40000000000 */
[----:B------:R-:W-:-:S04]  /*9930*/  IMAD.WIDE R8, R132, 0x4, R8 ;  /* 0x0000000484087825 */ /* 0x000fc800078e0208 */
[----:B----4-:R-:W-:-:S04]  /*9940*/  IMAD.WIDE R242, R132, 0x4, R242 ;  /* 0x0000000484f27825 */ /* 0x010fc800078e02f2 */
[----:B-1----:R-:W-:-:S04]  /*9950*/  IMAD.WIDE R244, R132, 0x4, R244 ;  /* 0x0000000484f47825 */ /* 0x002fc800078e02f4 */
[----:B-----5:R-:W-:-:S04]  /*9960*/  IMAD.WIDE R246, R132, 0x4, R246 ;  /* 0x0000000484f67825 */ /* 0x020fc800078e02f6 */
[----:B--2---:R-:W-:-:S04]  /*9970*/  IMAD.WIDE R248, R132, 0x4, R248 ;  /* 0x0000000484f87825 */ /* 0x004fc800078e02f8 */
[----:B---3--:R-:W-:-:S05]  /*9980*/  IMAD.WIDE R250, R132, 0x4, R250 ;  /* 0x0000000484fa7825 */ /* 0x008fca00078e02fa */
        /* <DEDUP_REMOVED lines=12> */
[----:B------:R-:W-:Y:S04]  /*9a50*/  STL.64 [R1+0x588], R250 ;  /* 0x000588fa01007387 */ /* 0x000fe80000100a00 */
[----:B------:R-:W-:Y:S04]  /*9a60*/  STL.64 [R1+0x580], R248 ;  /* 0x000580f801007387 */ /* 0x000fe80000100a00 */
[----:B------:R-:W-:Y:S04]  /*9a70*/  STL.64 [R1+0x578], R246 ;  /* 0x000578f601007387 */ /* 0x000fe80000100a00 */
[----:B------:R-:W-:Y:S01]  /*9a80*/  LDGSTS.E [R133+0x1002c], desc[UR22][R242.64], !P6 ;  /* 0x1002c000f2857fae */ /* 0x000fe2000f1a1016 */
[----:B------:R-:W-:Y:S01]  /*9a90*/  ISETP.GE.U32.AND P6, PT, R4, 0x7ffffef1, PT ;  /* 0x7ffffef10400780c */ /* 0x000fe20003fc6070 */
[----:B------:R-:W-:-:S02]  /*9aa0*/  VIADD R4, R3, 0xffffff6f ;  /* 0xffffff6f03047836 */ /* 0x000fc40000000000 */
[----:B------:R-:W-:Y:S04]  /*9ab0*/  STL.64 [R1+0x570], R244 ;  /* 0x000570f401007387 */ /* 0x000fe80000100a00 */
[----:B------:R-:W-:Y:S04]  /*9ac0*/  STL.64 [R1+0x568], R242 ;  /* 0x000568f201007387 */ /* 0x000fe80000100a00 */
[----:B------:R1:W-:Y:S04]  /*9ad0*/  STL.64 [R1+0x560], R8 ;  /* 0x0005600801007387 */ /* 0x0003e80000100a00 */
[----:B------:R1:W-:Y:S01]  /*9ae0*/  LDGSTS.E [R133+0x10030], desc[UR22][R8.64], !P3 ;  /* 0x1003000008857fae */ /* 0x0003e2000d9a1016 */
[----:B------:R-:W-:Y:S01]  /*9af0*/  ISETP.GE.U32.AND P3, PT, R4, 0x7ffffef0, PT ;  /* 0x7ffffef00400780c */ /* 0x000fe20003f66070 */
[----:B------:R-:W-:-:S02]  /*9b00*/  VIADD R4, R3, 0xffffff6e ;  /* 0xffffff6e03047836 */ /* 0x000fc40000000000 */
[----:B-1----:R-:W-:-:S05]  /*9b10*/  IMAD.WIDE R8, R132, 0x4, R10 ;  /* 0x0000000484087825 */ /* 0x002fca00078e020a */
[----:B------:R1:W-:Y:S04]  /*9b20*/  STL.64 [R1+0x558], R8 ;  /* 0x0005580801007387 */ /* 0x0003e80000100a00 */
[----:B------:R1:W-:Y:S01]  /*9b30*/  LDGSTS.E [R133+0x10034], desc[UR22][R8.64], !P4 ;  /* 0x1003400008857fae */ /* 0x0003e2000e1a1016 */
[----:B------:R-:W-:Y:S01]  /*9b40*/  ISETP.GE.U32.AND P4, PT, R4, 0x7ffffeef, PT ;  /* 0x7ffffeef0400780c */ /* 0x000fe20003f86070 */
[----:B------:R-:W-:Y:S02]  /*9b50*/  VIADD R4, R3, 0xffffff6d ;  /* 0xffffff6d03047836 */ /* 0x000fe40000000000 */
        /* <DEDUP_REMOVED lines=18> */
[----:B------:R-:W-:Y:S02]  /*9c80*/  ISETP.GE.U32.AND P4, PT, R4, 0x7ffffeeb, PT ;  /* 0x7ffffeeb0400780c */ /* 0x000fe40003f86070 */
[----:B------:R-:W-:Y:S01]  /*9c90*/  IADD3 R4, PT, PT, R3, -0x97, RZ ;  /* 0xffffff6903047810 */ /* 0x000fe20007ffe0ff */
        /* <DEDUP_REMOVED lines=160> */
[----:B------:R-:W-:-:S04]  /*a6a0*/  IMAD.WIDE R10, R132, 0x4, R86 ;  /* 0x00000004840a7825 */ /* 0x000fc800078e0256 */
[----:B-1----:R-:W-:-:S05]  /*a6b0*/  IMAD.WIDE R8, R132, 0x4, R84 ;  /* 0x0000000484087825 */ /* 0x002fca00078e0254 */
[----:B------:R1:W-:Y:S01]  /*a6c0*/  STL.64 [R1+0x430], R8 ;  /* 0x0004300801007387 */ /* 0x0003e20000100a00 */
[----:B------:R-:W-:-:S03]  /*a6d0*/  VIADD R6, R3, 0x7f ;  /* 0x0000007f03067836 */ /* 0x000fc60000000000 */
[----:B------:R1:W-:Y:S01]  /*a6e0*/  LDGSTS.E [R133+0x100c8], desc[UR22][R8.64], !P1 ;  /* 0x100c800008857fae */ /* 0x0003e2000c9a1016 */
[----:B------:R-:W-:Y:S01]  /*a6f0*/  ISETP.GE.U32.AND P1, PT, R4, 0x7ffffeca, PT ;  /* 0x7ffffeca0400780c */ /* 0x000fe20003f26070 */
[----:B------:R-:W-:Y:S02]  /*a700*/  VIADD R4, R3, 0xffffff48 ;  /* 0xffffff4803047836 */ /* 0x000fe40000000000 */
[----:B------:R-:W-:Y:S04]  /*a710*/  STL.64 [R1+0x428], R10 ;  /* 0x0004280a01007387 */ /* 0x000fe80000100a00 */
[----:B------:R-:W-:Y:S01]  /*a720*/  LDGSTS.E [R133+0x100cc], desc[UR22][R10.64], !P6 ;  /* 0x100cc0000a857fae */ /* 0x000fe2000f1a1016 */
[----:B-1----:R-:W-:Y:S01]  /*a730*/  IMAD.WIDE R8, R132, 0x4, R88 ;  /* 0x0000000484087825 */ /* 0x002fe200078e0258 */
[----:B------:R-:W-:-:S04]  /*a740*/  ISETP.GE.U32.AND P6, PT, R4, 0x7ffffec9, PT ;  /* 0x7ffffec90400780c */ /* 0x000fc80003fc6070 */
[----:B------:R1:W-:Y:S01]  /*a750*/  STL.64 [R1+0x420], R8 ;  /* 0x0004200801007387 */ /* 0x0003e20000100a00 */
[----:B------:R-:W-:-:S03]  /*a760*/  VIADD R4, R3, 0xffffff47 ;  /* 0xffffff4703047836 */ /* 0x000fc60000000000 */
[----:B------:R1:W-:Y:S01]  /*a770*/  LDGSTS.E [R133+0x100d0], desc[UR22][R8.64], !P3 ;  /* 0x100d000008857fae */ /* 0x0003e2000d9a1016 */
[----:B------:R-:W-:Y:S02]  /*a780*/  ISETP.GT.AND P3, PT, R6, 0xff, PT ;  /* 0x000000ff0600780c */ /* 0x000fe40003f64270 */
[----:B------:R-:W2:Y:S01]  /*a790*/  LDC R6, c[0x0][0x3a0] ;  /* 0x0000e800ff067b82 */ /* 0x000ea20000000800 */
[----:B-1----:R-:W-:Y:S01]  /*a7a0*/  IMAD.WIDE R8, R132, 0x4, R90 ;  /* 0x0000000484087825 */ /* 0x002fe200078e025a */
[----:B------:R-:W-:-:S04]  /*a7b0*/  SEL R3, R134, RZ, P3 ;  /* 0x000000ff86037207 */ /* 0x000fc80001800000 */
[----:B------:R1:W-:Y:S01]  /*a7c0*/  LDGSTS.E [R133+0x100d4], desc[UR22][R8.64], !P4 ;  /* 0x100d400008857fae */ /* 0x0003e2000e1a1016 */
[----:B------:R-:W-:Y:S02]  /*a7d0*/  ISETP.GE.U32.AND P4, PT, R4, 0x7ffffec8, PT ;  /* 0x7ffffec80400780c */ /* 0x000fe40003f86070 */
[----:B------:R-:W3:Y:S01]  /*a7e0*/  LDC R4, c[0x0][0x3a0] ;  /* 0x0000e800ff047b82 */ /* 0x000ee20000000800 */
[----:B------:R-:W-:Y:S02]  /*a7f0*/  ISETP.NE.U32.AND P3, PT, R3, RZ, PT ;  /* 0x000000ff0300720c */ /* 0x000fe40003f65070 */
[----:B------:R-:W-:Y:S01]  /*a800*/  IADD3 R3, PT, PT, R5, -0xbb, RZ ;  /* 0xffffff4505037810 */ /* 0x000fe20007ffe0ff */
[----:B------:R1:W-:Y:S04]  /*a810*/  STL.64 [R1+0x418], R8 ;  /* 0x0004180801007387 */ /* 0x0003e80000100a00 */
[----:B------:R-:W4:Y:S01]  /*a820*/  LDC R5, c[0x0][0x3a0] ;  /* 0x0000e800ff057b82 */ /* 0x000f220000000800 */
[----:B-1----:R-:W-:-:S05]  /*a830*/  IMAD.WIDE R8, R132, 0x4, R92 ;  /* 0x0000000484087825 */ /* 0x002fca00078e025c */
[----:B------:R1:W-:Y:S04]  /*a840*/  STL.64 [R1+0x410], R8 ;  /* 0x0004100801007387 */ /* 0x0003e80000100a00 */
[----:B------:R1:W-:Y:S01]  /*a850*/  LDGSTS.E [R133+0x100d8], desc[UR22][R8.64], !P1 ;  /* 0x100d800008857fae */ /* 0x0003e2000c9a1016 */
[----:B------:R-:W-:Y:S01]  /*a860*/  ISETP.GE.U32.AND P1, PT, R3, 0x7ffffec6, PT ;  /* 0x7ffffec60300780c */ /* 0x000fe20003f26070 */
[----:B--2---:R-:W-:Y:S02]  /*a870*/  VIADD R3, R6, 0xffffff44 ;  /* 0xffffff4406037836 */ /* 0x004fe40000000000 */
[----:B------:R-:W2:Y:S01]  /*a880*/  LDC R6, c[0x0][0x3a0] ;  /* 0x0000e800ff067b82 */ /* 0x000ea20000000800 */
[----:B-1----:R-:W-:-:S05]  /*a890*/  IMAD.WIDE R8, R132, 0x4, R94 ;  /* 0x0000000484087825 */ /* 0x002fca00078e025e */
[----:B------:R1:W-:Y:S01]  /*a8a0*/  LDGSTS.E [R133+0x100dc], desc[UR22][R8.64], !P6 ;  /* 0x100dc00008857fae */ /* 0x0003e2000f1a1016 */
[----:B------:R-:W-:Y:S01]  /*a8b0*/  ISETP.GE.U32.AND P6, PT, R3, 0x7ffffec5, PT ;  /* 0x7ffffec50300780c */ /* 0x000fe20003fc6070 */
[----:B---3--:R-:W-:Y:S02]  /*a8c0*/  VIADD R3, R4, 0xffffff43 ;  /* 0xffffff4304037836 */ /* 0x008fe40000000000 */
[----:B------:R1:W-:Y:S01]  /*a8d0*/  STL.64 [R1+0x408], R8 ;  /* 0x0004080801007387 */ /* 0x0003e20000100a00 */
[----:B------:R-:W3:Y:S01]  /*a8e0*/  LDC R4, c[0x0][0x3a0] ;  /* 0x0000e800ff047b82 */ /* 0x000ee20000000800 */
[----:B-1----:R-:W-:-:S05]  /*a8f0*/  IMAD.WIDE R8, R132, 0x4, R96 ;  /* 0x0000000484087825 */ /* 0x002fca00078e0260 */
[----:B------:R1:W-:Y:S01]  /*a900*/  LDGSTS.E [R133+0x100e0], desc[UR22][R8.64], !P4 ;  /* 0x100e000008857fae */ /* 0x0003e2000e1a1016 */
[----:B------:R-:W-:Y:S01]  /*a910*/  ISETP.GE.U32.AND P4, PT, R3, 0x7ffffec4, PT ;  /* 0x7ffffec40300780c */ /* 0x000fe20003f86070 */
[----:B----4-:R-:W-:Y:S02]  /*a920*/  VIADD R3, R5, 0xffffff42 ;  /* 0xffffff4205037836 */ /* 0x010fe40000000000 */
[----:B------:R-:W4:Y:S01]  /*a930*/  LDC R5, c[0x0][0x3a0] ;  /* 0x0000e800ff057b82 */ /* 0x000f220000000800 */
[----:B------:R1:W-:Y:S02]  /*a940*/  STL.64 [R1+0x400], R8 ;  /* 0x0004000801007387 */ /* 0x0003e40000100a00 */
        /* <DEDUP_REMOVED lines=50> */
[----:B------:R-:W-:Y:S02]  /*ac70*/  ISETP.GE.U32.AND P5, PT, R3, 0x7ffffebb, PT ;  /* 0x7ffffebb0300780c */ /* 0x000fe40003fa6070 */
[----:B----4-:R-:W-:Y:S02]  /*ac80*/  IADD3 R3, PT, PT, R5, -0xc7, RZ ;  /* 0xffffff3905037810 */ /* 0x010fe40007ffe0ff */
        /* <DEDUP_REMOVED lines=215> */
[----:B----4-:R-:W-:Y:S01]  /*ba00*/  IADD3 R3, PT, PT, R5, -0xeb, RZ ;  /* 0xffffff1505037810 */ /* 0x010fe20007ffe0ff */
[----:B------:R1:W-:Y:S01]  /*ba10*/  STL.64 [R1+0x290], R8 ;  /* 0x0002900801007387 */ /* 0x0003e20000100a00 */
        /* <DEDUP_REMOVED lines=8> */
[----:B------:R1:W-:Y:S04]  /*baa0*/  STL.64 [R1+0x280], R8 ;  /* 0x0002800801007387 */ /* 0x0003e80000100a00 */
[----:B------:R1:W-:Y:S01]  /*bab0*/  LDGSTS.E [R133+0x1019c], desc[UR22][R8.64], !P6 ;  /* 0x1019c00008857fae */ /* 0x0003e2000f1a1016 */
[----:B------:R-:W-:Y:S01]  /*bac0*/  ISETP.GE.U32.AND P6, PT, R3, 0x7ffffe95, PT ;  /* 0x7ffffe950300780c */ /* 0x000fe20003fc6070 */
[----:B---3--:R-:W-:Y:S02]  /*bad0*/  VIADD R3, R4, 0xffffff13 ;  /* 0xffffff1304037836 */ /* 0x008fe40000000000 */
[----:B------:R-:W3:Y:S01]  /*bae0*/  LDC R4, c[0x0][0x3a0] ;  /* 0x0000e800ff047b82 */ /* 0x000ee20000000800 */
[----:B-1----:R-:W-:-:S05]  /*baf0*/  IMAD.WIDE R8, R132, 0x4, R202 ;  /* 0x0000000484087825 */ /* 0x002fca00078e02ca */
[----:B------:R1:W-:Y:S04]  /*bb00*/  STL.64 [R1+0x278], R8 ;  /* 0x0002780801007387 */ /* 0x0003e80000100a00 */
[----:B------:R1:W-:Y:S01]  /*bb10*/  LDGSTS.E [R133+0x101a0], desc[UR22][R8.64], !P4 ;  /* 0x101a000008857fae */ /* 0x0003e2000e1a1016 */
[----:B------:R-:W-:Y:S01]  /*bb20*/  ISETP.GE.U32.AND P4, PT, R3, 0x7ffffe94, PT ;  /* 0x7ffffe940300780c */ /* 0x000fe20003f86070 */
[----:B----4-:R-:W-:Y:S02]  /*bb30*/  VIADD R3, R5, 0xffffff12 ;  /* 0xffffff1205037836 */ /* 0x010fe40000000000 */
[----:B------:R-:W4:Y:S01]  /*bb40*/  LDC R5, c[0x0][0x3a0] ;  /* 0x0000e800ff057b82 */ /* 0x000f220000000800 */
[----:B-1----:R-:W-:-:S05]  /*bb50*/  IMAD.WIDE R8, R132, 0x4, R204 ;  /* 0x0000000484087825 */ /* 0x002fca00078e02cc */
[----:B------:R1:W-:Y:S04]  /*bb60*/  STL.64 [R1+0x270], R8 ;  /* 0x0002700801007387 */ /* 0x0003e80000100a00 */
[----:B------:R1:W-:Y:S01]  /*bb70*/  LDGSTS.E [R133+0x101a4], desc[UR22][R8.64], !P5 ;  /* 0x101a400008857fae */ /* 0x0003e2000e9a1016 */
[----:B------:R-:W-:Y:S01]  /*bb80*/  ISETP.GE.U32.AND P5, PT, R3, 0x7ffffe93, PT ;  /* 0x7ffffe930300780c */ /* 0x000fe20003fa6070 */
[----:B-1----:R-:W-:-:S05]  /*bb90*/  IMAD.WIDE R8, R132, 0x4, R206 ;  /* 0x0000000484087825 */ /* 0x002fca00078e02ce */
[----:B------:R1:W-:Y:S04]  /*bba0*/  STL.64 [R1+0x268], R8 ;  /* 0x0002680801007387 */ /* 0x0003e80000100a00 */
[----:B------:R1:W-:Y:S01]  /*bbb0*/  LDGSTS.E [R133+0x101a8], desc[UR22][R8.64], !P1 ;  /* 0x101a800008857fae */ /* 0x0003e2000c9a1016 */
[----:B--2---:R-:W-:Y:S02]  /*bbc0*/  VIADD R3, R6, 0xffffff11 ;  /* 0xffffff1106037836 */ /* 0x004fe40000000000 */
[----:B------:R-:W-:Y:S01]  /*bbd0*/  IMAD.WIDE R10, R132, 0x4, R208 ;  /* 0x00000004840a7825 */ /* 0x000fe200078e02d0 */
[----:B------:R-:W2:Y:S08]  /*bbe0*/  LDC R6, c[0x0][0x3a0] ;  /* 0x0000e800ff067b82 */ /* 0x000eb00000000800 */
[----:B-1----:R-:W1:Y:S01]  /*bbf0*/  LDC R8, c[0x0][0x3a0] ;  /* 0x0000e800ff087b82 */ /* 0x002e620000000800 */
[----:B------:R-:W-:Y:S01]  /*bc00*/  ISETP.GE.U32.AND P1, PT, R3, 0x7ffffe92, PT ;  /* 0x7ffffe920300780c */ /* 0x000fe20003f26070 */
[----:B---3--:R-:W-:Y:S01]  /*bc10*/  VIADD R3, R4, 0xffffff10 ;  /* 0xffffff1004037836 */ /* 0x008fe20000000000 */
[----:B------:R3:W-:Y:S04]  /*bc20*/  STL.64 [R1+0x260], R10 ;  /* 0x0002600a01007387 */ /* 0x0007e80000100a00 */
[----:B------:R3:W-:Y:S01]  /*bc30*/  LDGSTS.E [R133+0x101ac], desc[UR22][R10.64], !P6 ;  /* 0x101ac0000a857fae */ /* 0x0007e2000f1a1016 */
[----:B------:R-:W5:Y:S01]  /*bc40*/  LDC R4, c[0x0][0x3a0] ;  /* 0x0000e800ff047b82 */ /* 0x000f620000000800 */
[----:B------:R-:W-:Y:S01]  /*bc50*/  ISETP.GE.U32.AND P6, PT, R3, 0x7ffffe91, PT ;  /* 0x7ffffe910300780c */ /* 0x000fe20003fc6070 */
[----:B----4-:R-:W-:-:S06]  /*bc60*/  VIADD R3, R5, 0xffffff0f ;  /* 0xffffff0f05037836 */ /* 0x010fcc0000000000 */
[----:B------:R-:W4:Y:S01]  /*bc70*/  LDC R5, c[0x0][0x3a0] ;  /* 0x0000e800ff057b82 */ /* 0x000f220000000800 */
[----:B---3--:R-:W-:-:S05]  /*bc80*/  IMAD.WIDE R10, R132, 0x4, R210 ;  /* 0x00000004840a7825 */ /* 0x008fca00078e02d2 */
[----:B------:R3:W-:Y:S01]  /*bc90*/  LDGSTS.E [R133+0x101b0], desc[UR22][R10.64], !P4 ;  /* 0x101b00000a857fae */ /* 0x0007e2000e1a1016 */
[----:B------:R-:W-:Y:S01]  /*bca0*/  ISETP.GE.U32.AND P4, PT, R3, 0x7ffffe90, PT ;  /* 0x7ffffe900300780c */ /* 0x000fe20003f86070 */
[----:B-1----:R-:W-:Y:S01]  /*bcb0*/  VIADD R3, R8, 0xffffff0e ;  /* 0xffffff0e08037836 */ /* 0x002fe20000000000 */
[----:B------:R-:W1:Y:S01]  /*bcc0*/  LDC R9, c[0x0][0x3a0] ;  /* 0x0000e800ff097b82 */ /* 0x000e620000000800 */
[----:B------:R3:W-:Y:S07]  /*bcd0*/  STL.64 [R1+0x258], R10 ;  /* 0x0002580a01007387 */ /* 0x0007ee0000100a00 */
[----:B------:R-:W1:Y:S01]  /*bce0*/  LDC R8, c[0x0][0x3a0] ;  /* 0x0000e800ff087b82 */ /* 0x000e620000000800 */
[----:B---3--:R-:W-:-:S05]  /*bcf0*/  IMAD.WIDE R10, R132, 0x4, R212 ;  /* 0x00000004840a7825 */ /* 0x008fca00078e02d4 */
[----:B------:R3:W-:Y:S01]  /*bd00*/  LDGSTS.E [R133+0x101b4], desc[UR22][R10.64], !P5 ;  /* 0x101b40000a857fae */ /* 0x0007e2000e9a1016 */
[----:B------:R-:W-:Y:S01]  /*bd10*/  ISETP.GE.U32.AND P5, PT, R3, 0x7ffffe8f, PT ;  /* 0x7ffffe8f0300780c */ /* 0x000fe20003fa6070 */
[----:B-----5:R-:W-:Y:S02]  /*bd20*/  VIADD R3, R4, 0xffffff0d ;  /* 0xffffff0d04037836 */ /* 0x020fe40000000000 */
[----:B------:R3:W-:Y:S01]  /*bd30*/  STL.64 [R1+0x250], R10 ;  /* 0x0002500a01007387 */ /* 0x0007e20000100a00 */
[----:B------:R-:W5:Y:S01]  /*bd40*/  LDC R4, c[0x0][0x3a0] ;  /* 0x0000e800ff047b82 */ /* 0x000f620000000800 */
[----:B---3--:R-:W-:-:S05]  /*bd50*/  IMAD.WIDE R10, R132, 0x4, R214 ;  /* 0x00000004840a7825 */ /* 0x008fca00078e02d6 */
[----:B------:R3:W-:Y:S04]  /*bd60*/  STL.64 [R1+0x28], R10 ;  /* 0x0000280a01007387 */ /* 0x0007e80000100a00 */
[----:B------:R3:W-:Y:S01]  /*bd70*/  LDGSTS.E [R133+0x101b8], desc[UR22][R10.64], !P1 ;  /* 0x101b80000a857fae */ /* 0x0007e2000c9a1016 */
[----:B------:R-:W-:Y:S01]  /*bd80*/  ISETP.GE.U32.AND P1, PT, R3, 0x7ffffe8e, PT ;  /* 0x7ffffe8e0300780c */ /* 0x000fe20003f26070 */
[----:B--2---:R-:W-:Y:S02]  /*bd90*/  VIADD R3, R6, 0xffffff0c ;  /* 0xffffff0c06037836 */ /* 0x004fe40000000000 */
[----:B------:R-:W-:Y:S01]  /*bda0*/  IMAD.SHL.U32 R134, R7, 0x80, RZ ;  /* 0x0000008007867824 */ /* 0x000fe200078e00ff */
[----:B------:R-:W2:Y:S01]  /*bdb0*/  LDC R6, c[0x0][0x3a0] ;  /* 0x0000e800ff067b82 */ /* 0x000ea20000000800 */
[----:B---3--:R-:W-:-:S05]  /*bdc0*/  IMAD.WIDE R10, R132, 0x4, R216 ;  /* 0x00000004840a7825 */ /* 0x008fca00078e02d8 */
[----:B------:R3:W-:Y:S04]  /*bdd0*/  STL.64 [R1+0x20], R10 ;  /* 0x0000200a01007387 */ /* 0x0007e80000100a00 */
[----:B------:R3:W-:Y:S01]  /*bde0*/  LDGSTS.E [R133+0x101bc], desc[UR22][R10.64], !P6 ;  /* 0x101bc0000a857fae */ /* 0x0007e2000f1a1016 */
[----:B------:R-:W-:Y:S01]  /*bdf0*/  ISETP.GE.U32.AND P6, PT, R3, 0x7ffffe8d, PT ;  /* 0x7ffffe8d0300780c */ /* 0x000fe20003fc6070 */
[----:B-1----:R-:W-:Y:S02]  /*be00*/  VIADD R3, R8, 0xffffff0b ;  /* 0xffffff0b08037836 */ /* 0x002fe40000000000 */
[C---:B------:R-:W-:Y:S01]  /*be10*/  IMAD.WIDE R242, R132.reuse, 0x4, R234 ;  /* 0x0000000484f27825 */ /* 0x040fe200078e02ea */
[----:B------:R-:W1:Y:S03]  /*be20*/  LDC R8, c[0x0][0x3a0] ;  /* 0x0000e800ff087b82 */ /* 0x000e660000000800 */
[----:B---3--:R-:W-:-:S05]  /*be30*/  IMAD.WIDE R10, R132, 0x4, R218 ;  /* 0x00000004840a7825 */ /* 0x008fca00078e02da */
[----:B------:R3:W-:Y:S04]  /*be40*/  STL.64 [R1+0x18], R10 ;  /* 0x0000180a01007387 */ /* 0x0007e80000100a00 */
[----:B------:R3:W-:Y:S01]  /*be50*/  LDGSTS.E [R133+0x101c0], desc[UR22][R10.64], !P4 ;  /* 0x101c00000a857fae */ /* 0x0007e2000e1a1016 */
[----:B------:R-:W-:Y:S01]  /*be60*/  ISETP.GE.U32.AND P4, PT, R3, 0x7ffffe8c, PT ;  /* 0x7ffffe8c0300780c */ /* 0x000fe20003f86070 */
[----:B----4-:R-:W-:Y:S02]  /*be70*/  VIADD R3, R5, 0xffffff0a ;  /* 0xffffff0a05037836 */ /* 0x010fe40000000000 */
[----:B---3--:R-:W-:-:S05]  /*be80*/  IMAD.WIDE R10, R132, 0x4, R220 ;  /* 0x00000004840a7825 */ /* 0x008fca00078e02dc */
[----:B------:R3:W-:Y:S01]  /*be90*/  LDGSTS.E [R133+0x101c4], desc[UR22][R10.64], !P5 ;  /* 0x101c40000a857fae */ /* 0x0007e2000e9a1016 */
[----:B------:R-:W-:Y:S02]  /*bea0*/  ISETP.GE.U32.AND P5, PT, R3, 0x7ffffe8b, PT ;  /* 0x7ffffe8b0300780c */ /* 0x000fe40003fa6070 */
[----:B-----5:R-:W-:Y:S01]  /*beb0*/  IADD3 R3, PT, PT, R4, -0xf7, RZ ;  /* 0xffffff0904037810 */ /* 0x020fe20007ffe0ff */
[----:B------:R3:W-:Y:S01]  /*bec0*/  STL.64 [R1+0x10], R10 ;  /* 0x0000100a01007387 */ /* 0x0007e20000100a00 */
[----:B------:R-:W-:-:S04]  /*bed0*/  IMAD.WIDE R4, R132, 0x4, R224 ;  /* 0x0000000484047825 */ /* 0x000fc800078e02e0 */
[----:B---3--:R-:W-:-:S05]  /*bee0*/  IMAD.WIDE R10, R132, 0x4, R222 ;  /* 0x00000004840a7825 */ /* 0x008fca00078e02de */
[----:B------:R3:W-:Y:S04]  /*bef0*/  STL.64 [R1+0x8], R10 ;  /* 0x0000080a01007387 */ /* 0x0007e80000100a00 */
[----:B------:R4:W-:Y:S04]  /*bf00*/  STL.64 [R1], R4 ;  /* 0x0000000401007387 */ /* 0x0009e80000100a00 */
[----:B------:R-:W5:Y:S04]  /*bf10*/  LDL.LU.64 R12, [R1+0x110] ;  /* 0x00011000010c7983 */ /* 0x000f680000300a00 */
[----:B------:R-:W2:Y:S04]  /*bf20*/  LDL.LU.64 R22, [R1+0x108] ;  /* 0x0001080001167983 */ /* 0x000ea80000300a00 */
[----:B------:R-:W2:Y:S04]  /*bf30*/  LDL.LU.64 R18, [R1+0x100] ;  /* 0x0001000001127983 */ /* 0x000ea80000300a00 */
[----:B------:R-:W2:Y:S04]  /*bf40*/  LDL.LU.64 R14, [R1+0xf8] ;  /* 0x0000f800010e7983 */ /* 0x000ea80000300a00 */
[----:B------:R-:W-:Y:S01]  /*bf50*/  LDGSTS.E [R133+0x101c8], desc[UR22][R10.64], !P1 ;  /* 0x101c80000a857fae */ /* 0x000fe2000c9a1016 */
[----:B------:R-:W-:-:S03]  /*bf60*/  IMAD.WIDE R244, R132, 0x4, R232 ;  /* 0x0000000484f47825 */ /* 0x000fc600078e02e8 */
[----:B------:R4:W-:Y:S04]  /*bf70*/  LDGSTS.E [R133+0x101cc], desc[UR22][R4.64], !P6 ;  /* 0x101cc00004857fae */ /* 0x0009e8000f1a1016 */
[----:B---3--:R-:W3:Y:S04]  /*bf80*/  LDL.LU.64 R10, [R1+0xf0] ;  /* 0x0000f000010a7983 */ /* 0x008ee80000300a00 */
[----:B------:R-:W3:Y:S01]  /*bf90*/  LDL.LU.64 R30, [R1+0xe8] ;  /* 0x0000e800011e7983 */ /* 0x000ee20000300a00 */
[----:B------:R-:W-:Y:S01]  /*bfa0*/  IMAD.WIDE R246, R132, 0x4, R230 ;  /* 0x0000000484f67825 */ /* 0x000fe200078e02e6 */
[----:B----4-:R-:W4:Y:S02]  /*bfb0*/  LDC R5, c[0x0][0x3a0] ;  /* 0x0000e800ff057b82 */ /* 0x010f240000000800 */
[----:B------:R-:W4:Y:S04]  /*bfc0*/  LDL.LU.64 R24, [R1+0xe0] ;  /* 0x0000e00001187983 */ /* 0x000f280000300a00 */
[----:B------:R-:W4:Y:S01]  /*bfd0*/  LDL.LU.64 R16, [R1+0xd8] ;  /* 0x0000d80001107983 */ /* 0x000f220000300a00 */
[----:B-----5:R-:W-:-:S03]  /*bfe0*/  IMAD.WIDE R54, R134, 0x4, R12 ;  /* 0x0000000486367825 */ /* 0x020fc600078e020c */
[----:B------:R-:W5:Y:S01]  /*bff0*/  LDL.LU.64 R28, [R1+0xd0] ;  /* 0x0000d000011c7983 */ /* 0x000f620000300a00 */
[----:B--2---:R-:W-:-:S03]  /*c000*/  IMAD.WIDE R52, R134, 0x4, R22 ;  /* 0x0000000486347825 */ /* 0x004fc600078e0216 */
[----:B------:R-:W2:Y:S01]  /*c010*/  LDL.LU.64 R26, [R1+0xc8] ;  /* 0x0000c800011a7983 */ /* 0x000ea20000300a00 */
[----:B------:R-:W-:-:S03]  /*c020*/  IMAD.WIDE R48, R134, 0x4, R18 ;  /* 0x0000000486307825 */ /* 0x000fc600078e0212 */
[----:B------:R-:W2:Y:S01]  /*c030*/  LDL.LU.64 R20, [R1+0xc0] ;  /* 0x0000c00001147983 */ /* 0x000ea20000300a00 */
[----:B------:R-:W-:-:S03]  /*c040*/  IMAD.WIDE R44, R134, 0x4, R14 ;  /* 0x00000004862c7825 */ /* 0x000fc600078e020e */
[----:B------:R-:W2:Y:S01]  /*c050*/  LDL.LU.64 R12, [R1+0xb8] ;  /* 0x0000b800010c7983 */ /* 0x000ea20000300a00 */
[----:B------:R-:W-:-:S03]  /*c060*/  IMAD.WIDE R248, R132, 0x4, R228 ;  /* 0x0000000484f87825 */ /* 0x000fc600078e02e4 */
[----:B------:R-:W2:Y:S01]  /*c070*/  LDL.LU.64 R22, [R1+0xb0] ;  /* 0x0000b00001167983 */ /* 0x000ea20000300a00 */
[----:B------:R-:W-:-:S03]  /*c080*/  IMAD.WIDE R250, R132, 0x4, R226 ;  /* 0x0000000484fa7825 */ /* 0x000fc600078e02e2 */
[----:B------:R-:W2:Y:S01]  /*c090*/  LDL.LU.64 R18, [R1+0xa8] ;  /* 0x0000a80001127983 */ /* 0x000ea20000300a00 */
[----:B------:R-:W-:Y:S01]  /*c0a0*/  ISETP.GE.U32.AND P1, PT, R3, 0x7ffffe8a, PT ;  /* 0x7ffffe8a0300780c */ /* 0x000fe20003f26070 */
[----:B------:R-:W1:Y:S02]  /*c0b0*/  LDC R4, c[0x0][0x3a0] ;  /* 0x0000e800ff047b82 */ /* 0x000e640000000800 */
[----:B------:R-:W2:Y:S01]  /*c0c0*/  LDL.LU.64 R14, [R1+0xa0] ;  /* 0x0000a000010e7983 */ /* 0x000ea20000300a00 */
[----:B---3--:R-:W-:-:S03]  /*c0d0*/  IMAD.WIDE R38, R134, 0x4, R10 ;  /* 0x0000000486267825 */ /* 0x008fc600078e020a */
[----:B------:R-:W-:Y:S01]  /*c0e0*/  STL.64 [R1+0x5d8], R54 ;  /* 0x0005d83601007387 */ /* 0x000fe20000100a00 */
[----:B------:R-:W-:-:S03]  /*c0f0*/  IMAD.WIDE R32, R134, 0x4, R30 ;  /* 0x0000000486207825 */ /* 0x000fc600078e021e */
[----:B------:R-:W3:Y:S04]  /*c100*/  LDL.LU.64 R10, [R1+0x98] ;  /* 0x00009800010a7983 */ /* 0x000ee80000300a00 */
[----:B------:R-:W-:Y:S01]  /*c110*/  STL.64 [R1+0x5e8], R52 ;  /* 0x0005e83401007387 */ /* 0x000fe20000100a00 */
[----:B----4-:R-:W-:-:S03]  /*c120*/  IMAD.WIDE R24, R134, 0x4, R24 ;  /* 0x0000000486187825 */ /* 0x010fc600078e0218 */
[----:B------:R-:W-:Y:S04]  /*c130*/  STL.64 [R1+0x600], R48 ;  /* 0x0006003001007387 */ /* 0x000fe80000100a00 */
[----:B------:R-:W-:Y:S04]  /*c140*/  STL.64 [R1+0x618], R44 ;  /* 0x0006182c01007387 */ /* 0x000fe80000100a00 */
[----:B------:R-:W-:Y:S04]  /*c150*/  STL.64 [R1+0x630], R38 ;  /* 0x0006302601007387 */ /* 0x000fe80000100a00 */
[----:B------:R-:W4:Y:S01]  /*c160*/  LDL.LU.64 R66, [R1+0x90] ;  /* 0x0000900001427983 */ /* 0x000f220000300a00 */
[----:B------:R-:W-:-:S03]  /*c170*/  IMAD.WIDE R16, R134, 0x4, R16 ;  /* 0x0000000486107825 */ /* 0x000fc600078e0210 */
[----:B------:R-:W-:Y:S04]  /*c180*/  STL.64 [R1+0x648], R32 ;  /* 0x0006482001007387 */ /* 0x000fe80000100a00 */
[----:B------:R-:W3:Y:S04]  /*c190*/  LDL.LU.64 R64, [R1+0x88] ;  /* 0x0000880001407983 */ /* 0x000ee80000300a00 */
[----:B------:R-:W3:Y:S04]  /*c1a0*/  LDL.LU.64 R62, [R1+0x80] ;  /* 0x00008000013e7983 */ /* 0x000ee80000300a00 */
[----:B------:R-:W-:Y:S04]  /*c1b0*/  STL.64 [R1+0x658], R24 ;  /* 0x0006581801007387 */ /* 0x000fe80000100a00 */
[----:B------:R-:W3:Y:S04]  /*c1c0*/  LDL.LU.64 R40, [R1+0x78] ;  /* 0x0000780001287983 */ /* 0x000ee80000300a00 */
[----:B------:R-:W4:Y:S04]  /*c1d0*/  LDL.LU.64 R34, [R1+0x70] ;  /* 0x0000700001227983 */ /* 0x000f280000300a00 */
[----:B------:R-:W-:Y:S01]  /*c1e0*/  LDGSTS.E [R133+0x101d0], desc[UR22][R250.64], !P4 ;  /* 0x101d0000fa857fae */ /* 0x000fe2000e1a1016 */
[----:B-----5:R-:W-:-:S03]  /*c1f0*/  IMAD.WIDE R234, R134, 0x4, R28 ;  /* 0x0000000486ea7825 */ /* 0x020fc600078e021c */
[----:B------:R-:W-:Y:S01]  /*c200*/  LDGSTS.E [R133+0x101d4], desc[UR22][R248.64], !P5 ;  /* 0x101d4000f8857fae */ /* 0x000fe2000e9a1016 */
[----:B--2---:R-:W-:-:S03]  /*c210*/  IMAD.WIDE R50, R134, 0x4, R26 ;  /* 0x0000000486327825 */ /* 0x004fc600078e021a */
[----:B------:R-:W2:Y:S01]  /*c220*/  LDL.LU.64 R28, [R1+0x68] ;  /* 0x00006800011c7983 */ /* 0x000ea20000300a00 */
[----:B------:R-:W-:-:S03]  /*c230*/  IMAD.WIDE R46, R134, 0x4, R20 ;  /* 0x00000004862e7825 */ /* 0x000fc600078e0214 */
[----:B------:R-:W-:Y:S04]  /*c240*/  LDGSTS.E [R133+0x101d8], desc[UR22][R246.64], !P1 ;  /* 0x101d8000f6857fae */ /* 0x000fe8000c9a1016 */
[----:B------:R-:W5:Y:S01]  /*c250*/  LDL.LU.64 R20, [R1+0x60] ;  /* 0x0000600001147983 */ /* 0x000f620000300a00 */
[----:B------:R-:W-:-:S03]  /*c260*/  IMAD.WIDE R42, R134, 0x4, R12 ;  /* 0x00000004862a7825 */ /* 0x000fc600078e020c */
[----:B------:R-:W-:Y:S04]  /*c270*/  STL.64 [R1+0x660], R16 ;  /* 0x0006601001007387 */ /* 0x000fe80000100a00 */
[----:B------:R-:W-:Y:S04]  /*c280*/  STL.64 [R1+0x5c8], R50 ;  /* 0x0005c83201007387 */ /* 0x000fe80000100a00 */
[----:B------:R-:W5:Y:S04]  /*c290*/  LDL.LU.64 R12, [R1+0x58] ;  /* 0x00005800010c7983 */ /* 0x000f680000300a00 */
[----:B------:R-:W5:Y:S04]  /*c2a0*/  LDL.LU.64 R60, [R1+0x50] ;  /* 0x00005000013c7983 */ /* 0x000f680000300a00 */
[----:B------:R-:W-:Y:S04]  /*c2b0*/  STL.64 [R1+0x5e0], R46 ;  /* 0x0005e02e01007387 */ /* 0x000fe80000100a00 */
[----:B------:R-:W5:Y:S04]  /*c2c0*/  LDL.LU.64 R72, [R1+0x48] ;  /* 0x0000480001487983 */ /* 0x000f680000300a00 */
[----:B------:R-:W5:Y:S04]  /*c2d0*/  LDL.LU.64 R58, [R1+0x40] ;  /* 0x00004000013a7983 */ /* 0x000f680000300a00 */
[----:B------:R-:W-:Y:S04]  /*c2e0*/  STL.64 [R1+0x5f8], R42 ;  /* 0x0005f82a01007387 */ /* 0x000fe80000100a00 */
[----:B------:R-:W5:Y:S04]  /*c2f0*/  LDL.LU.64 R70, [R1+0x38] ;  /* 0x0000380001467983 */ /* 0x000f680000300a00 */
[----:B------:R-:W5:Y:S04]  /*c300*/  LDL.LU.64 R56, [R1+0x30] ;  /* 0x0000300001387983 */ /* 0x000f680000300a00 */
[----:B------:R-:W5:Y:S01]  /*c310*/  LDL.LU.64 R26, [R1+0x130] ;  /* 0x00013000011a7983 */ /* 0x000f620000300a00 */
[----:B------:R-:W-:-:S03]  /*c320*/  IMAD.WIDE R30, R134, 0x4, R18 ;  /* 0x00000004861e7825 */ /* 0x000fc600078e0212 */
[----:B------:R-:W5:Y:S01]  /*c330*/  LDL.LU.64 R18, [R1+0x128] ;  /* 0x0001280001127983 */ /* 0x000f620000300a00 */
[----:B------:R-:W-:-:S04]  /*c340*/  IMAD.WIDE R36, R134, 0x4, R22 ;  /* 0x0000000486247825 */ /* 0x000fc800078e0216 */
[----:B------:R-:W-:-:S04]  /*c350*/  IMAD.WIDE R22, R134, 0x4, R14 ;  /* 0x0000000486167825 */ /* 0x000fc800078e020e */
[C---:B---3--:R-:W-:Y:S02]  /*c360*/  IMAD.WIDE R14, R134.reuse, 0x4, R10 ;  /* 0x00000004860e7825 */ /* 0x048fe400078e020a */
[----:B------:R-:W3:Y:S02]  /*c370*/  LDL.LU.64 R10, [R1+0x120] ;  /* 0x00012000010a7983 */ /* 0x000ee40000300a00 */
[C---:B----4-:R-:W-:Y:S02]  /*c380*/  IMAD.WIDE R232, R134.reuse, 0x4, R66 ;  /* 0x0000000486e87825 */ /* 0x050fe400078e0242 */
[----:B------:R-:W4:Y:S02]  /*c390*/  LDL.LU.64 R68, [R1+0x118] ;  /* 0x0001180001447983 */ /* 0x000f240000300a00 */
[C---:B------:R-:W-:Y:S02]  /*c3a0*/  IMAD.WIDE R40, R134.reuse, 0x4, R40 ;  /* 0x0000000486287825 */ /* 0x040fe400078e0228 */
[----:B------:R-:W-:Y:S02]  /*c3b0*/  STL.64 [R1+0x610], R36 ;  /* 0x0006102401007387 */ /* 0x000fe40000100a00 */
[----:B------:R-:W-:-:S02]  /*c3c0*/  IMAD.WIDE R230, R134, 0x4, R64 ;  /* 0x0000000486e67825 */ /* 0x000fc400078e0240 */
[----:B------:R-:W3:Y:S02]  /*c3d0*/  LDL.LU.64 R66, [R1+0x138] ;  /* 0x0001380001427983 */ /* 0x000ee40000300a00 */
[C---:B------:R-:W-:Y:S02]  /*c3e0*/  IMAD.WIDE R34, R134.reuse, 0x4, R34 ;  /* 0x0000000486227825 */ /* 0x040fe400078e0222 */
[----:B------:R-:W-:Y:S02]  /*c3f0*/  STL.64 [R1+0x628], R30 ;  /* 0x0006281e01007387 */ /* 0x000fe40000100a00 */
[C---:B------:R-:W-:Y:S02]  /*c400*/  IMAD.WIDE R228, R134.reuse, 0x4, R62 ;  /* 0x0000000486e47825 */ /* 0x040fe400078e023e */
[----:B------:R-:W-:Y:S04]  /*c410*/  STL.64 [R1+0x640], R22 ;  /* 0x0006401601007387 */ /* 0x000fe80000100a00 */
[----:B------:R-:W4:Y:S04]  /*c420*/  LDL.LU.64 R64, [R1+0x140] ;  /* 0x0001400001407983 */ /* 0x000f280000300a00 */
[----:B------:R-:W-:Y:S04]  /*c430*/  STL.64 [R1+0x650], R14 ;  /* 0x0006500e01007387 */ /* 0x000fe80000100a00 */
[----:B------:R-:W4:Y:S04]  /*c440*/  LDL.LU.64 R62, [R1+0x148] ;  /* 0x00014800013e7983 */ /* 0x000f280000300a00 */
[----:B------:R-:W-:Y:S04]  /*c450*/  STL.64 [R1+0x5d0], R40 ;  /* 0x0005d02801007387 */ /* 0x000fe80000100a00 */
[----:B------:R-:W-:Y:S01]  /*c460*/  STL.64 [R1+0x5f0], R34 ;  /* 0x0005f02201007387 */ /* 0x000fe20000100a00 */
[----:B--2---:R-:W-:-:S04]  /*c470*/  IMAD.WIDE R28, R134, 0x4, R28 ;  /* 0x00000004861c7825 */ /* 0x004fc800078e021c */
[----:B-----5:R-:W-:-:S04]  /*c480*/  IMAD.WIDE R20, R134, 0x4, R20 ;  /* 0x0000000486147825 */ /* 0x020fc800078e0214 */
[----:B------:R-:W-:-:S04]  /*c490*/  IMAD.WIDE R12, R134, 0x4, R12 ;  /* 0x00000004860c7825 */ /* 0x000fc800078e020c */
[C---:B------:R-:W-:Y:S02]  /*c4a0*/  IMAD.WIDE R226, R134.reuse, 0x4, R60 ;  /* 0x0000000486e27825 */ /* 0x040fe400078e023c */
[----:B------:R-:W2:Y:S04]  /*c4b0*/  LDL.LU.64 R60, [R1+0x150] ;  /* 0x00015000013c7983 */ /* 0x000ea80000300a00 */
[----:B------:R-:W-:Y:S04]  /*c4c0*/  STL.64 [R1+0x608], R28 ;  /* 0x0006081c01007387 */ /* 0x000fe80000100a00 */
[----:B------:R-:W-:Y:S01]  /*c4d0*/  STL.64 [R1+0x620], R20 ;  /* 0x0006201401007387 */ /* 0x000fe20000100a00 */
[----:B------:R-:W-:-:S03]  /*c4e0*/  IMAD.WIDE R222, R134, 0x4, R58 ;  /* 0x0000000486de7825 */ /* 0x000fc600078e023a */
[----:B------:R-:W5:Y:S04]  /*c4f0*/  LDL.LU.64 R58, [R1+0x158] ;  /* 0x00015800013a7983 */ /* 0x000f680000300a00 */
[----:B------:R-:W-:Y:S01]  /*c500*/  STL.64 [R1+0x638], R12 ;  /* 0x0006380c01007387 */ /* 0x000fe20000100a00 */
[----:B------:R-:W-:-:S03]  /*c510*/  IMAD.WIDE R208, R134, 0x4, R56 ;  /* 0x0000000486d07825 */ /* 0x000fc600078e0238 */
[----:B------:R-:W5:Y:S01]  /*c520*/  LDL.LU.64 R56, [R1+0x170] ;  /* 0x0001700001387983 */ /* 0x000f620000300a00 */
[----:B------:R-:W-:-:S05]  /*c530*/  IMAD.WIDE R26, R134, 0x4, R26 ;  /* 0x00000004861a7825 */ /* 0x000fca00078e021a */
[----:B------:R-:W-:Y:S04]  /*c540*/  STL.64 [R1+0x40], R26 ;  /* 0x0000401a01007387 */ /* 0x000fe80000100a00 */
[----:B------:R-:W5:Y:S01]  /*c550*/  LDL.LU.64 R104, [R1+0x168] ;  /* 0x0001680001687983 */ /* 0x000f620000300a00 */
[----:B------:R-:W-:Y:S02]  /*c560*/  VIADD R3, R9, 0xffffff08 ;  /* 0xffffff0809037836 */ /* 0x000fe40000000000 */
[----:B------:R-:W-:Y:S01]  /*c570*/  IMAD.WIDE R18, R134, 0x4, R18 ;  /* 0x0000000486127825 */ /* 0x000fe200078e0212 */
[----:B------:R-:W5:Y:S02]  /*c580*/  LDL.LU.64 R102, [R1+0x160] ;  /* 0x0001600001667983 */ /* 0x000f640000300a00 */
[----:B------:R-:W-:Y:S01]  /*c590*/  ISETP.GE.U32.AND P6, PT, R3, 0x7ffffe89, PT ;  /* 0x7ffffe890300780c */ /* 0x000fe20003fc6070 */
[----:B-1----:R-:W-:Y:S01]  /*c5a0*/  VIADD R3, R8, 0xffffff07 ;  /* 0xffffff0708037836 */ /* 0x002fe20000000000 */
[----:B------:R-:W5:Y:S01]  /*c5b0*/  LDL.LU.64 R100, [R1+0x178] ;  /* 0x0001780001647983 */ /* 0x000f620000300a00 */
[----:B------:R-:W1:Y:S03]  /*c5c0*/  LDC R8, c[0x0][0x3a0] ;  /* 0x0000e800ff087b82 */ /* 0x000e660000000800 */
[----:B------:R-:W-:Y:S01]  /*c5d0*/  ISETP.GE.U32.AND P4, PT, R3, 0x7ffffe88, PT ;  /* 0x7ffffe880300780c */ /* 0x000fe20003f86070 */
[----:B------:R-:W-:-:S04]  /*c5e0*/  VIADD R3, R6, 0xffffff06 ;  /* 0xffffff0606037836 */ /* 0x000fc80000000000 */
[----:B------:R-:W4:Y:S01]  /*c5f0*/  LDC R6, c[0x0][0x3a0] ;  /* 0x0000e800ff067b82 */ /* 0x000f220000000800 */
[----:B------:R-:W-:Y:S01]  /*c600*/  ISETP.GE.U32.AND P5, PT, R3, 0x7ffffe87, PT ;  /* 0x7ffffe870300780c */ /* 0x000fe20003fa6070 */
[----:B------:R-:W-:Y:S01]  /*c610*/  VIADD R3, R5, 0xffffff05 ;  /* 0xffffff0505037836 */ /* 0x000fe20000000000 */
[----:B------:R-:W-:Y:S05]  /*c620*/  LDGSTS.E [R133+0x101dc], desc[UR22][R244.64], !P6 ;  /* 0x101dc000f4857fae */ /* 0x000fea000f1a1016 */
[----:B------:R-:W4:Y:S01]  /*c630*/  LDC R5, c[0x0][0x3a0] ;  /* 0x0000e800ff057b82 */ /* 0x000f220000000800 */
[----:B------:R-:W-:Y:S01]  /*c640*/  ISETP.GE.U32.AND P1, PT, R3, 0x7ffffe86, PT ;  /* 0x7ffffe860300780c */ /* 0x000fe20003f26070 */
[----:B------:R-:W-:Y:S01]  /*c650*/  VIADD R3, R4, 0xffffff04 ;  /* 0xffffff0404037836 */ /* 0x000fe20000000000 */
[----:B------:R-:W-:Y:S01]  /*c660*/  STL.64 [R1+0x50], R18 ;  /* 0x0000501201007387 */ /* 0x000fe20000100a00 */
[----:B---3--:R-:W-:-:S03]  /*c670*/  IMAD.WIDE R10, R134, 0x4, R10 ;  /* 0x00000004860a7825 */ /* 0x008fc600078e020a */
[----:B------:R-:W3:Y:S01]  /*c680*/  LDL.LU.64 R98, [R1+0x180] ;  /* 0x0001800001627983 */ /* 0x000ee20000300a00 */
[----:B------:R-:W-:-:S03]  /*c690*/  ISETP.GE.U32.AND P6, PT, R3, 0x7ffffe85, PT ;  /* 0x7ffffe850300780c */ /* 0x000fc60003fc6070 */
[----:B------:R-:W3:Y:S01]  /*c6a0*/  LDL.LU.64 R96, [R1+0x188] ;  /* 0x0001880001607983 */ /* 0x000ee20000300a00 */
[----:B-1----:R-:W-:-:S03]  /*c6b0*/  VIADD R3, R8, 0xffffff03 ;  /* 0xffffff0308037836 */ /* 0x002fc60000000000 */
[----:B------:R-:W3:Y:S04]  /*c6c0*/  LDL.LU.64 R94, [R1+0x190] ;  /* 0x00019000015e7983 */ /* 0x000ee80000300a00 */
[----:B------:R-:W3:Y:S04]  /*c6d0*/  LDL.LU.64 R92, [R1+0x198] ;  /* 0x00019800015c7983 */ /* 0x000ee80000300a00 */
[----:B------:R-:W3:Y:S04]  /*c6e0*/  LDL.LU.64 R90, [R1+0x1a0] ;  /* 0x0001a000015a7983 */ /* 0x000ee80000300a00 */
[----:B------:R-:W-:Y:S04]  /*c6f0*/  STL.64 [R1+0x58], R10 ;  /* 0x0000580a01007387 */ /* 0x000fe80000100a00 */
[----:B------:R-:W3:Y:S01]  /*c700*/  LDL.LU.64 R88, [R1+0x1a8] ;  /* 0x0001a80001587983 */ /* 0x000ee20000300a00 */
[----:B------:R-:W-:-:S03]  /*c710*/  IMAD.WIDE R236, R132, 0x4, R236 ;  /* 0x0000000484ec7825 */ /* 0x000fc600078e02ec */
[----:B------:R-:W3:Y:S04]  /*c720*/  LDL.LU.64 R86, [R1+0x1b8] ;  /* 0x0001b80001567983 */ /* 0x000ee80000300a00 */
[----:B------:R-:W3:Y:S04]  /*c730*/  LDL.LU.64 R84, [R1+0x1c0] ;  /* 0x0001c00001547983 */ /* 0x000ee80000300a00 */
[----:B------:R-:W-:Y:S01]  /*c740*/  LDGSTS.E [R133+0x101e0], desc[UR22][R242.64], !P4 ;  /* 0x101e0000f2857fae */ /* 0x000fe2000e1a1016 */
[----:B------:R-:W-:Y:S01]  /*c750*/  ISETP.GE.U32.AND P4, PT, R3, 0x7ffffe84, PT ;  /* 0x7ffffe840300780c */ /* 0x000fe20003f86070 */
[----:B----4-:R-:W-:-:S02]  /*c760*/  VIADD R3, R6, 0xffffff02 ;  /* 0xffffff0206037836 */ /* 0x010fc40000000000 */
[----:B------:R-:W4:Y:S01]  /*c770*/  LDL.LU.64 R82, [R1+0x1c8] ;  /* 0x0001c80001527983 */ /* 0x000f220000300a00 */
[----:B------:R-:W-:-:S03]  /*c780*/  IMAD.WIDE R224, R134, 0x4, R72 ;  /* 0x0000000486e07825 */ /* 0x000fc600078e0248 */
[----:B------:R-:W3:Y:S01]  /*c790*/  LDL.LU.64 R80, [R1+0x1d0] ;  /* 0x0001d00001507983 */ /* 0x000ee20000300a00 */
        /* <DEDUP_REMOVED lines=9> */
[----:B------:R-:W-:Y:S01]  /*c830*/  LDGSTS.E [R133+0x101e4], desc[UR22][R236.64], !P5 ;  /* 0x101e4000ec857fae */ /* 0x000fe2000e9a1016 */
[----:B------:R-:W-:Y:S01]  /*c840*/  ISETP.GE.U32.AND P5, PT, R3, 0x7ffffe83, PT ;  /* 0x7ffffe830300780c */ /* 0x000fe20003fa6070 */
[----:B------:R-:W-:Y:S02]  /*c850*/  VIADD R3, R5, 0xffffff01 ;  /* 0xffffff0105037836 */ /* 0x000fe40000000000 */
[----:B------:R-:W3:Y:S04]  /*c860*/  LDL.LU.64 R70, [R1+0x200] ;  /* 0x0002000001467983 */ /* 0x000ee80000300a00 */
[----:B------:R-:W3:Y:S04]  /*c870*/  LDL.LU.64 R68, [R1+0x208] ;  /* 0x0002080001447983 */ /* 0x000ee80000300a00 */
[----:B------:R-:W3:Y:S04]  /*c880*/  LDL.LU.64 R66, [R1+0x210] ;  /* 0x0002100001427983 */ /* 0x000ee80000300a00 */
[----:B------:R-:W3:Y:S04]  /*c890*/  LDL.LU.64 R64, [R1+0x218] ;  /* 0x0002180001407983 */ /* 0x000ee80000300a00 */
[----:B------:R-:W3:Y:S01]  /*c8a0*/  LDL.LU.64 R62, [R1+0x228] ;  /* 0x00022800013e7983 */ /* 0x000ee20000300a00 */
[----:B------:R-:W-:-:S04]  /*c8b0*/  IMAD.WIDE R6, R134, 0x4, R138 ;  /* 0x0000000486067825 */ /* 0x000fc800078e028a */
[C---:B--2---:R-:W-:Y:S02]  /*c8c0*/  IMAD.WIDE R188, R134.reuse, 0x4, R60 ;  /* 0x0000000486bc7825 */ /* 0x044fe400078e023c */
[----:B------:R-:W2:Y:S02]  /*c8d0*/  LDL.LU.64 R60, [R1+0x230] ;  /* 0x00023000013c7983 */ /* 0x000ea40000300a00 */
[C---:B-----5:R-:W-:Y:S02]  /*c8e0*/  IMAD.WIDE R186, R134.reuse, 0x4, R58 ;  /* 0x0000000486ba7825 */ /* 0x060fe400078e023a */
[----:B------:R-:W5:Y:S02]  /*c8f0*/  LDL.LU.64 R58, [R1+0x238] ;  /* 0x00023800013a7983 */ /* 0x000f640000300a00 */
[C---:B------:R-:W-:Y:S02]  /*c900*/  IMAD.WIDE R4, R134.reuse, 0x4, R56 ;  /* 0x0000000486047825 */ /* 0x040fe400078e0238 */
[----:B------:R-:W2:Y:S04]  /*c910*/  LDL.LU.64 R56, [R1+0x240] ;  /* 0x0002400001387983 */ /* 0x000ea80000300a00 */
[----:B------:R1:W-:Y:S01]  /*c920*/  STL.64 [R1+0x38], R4 ;  /* 0x0000380401007387 */ /* 0x0003e20000100a00 */
[----:B------:R-:W-:-:S05]  /*c930*/  IMAD.WIDE R8, R134, 0x4, R104 ;  /* 0x0000000486087825 */ /* 0x000fca00078e0268 */
[----:B------:R1:W-:Y:S04]  /*c940*/  STL.64 [R1+0x48], R8 ;  /* 0x0000480801007387 */ /* 0x0003e80000100a00 */
[----:B------:R-:W2:Y:S01]  /*c950*/  LDL.LU.64 R138, [R1+0x7a0] ;  /* 0x0007a000018a7983 */ /* 0x000ea20000300a00 */
[----:B------:R-:W-:-:S03]  /*c960*/  IMAD.WIDE R156, R134, 0x4, R136 ;  /* 0x00000004869c7825 */ /* 0x000fc600078e0288 */
[----:B------:R1:W-:Y:S01]  /*c970*/  STL.64 [R1+0x30], R6 ;  /* 0x0000300601007387 */ /* 0x0003e20000100a00 */
[----:B------:R-:W-:-:S03]  /*c980*/  IMAD.WIDE R194, R134, 0x4, R140 ;  /* 0x0000000486c27825 */ /* 0x000fc600078e028c */
[----:B------:R-:W4:Y:S01]  /*c990*/  LDL.LU.64 R136, [R1+0x798] ;  /* 0x0007980001887983 */ /* 0x000f220000300a00 */
[----:B------:R-:W-:Y:S01]  /*c9a0*/  UIADD3 UR5, UPT, UPT, UR6, -0x100, URZ ;  /* 0xffffff0006057890 */ /* 0x000fe2000fffe0ff */
[----:B------:R-:W-:-:S03]  /*c9b0*/  IMAD.WIDE R238, R132, 0x4, R238 ;  /* 0x0000000484ee7825 */ /* 0x000fc600078e02ee */
[----:B------:R-:W-:Y:S01]  /*c9c0*/  UISETP.GE.U32.AND UP1, UPT, UR5, 0x7ffffe81, UPT ;  /* 0x7ffffe810500788c */ /* 0x000fe2000bf26070 */
[----:B------:R-:W-:Y:S01]  /*c9d0*/  IMAD.WIDE R240, R132, 0x4, R240 ;  /* 0x0000000484f07825 */ /* 0x000fe200078e02f0 */
[----:B------:R-:W-:Y:S01]  /*c9e0*/  LDGSTS.E [R133+0x101e8], desc[UR22][R238.64], !P1 ;  /* 0x101e8000ee857fae */ /* 0x000fe2000c9a1016 */
[----:B------:R-:W-:Y:S02]  /*c9f0*/  ISETP.GE.U32.AND P1, PT, R3, 0x7ffffe82, PT ;  /* 0x7ffffe820300780c */ /* 0x000fe40003f26070 */
[C---:B------:R-:W-:Y:S01]  /*ca00*/  IMAD.WIDE R184, R134.reuse, 0x4, R102 ;  /* 0x0000000486b87825 */ /* 0x040fe200078e0266 */
[----:B------:R-:W-:Y:S01]  /*ca10*/  LDGSTS.E [R133+0x101ec], desc[UR22][R240.64], !P6 ;  /* 0x101ec000f0857fae */ /* 0x000fe2000f1a1016 */
[----:B------:R-:W-:Y:S01]  /*ca20*/  PLOP3.LUT P6, PT, PT, PT, UP1, 0x80, 0x8 ;  /* 0x000000000008781c */ /* 0x000fe20003fcf018 */
[----:B------:R-:W1:Y:S01]  /*ca30*/  LDC R3, c[0x0][0x3a0] ;  /* 0x0000e800ff037b82 */ /* 0x000e620000000800 */
[----:B--2---:R-:W-:Y:S02]  /*ca40*/  IMAD.WIDE R142, R134, 0x4, R138 ;  /* 0x00000004868e7825 */ /* 0x004fe400078e028a */
[----:B------:R-:W2:Y:S04]  /*ca50*/  LDL.LU.64 R138, [R1+0x790] ;  /* 0x00079000018a7983 */ /* 0x000ea80000300a00 */
[----:B------:R-:W2:Y:S01]  /*ca60*/  LDL.LU.64 R140, [R1+0x788] ;  /* 0x00078800018c7983 */ /* 0x000ea20000300a00 */
[----:B---3--:R-:W-:-:S04]  /*ca70*/  IMAD.WIDE R202, R132, 0x4, R62 ;  /* 0x0000000484ca7825 */ /* 0x008fc800078e023e */
[C---:B------:R-:W-:Y:S01]  /*ca80*/  IMAD.WIDE R200, R132.reuse, 0x4, R60 ;  /* 0x0000000484c87825 */ /* 0x040fe200078e023c */
[----:B------:R-:W-:Y:S03]  /*ca90*/  LDGSTS.E [R133+0x101f0], desc[UR22][R202.64], !P4 ;  /* 0x101f0000ca857fae */ /* 0x000fe6000e1a1016 */
[C---:B-----5:R-:W-:Y:S01]  /*caa0*/  IMAD.WIDE R198, R132.reuse, 0x4, R58 ;  /* 0x0000000484c67825 */ /* 0x060fe200078e023a */
[----:B------:R-:W-:Y:S03]  /*cab0*/  LDGSTS.E [R133+0x101f4], desc[UR22][R200.64], !P5 ;  /* 0x101f4000c8857fae */ /* 0x000fe6000e9a1016 */
[----:B------:R-:W-:Y:S01]  /*cac0*/  IMAD.WIDE R196, R132, 0x4, R56 ;  /* 0x0000000484c47825 */ /* 0x000fe200078e0238 */
[----:B------:R-:W-:Y:S04]  /*cad0*/  LDGSTS.E [R133+0x101f8], desc[UR22][R198.64], !P1 ;  /* 0x101f8000c6857fae */ /* 0x000fe8000c9a1016 */
[----:B------:R-:W-:Y:S01]  /*cae0*/  LDGSTS.E [R133+0x101fc], desc[UR22][R196.64], !P6 ;  /* 0x101fc000c4857fae */ /* 0x000fe2000f1a1016 */
[----:B------:R-:W-:-:S03]  /*caf0*/  IMAD.WIDE R170, R134, 0x4, R88 ;  /* 0x0000000486aa7825 */ /* 0x000fc600078e0258 */
[----:B------:R-:W0:Y:S01]  /*cb00*/  LDGDEPBAR ;  /* 0x00000000000079af */ /* 0x000e220000000000 */
[----:B------:R-:W-:-:S03]  /*cb10*/  IMAD.WIDE R154, R134, 0x4, R74 ;  /* 0x00000004869a7825 */ /* 0x000fc600078e024a */
[----:B------:R-:W-:Y:S04]  /*cb20*/  LDGSTS.E [R252+0x28000], desc[UR22][R54.64], P3 ;  /* 0x2800000036fc7fae */ /* 0x000fe800099a1016 */
[----:B------:R-:W-:Y:S04]  /*cb30*/  LDGSTS.E [R252+0x28400], desc[UR22][R234.64], P3 ;  /* 0x28400000eafc7fae */ /* 0x000fe800099a1016 */
[----:B------:R-:W-:Y:S04]  /*cb40*/  LDGSTS.E [R252+0x28800], desc[UR22][R232.64], P3 ;  /* 0x28800000e8fc7fae */ /* 0x000fe800099a1016 */
[----:B------:R-:W-:Y:S04]  /*cb50*/  LDGSTS.E [R252+0x28c00], desc[UR22][R226.64], P3 ;  /* 0x28c00000e2fc7fae */ /* 0x000fe800099a1016 */
[----:B------:R-:W-:Y:S01]  /*cb60*/  LDGSTS.E [R252+0x29000], desc[UR22][R206.64], P3 ;  /* 0x29000000cefc7fae */ /* 0x000fe200099a1016 */
[----:B------:R-:W-:-:S03]  /*cb70*/  IMAD.WIDE R182, R134, 0x4, R100 ;  /* 0x0000000486b67825 */ /* 0x000fc600078e0264 */
[----:B------:R-:W-:Y:S01]  /*cb80*/  LDGSTS.E [R252+0x29400], desc[UR22][R184.64], P3 ;  /* 0x29400000b8fc7fae */ /* 0x000fe200099a1016 */
[----:B------:R-:W-:-:S03]  /*cb90*/  IMAD.WIDE R168, R134, 0x4, R86 ;  /* 0x0000000486a87825 */ /* 0x000fc600078e0256 */
[----:B------:R-:W-:Y:S01]  /*cba0*/  LDGSTS.E [R252+0x29800], desc[UR22][R170.64], P3 ;  /* 0x29800000aafc7fae */ /* 0x000fe200099a1016 */
[----:B------:R-:W-:-:S03]  /*cbb0*/  IMAD.WIDE R152, R134, 0x4, R72 ;  /* 0x0000000486987825 */ /* 0x000fc600078e0248 */
[----:B------:R-:W-:Y:S01]  /*cbc0*/  LDGSTS.E [R252+0x29c00], desc[UR22][R154.64], P3 ;  /* 0x29c000009afc7fae */ /* 0x000fe200099a1016 */
[----:B------:R-:W-:-:S04]  /*cbd0*/  IMAD.WIDE R180, R134, 0x4, R98 ;  /* 0x0000000486b47825 */ /* 0x000fc800078e0262 */
[----:B------:R-:W-:-:S04]  /*cbe0*/  IMAD.WIDE R166, R134, 0x4, R84 ;  /* 0x0000000486a67825 */ /* 0x000fc800078e0254 */
[----:B------:R-:W-:-:S04]  /*cbf0*/  IMAD.WIDE R150, R134, 0x4, R70 ;  /* 0x0000000486967825 */ /* 0x000fc800078e0246 */
[----:B------:R-:W-:-:S04]  /*cc00*/  IMAD.WIDE R178, R134, 0x4, R96 ;  /* 0x0000000486b27825 */ /* 0x000fc800078e0260 */
[----:B----4-:R-:W-:-:S04]  /*cc10*/  IMAD.WIDE R164, R134, 0x4, R82 ;  /* 0x0000000486a47825 */ /* 0x010fc800078e0252 */
[----:B------:R-:W-:-:S04]  /*cc20*/  IMAD.WIDE R148, R134, 0x4, R68 ;  /* 0x0000000486947825 */ /* 0x000fc800078e0244 */
        /* <DEDUP_REMOVED lines=8> */
[----:B-1----:R-:W-:Y:S01]  /*ccb0*/  VIADD R3, R3, 0xfffffefd ;  /* 0xfffffefd03037836 */ /* 0x002fe20000000000 */
[----:B--2---:R-:W-:Y:S04]  /*ccc0*/  LDGSTS.E [R141+0x28080], desc[UR22][R52.64], P3 ;  /* 0x28080000348d7fae */ /* 0x004fe800099a1016 */
[----:B------:R-:W-:Y:S04]  /*ccd0*/  LDGSTS.E [R141+0x28480], desc[UR22][R50.64], P3 ;  /* 0x28480000328d7fae */ /* 0x000fe800099a1016 */
        /* <DEDUP_REMOVED lines=42> */
[----:B------:R1:W-:Y:S04]  /*cf80*/  LDGSTS.E [R136+0x29300], desc[UR22][R4.64], P3 ;  /* 0x2930000004887fae */ /* 0x0003e800099a1016 */
[----:B------:R2:W-:Y:S04]  /*cf90*/  LDGSTS.E [R136+0x29700], desc[UR22][R172.64], P3 ;  /* 0x29700000ac887fae */ /* 0x0005e800099a1016 */
[----:B------:R2:W-:Y:S04]  /*cfa0*/  LDGSTS.E [R136+0x29b00], desc[UR22][R158.64], P3 ;  /* 0x29b000009e887fae */ /* 0x0005e800099a1016 */
[----:B------:R2:W-:Y:S01]  /*cfb0*/  LDGSTS.E [R136+0x29f00], desc[UR22][R142.64], P3 ;  /* 0x29f000008e887fae */ /* 0x0005e200099a1016 */
[----:B-1----:R-:W1:Y:S03]  /*cfc0*/  LDC R4, c[0x0][0x3a0] ;  /* 0x0000e800ff047b82 */ /* 0x002e660000000800 */
[----:B------:R2:W-:Y:S04]  /*cfd0*/  LDGSTS.E [R135+0x28380], desc[UR22][R16.64], P3 ;  /* 0x2838000010877fae */ /* 0x0005e800099a1016 */
[----:B------:R2:W-:Y:S04]  /*cfe0*/  LDGSTS.E [R135+0x28780], desc[UR22][R14.64], P3 ;  /* 0x287800000e877fae */ /* 0x0005e800099a1016 */
[----:B------:R2:W-:Y:S04]  /*cff0*/  LDGSTS.E [R135+0x28b80], desc[UR22][R12.64], P3 ;  /* 0x28b800000c877fae */ /* 0x0005e800099a1016 */
[----:B------:R2:W-:Y:S04]  /*d000*/  LDGSTS.E [R135+0x28f80], desc[UR22][R10.64], P3 ;  /* 0x28f800000a877fae */ /* 0x0005e800099a1016 */
[----:B------:R2:W-:Y:S04]  /*d010*/  LDGSTS.E [R135+0x29380], desc[UR22][R8.64], P3 ;  /* 0x2938000008877fae */ /* 0x0005e800099a1016 */
[----:B------:R2:W-:Y:S04]  /*d020*/  LDGSTS.E [R135+0x29780], desc[UR22][R6.64], P3 ;  /* 0x2978000006877fae */ /* 0x0005e800099a1016 */
[----:B------:R2:W-:Y:S04]  /*d030*/  LDGSTS.E [R135+0x29b80], desc[UR22][R156.64], P3 ;  /* 0x29b800009c877fae */ /* 0x0005e800099a1016 */
[----:B------:R2:W-:Y:S04]  /*d040*/  LDGSTS.E [R135+0x29f80], desc[UR22][R194.64], P3 ;  /* 0x29f80000c2877fae */ /* 0x0005e800099a1016 */
[----:B------:R-:W0:Y:S01]  /*d050*/  LDGDEPBAR ;  /* 0x00000000000079af */ /* 0x000e220000000000 */
[----:B-1----:R-:W-:Y:S01]  /*d060*/  VIADD R4, R4, 0xfffffefe ;  /* 0xfffffefe04047836 */ /* 0x002fe20000000000 */
[----:B------:R-:W-:-:S04]  /*d070*/  ISETP.GE.U32.AND P3, PT, R3, 0x7ffffe7e, PT ;  /* 0x7ffffe7e0300780c */ /* 0x000fc80003f66070 */
[----:B------:R-:W-:Y:S01]  /*d080*/  ISETP.GE.U32.AND P1, PT, R4, 0x7ffffe7f, PT ;  /* 0x7ffffe7f0400780c */ /* 0x000fe20003f26070 */
[----:B------:R-:W-:-:S04]  /*d090*/  DEPBAR.LE SB0, 0x2 ;  /* 0x000080800000791a */ /* 0x000fc80000000000 */
[----:B------:R-:W-:Y:S06]  /*d0a0*/  BAR.SYNC.DEFER_BLOCKING 0x0 ;  /* 0x0000000000007b1d */ /* 0x000fec0000010000 */
[----:B--2---:R-:W-:Y:S05]  /*d0b0*/  @!P0 BRA `(.L_x_6) ;  /* 0x0000000000848947 */ /* 0x004fea0003800000 */
[----:B------:R-:W-:Y:S04]  /*d0c0*/  LDS.128 R4, [R133] ;  /* 0x0000000085047984 */ /* 0x000fe80000000c00 */
[----:B------:R-:W-:Y:S04]  /*d0d0*/  LDS.128 R8, [R133+0x10] ;  /* 0x0000100085087984 */ /* 0x000fe80000000c00 */
        /* <DEDUP_REMOVED lines=29> */
[----:B------:R-:W1:Y:S02]  /*d2b0*/  LDS.128 R128, [R133+0x1f0] ;  /* 0x0001f00085807984 */ /* 0x000e640000000c00 */
[----:B-1----:R1:W-:Y:S02]  /*d2c0*/  STTM.x128 tmem[UR11+0x40], R4 ;  /* 0x00004004000079ed */ /* 0x0023e400083c000b */
.L_x_6:
[----:B-1----:R-:W2:Y:S01]  /*d2d0*/  LDL.LU.64 R10, [R1+0x5c0] ;  /* 0x0005c000010a7983 */ /* 0x002ea20000300a00 */
[----:B------:R-:W1:Y:S03]  /*d2e0*/  LDC R5, c[0x0][0x3a0] ;  /* 0x0000e800ff057b82 */ /* 0x000e660000000800 */
[----:B------:R-:W3:Y:S04]  /*d2f0*/  LDL.LU.64 R8, [R1+0x5b8] ;  /* 0x0005b80001087983 */ /* 0x000ee80000300a00 */
[----:B------:R-:W4:Y:S01]  /*d300*/  LDL.LU.64 R6, [R1+0x5b0] ;  /* 0x0005b00001067983 */ /* 0x000f220000300a00 */
[----:B------:R-:W-:Y:S01]  /*d310*/  SHF.R.S32.HI R4, RZ, 0x1f, R132 ;  /* 0x0000001fff047819 */ /* 0x000fe20000011484 */
[----:B------:R-:W-:Y:S01]  /*d320*/  UIADD3 UR6, UPT, UPT, UR6, -0x101, URZ ;  /* 0xfffffeff06067890 */ /* 0x000fe2000fffe0ff */
[C---:B------:R-:W-:Y:S01]  /*d330*/  SHF.L.U32 R3, R132.reuse, 0x2, RZ ;  /* 0x0000000284037819 */ /* 0x040fe200000006ff */
[----:B------:R-:W5:Y:S01]  /*d340*/  FENCE.VIEW.ASYNC.T ;  /* 0x00000000000073c6 */ /* 0x000f620000000200 */
[----:B------:R-:W-:Y:S01]  /*d350*/  SHF.L.U64.HI R132, R132, 0x2, R4 ;  /* 0x0000000284847819 */ /* 0x000fe20000010204 */
[----:B------:R-:W-:-:S02]  /*d360*/  UISETP.GE.U32.AND UP1, UPT, UR6, 0x7ffffe80, UPT ;  /* 0x7ffffe800600788c */ /* 0x000fc4000bf26070 */
[----:B------:R-:W-:Y:S01]  /*d370*/  UIADD3 UR12, UPT, UPT, UR10, 0x40, URZ ;  /* 0x000000400a0c7890 */ /* 0x000fe2000fffe0ff */
[----:B-----5:R-:W-:Y:S03]  /*d380*/  BAR.SYNC.DEFER_BLOCKING 0x0 ;  /* 0x0000000000007b1d */ /* 0x020fe60000010000 */
[----:B------:R-:W-:Y:S01]  /*d390*/  PLOP3.LUT P6, PT, PT, PT, UP1, 0x80, 0x8 ;  /* 0x000000000008781c */ /* 0x000fe20003fcf018 */
[----:B-1----:R-:W-:Y:S01]  /*d3a0*/  VIADD R5, R5, 0x7f ;  /* 0x0000007f05057836 */ /* 0x002fe20000000000 */
[-C--:B--2---:R-:W-:Y:S02]  /*d3b0*/  IADD3 R218, P0, PT, R10, R3.reuse, RZ ;  /* 0x000000030ada7210 */ /* 0x084fe40007f1e0ff */
[----:B---3--:R-:W-:-:S03]  /*d3c0*/  IADD3 R216, P4, PT, R8, R3, RZ ;  /* 0x0000000308d87210 */ /* 0x008fc60007f9e0ff */
[--C-:B------:R-:W-:Y:S01]  /*d3d0*/  IMAD.X R219, R11, 0x1, R132.reuse, P0 ;  /* 0x000000010bdb7824 */ /* 0x100fe200000e0684 */
[----:B------:R-:W-:Y:S02]  /*d3e0*/  ISETP.NE.U32.AND P0, PT, RZ, UR8, PT ;  /* 0x00000008ff007c0c */ /* 0x000fe4000bf05070 */
[----:B----4-:R-:W-:Y:S01]  /*d3f0*/  IADD3 R214, P5, PT, R6, R3, RZ ;  /* 0x0000000306d67210 */ /* 0x010fe20007fbe0ff */
[----:B------:R-:W-:Y:S01]  /*d400*/  IMAD.X R217, R9, 0x1, R132, P4 ;  /* 0x0000000109d97824 */ /* 0x000fe200020e0684 */
[----:B------:R-:W-:-:S03]  /*d410*/  ISETP.LT.OR P4, PT, R5, 0x80, P0 ;  /* 0x000000800500780c */ /* 0x000fc60000781670 */
[----:B------:R-:W-:-:S10]  /*d420*/  IMAD.X R215, R7, 0x1, R132, P5 ;  /* 0x0000000107d77824 */ /* 0x000fd400028e0684 */
[----:B------:R-:W-:Y:S05]  /*d430*/  @P4 BRA `(.L_x_7) ;  /* 0x0000000400444947 */ /* 0x000fea0003800000 */
[----:B------:R-:W-:Y:S01]  /*d440*/  UIADD3 UR18, UPT, UPT, UR9, 0x20000, URZ ;  /* 0x0002000009127890 */ /* 0x000fe2000fffe0ff */
[----:B------:R-:W-:Y:S01]  /*d450*/  UMOV UR20, URZ ;  /* 0x000000ff00147c82 */ /* 0x000fe20008000000 */
[----:B------:R-:W-:Y:S02]  /*d460*/  UIADD3 UR38, UPT, UPT, UR10, 0x48, URZ ;  /* 0x000000480a267890 */ /* 0x000fe4000fffe0ff */
[----:B------:R-:W-:Y:S02]  /*d470*/  USHF.R.U32.HI UR70, URZ, 0x4, UR18 ;  /* 0x00000004ff467899 */ /* 0x000fe40008011612 */
[----:B------:R-:W-:Y:S02]  /*d480*/  UIADD3 UR60, UPT, UPT, UR10, 0x50, URZ ;  /* 0x000000500a3c7890 */ /* 0x000fe4000fffe0ff */
[----:B------:R-:W-:Y:S02]  /*d490*/  USGXT.U32 UR70, UR70, 0xe ;  /* 0x0000000e4646789a */ /* 0x000fe40008000000 */
[----:B------:R-:W-:-:S02]  /*d4a0*/  UIADD3 UR75, UPT, UPT, UR10, 0x58, URZ ;  /* 0x000000580a4b7890 */ /* 0x000fc4000fffe0ff */
[----:B------:R-:W-:Y:S02]  /*d4b0*/  UIADD3 UR24, UP1, UPT, UR70, 0x2, URZ ;  /* 0x0000000246187890 */ /* 0x000fe4000ff3e0ff */
[----:B------:R-:W-:Y:S02]  /*d4c0*/  UIADD3 UR13, UPT, UPT, UR10, 0x60, URZ ;  /* 0x000000600a0d7890 */ /* 0x000fe4000fffe0ff */
[----:B------:R-:W-:Y:S02]  /*d4d0*/  UIADD3.X UR25, UPT, UPT, UR20, 0x40004040, URZ, UP1, !UPT ;  /* 0x4000404014197890 */ /* 0x000fe40008ffe4ff */
[----:B------:R-:W-:Y:S02]  /*d4e0*/  UIADD3 UR6, UPT, UPT, UR10, 0x68, URZ ;  /* 0x000000680a067890 */ /* 0x000fe4000fffe0ff */
[----:B------:R-:W-:Y:S02]  /*d4f0*/  UIADD3.64 UR58, UPT, UPT, UR24, 0x2, URZ ;  /* 0x00000002183a7897 */ /* 0x000fe4000fffe0ff */
[----:B------:R-:W-:-:S02]  /*d500*/  UIADD3.64 UR54, UPT, UPT, UR24, 0x4, URZ ;  /* 0x0000000418367897 */ /* 0x000fc4000fffe0ff */
[----:B------:R-:W-:Y:S02]  /*d510*/  UIADD3.64 UR52, UPT, UPT, UR24, 0x1fe, URZ ;  /* 0x000001fe18347897 */ /* 0x000fe4000fffe0ff */
[----:B------:R-:W-:Y:S01]  /*d520*/  UIADD3.64 UR50, UPT, UPT, UR24, 0x200, URZ ;  /* 0x0000020018327897 */ /* 0x000fe2000fffe0ff */
[----:B------:R-:W-:Y:S01]  /*d530*/  UMOV UR72, 0x0 ;  /* 0x0000000000487882 */ /* 0x000fe20000000000 */
[----:B------:R-:W-:Y:S01]  /*d540*/  UMOV UR73, 0x8100910 ;  /* 0x0810091000497882 */ /* 0x000fe20000000000 */
[----:B------:R-:W-:Y:S02]  /*d550*/  UIADD3 UR7, UPT, UPT, UR10, 0x70, URZ ;  /* 0x000000700a077890 */ /* 0x000fe4000fffe0ff */
[----:B------:R-:W-:Y:S01]  /*d560*/  UIADD3.64 UR48, UPT, UPT, UR24, 0x202, URZ ;  /* 0x0000020218307897 */ /* 0x000fe2000fffe0ff */
[----:B------:R-:W-:Y:S01]  /*d570*/  UMOV UR71, 0x40004040 ;  /* 0x4000404000477882 */ /* 0x000fe20000000000 */
[----:B------:R-:W-:Y:S01]  /*d580*/  UMOV UR66, 0x0 ;  /* 0x0000000000427882 */ /* 0x000fe20000000000 */
[----:B------:R-:W-:Y:S01]  /*d590*/  UMOV UR67, 0x8100910 ;  /* 0x0810091000437882 */ /* 0x000fe20000000000 */
[----:B------:R-:W-:-:S02]  /*d5a0*/  UIADD3 UR8, UPT, UPT, UR10, 0x78, URZ ;  /* 0x000000780a087890 */ /* 0x000fc4000fffe0ff */
[----:B------:R-:W-:Y:S01]  /*d5b0*/  UTCHMMA tmem[UR12], gdesc[UR70], tmem[UR10], tmem[UR72], idesc[UR73], !UPT ;  /* 0x00ff48460c0079ea */ /* 0x000fe2000f80000a */
[----:B------:R-:W-:Y:S02]  /*d5c0*/  UIADD3.64 UR46, UPT, UPT, UR24, 0x204, URZ ;  /* 0x00000204182e7897 */ /* 0x000fe4000fffe0ff */
[----:B------:R1:W-:Y:S01]  /*d5d0*/  UTCHMMA tmem[UR38], gdesc[UR24], tmem[UR10], tmem[UR66], idesc[UR67], UPT ;  /* 0x00ff4218260079ea */ /* 0x0003e2000b80000a */
[----:B------:R-:W-:Y:S01]  /*d5e0*/  UIADD3 UR14, UPT, UPT, UR10, 0x80, URZ ;  /* 0x000000800a0e7890 */ /* 0x000fe2000fffe0ff */
[----:B------:R-:W-:Y:S01]  /*d5f0*/  UMOV UR34, UR4 ;  /* 0x0000000400227c82 */ /* 0x000fe20008000000 */
[----:B------:R-:W-:Y:S01]  /*d600*/  UMOV UR35, URZ ;  /* 0x000000ff00237c82 */ /* 0x000fe20008000000 */
[----:B------:R-:W-:Y:S01]  /*d610*/  UIADD3.64 UR44, UPT, UPT, UR24, 0x3fe, URZ ;  /* 0x000003fe182c7897 */ /* 0x000fe2000fffe0ff */
[----:B------:R-:W-:Y:S01]  /*d620*/  UMOV UR56, 0x0 ;  /* 0x0000000000387882 */ /* 0x000fe20000000000 */
[----:B------:R-:W-:Y:S01]  /*d630*/  UMOV UR57, 0x8100910 ;  /* 0x0810091000397882 */ /* 0x000fe20000000000 */
[----:B------:R-:W-:-:S02]  /*d640*/  UIADD3 UR15, UPT, UPT, UR10, 0x88, URZ ;  /* 0x000000880a0f7890 */ /* 0x000fc4000fffe0ff */
[----:B------:R2:W-:Y:S01]  /*d650*/  UTCHMMA tmem[UR60], gdesc[UR58], tmem[UR10], tmem[UR56], idesc[UR57], UPT ;  /* 0x00ff383a3c0079ea */ /* 0x0005e2000b80000a */
[----:B------:R-:W-:Y:S01]  /*d660*/  UIADD3.64 UR42, UPT, UPT, UR24, 0x400, URZ ;  /* 0x00000400182a7897 */ /* 0x000fe2000fffe0ff */
[----:B------:R-:W-:Y:S01]  /*d670*/  UMOV UR28, 0x0 ;  /* 0x00000000001c7882 */ /* 0x000fe20000000000 */
[----:B------:R-:W-:Y:S01]  /*d680*/  UMOV UR29, 0x8100910 ;  /* 0x08100910001d7882 */ /* 0x000fe20000000000 */
[----:B------:R-:W-:Y:S02]  /*d690*/  UIADD3 UR16, UPT, UPT, UR10, 0x90, URZ ;  /* 0x000000900a107890 */ /* 0x000fe4000fffe0ff */
[----:B------:R3:W-:Y:S01]  /*d6a0*/  UTCHMMA tmem[UR75], gdesc[UR54], tmem[UR10], tmem[UR28], idesc[UR29], UPT ;  /* 0x00ff1c364b0079ea */ /* 0x0007e2000b80000a */
[----:B------:R-:W-:Y:S01]  /*d6b0*/  UMOV UR74, UR34 ;  /* 0x00000022004a7c82 */ /* 0x000fe20008000000 */
[----:B-1----:R-:W-:Y:S01]  /*d6c0*/  UIADD3.64 UR38, UPT, UPT, UR24, 0x402, URZ ;  /* 0x0000040218267897 */ /* 0x002fe2000fffe0ff */
[----:B------:R3:W-:Y:S01]  /*d6d0*/  UTCHMMA tmem[UR13], gdesc[UR52], tmem[UR10], tmem[UR72], idesc[UR73], UPT ;  /* 0x00ff48340d0079ea */ /* 0x0007e2000b80000a */
[----:B------:R-:W-:-:S02]  /*d6e0*/  UIADD3 UR17, UPT, UPT, UR10, 0x98, URZ ;  /* 0x000000980a117890 */ /* 0x000fc4000fffe0ff */
[----:B------:R-:W-:Y:S02]  /*d6f0*/  UIADD3.64 UR34, UPT, UPT, UR24, 0x404, URZ ;  /* 0x0000040418227897 */ /* 0x000fe4000fffe0ff */
[----:B------:R-:W-:Y:S02]  /*d700*/  UIADD3 UR18, UPT, UPT, UR10, 0xa0, URZ ;  /* 0x000000a00a127890 */ /* 0x000fe4000fffe0ff */
[----:B--2---:R-:W-:Y:S01]  /*d710*/  UIADD3.64 UR60, UPT, UPT, UR24, 0x5fe, URZ ;  /* 0x000005fe183c7897 */ /* 0x004fe2000fffe0ff */
[----:B------:R-:W-:Y:S01]  /*d720*/  UMOV UR58, 0x0 ;  /* 0x00000000003a7882 */ /* 0x000fe20000000000 */
[----:B------:R-:W-:Y:S01]  /*d730*/  UMOV UR59, 0x8100910 ;  /* 0x08100910003b7882 */ /* 0x000fe20000000000 */
[----:B------:R-:W-:Y:S02]  /*d740*/  UIADD3 UR19, UPT, UPT, UR10, 0xa8, URZ ;  /* 0x000000a80a137890 */ /* 0x000fe4000fffe0ff */
[----:B------:R3:W-:Y:S01]  /*d750*/  UTCHMMA tmem[UR6], gdesc[UR50], tmem[UR10], tmem[UR58], idesc[UR59], UPT ;  /* 0x00ff3a32060079ea */ /* 0x0007e2000b80000a */
[----:B------:R-:W-:Y:S01]  /*d760*/  UIADD3.64 UR62, UPT, UPT, UR24, 0x600, URZ ;  /* 0x00000600183e7897 */ /* 0x000fe2000fffe0ff */
[----:B------:R3:W-:Y:S01]  /*d770*/  UTCHMMA tmem[UR7], gdesc[UR48], tmem[UR10], tmem[UR56], idesc[UR57], UPT ;  /* 0x00ff3830070079ea */ /* 0x0007e2000b80000a */
[----:B------:R-:W-:-:S02]  /*d780*/  UIADD3 UR64, UPT, UPT, UR10, 0xb0, URZ ;  /* 0x000000b00a407890 */ /* 0x000fc4000fffe0ff */
[----:B------:R3:W-:Y:S01]  /*d790*/  UTCHMMA tmem[UR8], gdesc[UR46], tmem[UR10], tmem[UR66], idesc[UR67], UPT ;  /* 0x00ff422e080079ea */ /* 0x0007e2000b80000a */
[----:B------:R-:W-:Y:S01]  /*d7a0*/  UIADD3.64 UR68, UPT, UPT, UR24, 0x602, URZ ;  /* 0x0000060218447897 */ /* 0x000fe2000fffe0ff */
[----:B------:R3:W-:Y:S01]  /*d7b0*/  UTCHMMA tmem[UR14], gdesc[UR44], tmem[UR10], tmem[UR72], idesc[UR73], UPT ;  /* 0x00ff482c0e0079ea */ /* 0x0007e2000b80000a */
[----:B------:R-:W-:Y:S02]  /*d7c0*/  UIADD3 UR65, UPT, UPT, UR10, 0xb8, URZ ;  /* 0x000000b80a417890 */ /* 0x000fe4000fffe0ff */
[----:B------:R-:W-:Y:S01]  /*d7d0*/  UIADD3.64 UR70, UPT, UPT, UR24, 0x604, URZ ;  /* 0x0000060418467897 */ /* 0x000fe2000fffe0ff */
[----:B------:R-:W-:Y:S01]  /*d7e0*/  UMOV UR76, 0x0 ;  /* 0x00000000004c7882 */ /* 0x000fe20000000000 */
[----:B------:R-:W-:Y:S01]  /*d7f0*/  UMOV UR77, 0x8100910 ;  /* 0x08100910004d7882 */ /* 0x000fe20000000000 */
[----:B------:R-:W-:Y:S01]  /*d800*/  UMOV UR40, 0x0 ;  /* 0x0000000000287882 */ /* 0x000fe20000000000 */
[----:B------:R-:W-:Y:S01]  /*d810*/  UMOV UR41, 0x8100910 ;  /* 0x0810091000297882 */ /* 0x000fe20000000000 */
[----:B------:R-:W-:Y:S01]  /*d820*/  UMOV UR36, 0x0 ;  /* 0x0000000000247882 */ /* 0x000fe20000000000 */
[----:B------:R-:W-:Y:S01]  /*d830*/  UMOV UR37, 0x8100910 ;  /* 0x0810091000257882 */ /* 0x000fe20000000000 */
[----:B------:R3:W-:Y:S01]  /*d840*/  UTCHMMA tmem[UR15], gdesc[UR42], tmem[UR10], tmem[UR76], idesc[UR77], UPT ;  /* 0x00ff4c2a0f0079ea */ /* 0x0007e2000b80000a */
        /* <DEDUP_REMOVED lines=12> */
[----:B------:R3:W-:Y:S01]  /*d910*/  UTCHMMA tmem[UR64], gdesc[UR68], tmem[UR10], tmem[UR26], idesc[UR27], UPT ;  /* 0x00ff1a44400079ea */ /* 0x0007e2000b80000a */
[----:B------:R3:W-:Y:S01]  /*d920*/  UTCHMMA tmem[UR65], gdesc[UR70], tmem[UR10], tmem[UR20], idesc[UR21], UPT ;  /* 0x00ff1446410079ea */ /* 0x0007e2000b80000a */
[----:B------:R3:W-:Y:S01]  /*d930*/  UTCBAR [UR74], URZ ;  /* 0x000000ff4a0073e9 */ /* 0x0007e200080000ff */
[----:B------:R-:W-:Y:S01]  /*d940*/  NOP ;  /* 0x0000000000007918 */ /* 0x000fe20000000000 */
.L_x_7:
[----:B------:R-:W2:Y:S01]  /*d950*/  LDL.LU.64 R18, [R1+0x5a8] ;  /* 0x0005a80001127983 */ /* 0x000ea20000300a00 */
[----:B------:R-:W1:Y:S03]  /*d960*/  LDC R4, c[0x0][0x3a0] ;  /* 0x0000e800ff047b82 */ /* 0x000e660000000800 */
[----:B------:R-:W4:Y:S04]  /*d970*/  LDL.LU.64 R16, [R1+0x5a0] ;  /* 0x0005a00001107983 */ /* 0x000f280000300a00 */
[----:B------:R-:W5:Y:S01]  /*d980*/  LDL.LU.64 R14, [R1+0x598] ;  /* 0x00059800010e7983 */ /* 0x000f620000300a00 */
[----:B------:R-:W3:Y:S03]  /*d990*/  LDC R6, c[0x0][0x3a0] ;  /* 0x0000e800ff067b82 */ /* 0x000ee60000000800 */
[----:B------:R-:W5:Y:S04]  /*d9a0*/  LDL.LU.64 R12, [R1+0x590] ;  /* 0x00059000010c7983 */ /* 0x000f680000300a00 */
[----:B------:R-:W5:Y:S01]  /*d9b0*/  LDL.LU.64 R10, [R1+0x588] ;  /* 0x00058800010a7983 */ /* 0x000f620000300a00 */
[----:B------:R-:W3:Y:S03]  /*d9c0*/  LDC R5, c[0x0][0x3a0] ;  /* 0x0000e800ff057b82 */ /* 0x000ee60000000800 */
[----:B------:R-:W5:Y:S04]  /*d9d0*/  LDL.LU.64 R8, [R1+0x580] ;  /* 0x0005800001087983 */ /* 0x000f680000300a00 */
[----:B------:R-:W-:Y:S01]  /*d9e0*/  STL.64 [R1+0x7b8], R160 ;  /* 0x0007b8a001007387 */ /* 0x000fe20000100a00 */
[----:B-1----:R-:W-:Y:S01]  /*d9f0*/  VIADD R4, R4, 0xfffffefc ;  /* 0xfffffefc04047836 */ /* 0x002fe20000000000 */
[----:B------:R-:W1:Y:S02]  /*da00*/  LDC R0, c[0x0][0x3a0] ;  /* 0x0000e800ff007b82 */ /* 0x000e640000000800 */
[----:B------:R-:W-:Y:S06]  /*da10*/  STL.64 [R1+0x7b0], R144 ;  /* 0x0007b09001007387 */ /* 0x000fec0000100a00 */
[----:B------:R-:W-:Y:S01]  /*da20*/  BAR.SYNC.DEFER_BLOCKING 0x0 ;  /* 0x0000000000007b1d */ /* 0x000fe20000010000 */
[----:B------:R-:W-:Y:S01]  /*da30*/  ISETP.GE.U32.AND P4, PT, R4, 0x7ffffe7d, PT ;  /* 0x7ffffe7d0400780c */ /* 0x000fe20003f86070 */
[----:B---3--:R-:W-:-:S06]  /*da40*/  VIADD R4, R6, 0xfffffefa ;  /* 0xfffffefa06047836 */ /* 0x008fcc0000000000 */
[----:B------:R-:W3:Y:S01]  /*da50*/  LDC R6, c[0x0][0x3a0] ;  /* 0x0000e800ff067b82 */ /* 0x000ee20000000800 */
[----:B------:R-:W-:Y:S01]  /*da60*/  STL.64 [R1+0x7a8], R172 ;  /* 0x0007a8ac01007387 */ /* 0x000fe20000100a00 */
[----:B------:R-:W-:-:S03]  /*da70*/  VIADD R5, R5, 0xfffffefb ;  /* 0xfffffefb05057836 */ /* 0x000fc60000000000 */
[----:B------:R1:W-:Y:S04]  /*da80*/  STL.64 [R1+0x7a0], R158 ;  /* 0x0007a09e01007387 */ /* 0x0003e80000100a00 */
[----:B------:R1:W-:Y:S04]  /*da90*/  STL.64 [R1+0x798], R142 ;  /* 0x0007988e01007387 */ /* 0x0003e80000100a00 */
[----:B------:R1:W-:Y:S04]  /*daa0*/  STL.64 [R1+0x790], R156 ;  /* 0x0007909c01007387 */ /* 0x0003e80000100a00 */
[----:B------:R1:W-:Y:S04]  /*dab0*/  STL.64 [R1+0x788], R194 ;  /* 0x000788c201007387 */ /* 0x0003e80000100a00 */
[----:B------:R-:W-:Y:S01]  /*dac0*/  @!PT LDS RZ, [RZ] ;  /* 0x00000000fffff984 */ /* 0x000fe20000000800 */
[----:B------:R-:W-:Y:S01]  /*dad0*/  @!PT LDS RZ, [RZ] ;  /* 0x00000000fffff984 */ /* 0x000fe20000000800 */
[----:B------:R-:W-:Y:S01]  /*dae0*/  @!PT LDS RZ, [RZ] ;  /* 0x00000000fffff984 */ /* 0x000fe20000000800 */
[----:B------:R-:W-:Y:S04]  /*daf0*/  LDGSTS.E [R133], desc[UR22][R218.64], !P6 ;  /* 0x00000000da857fae */ /* 0x000fe8000f1a1016 */
[----:B------:R-:W-:Y:S01]  /*db00*/  LDGSTS.E [R133+0x4], desc[UR22][R216.64], !P1 ;  /* 0x00004000d8857fae */ /* 0x000fe2000c9a1016 */
[----:B------:R-:W-:-:S02]  /*db10*/  ISETP.GE.U32.AND P1, PT, R4, 0x7ffffe7b, PT ;  /* 0x7ffffe7b0400780c */ /* 0x000fc40003f26070 */
[----:B------:R-:W1:Y:S01]  /*db20*/  LDC R4, c[0x0][0x3a0] ;  /* 0x0000e800ff047b82 */ /* 0x000e620000000800 */
[----:B------:R-:W-:Y:S01]  /*db30*/  LDGSTS.E [R133+0x8], desc[UR22][R214.64], !P3 ;  /* 0x00008000d6857fae */ /* 0x000fe2000d9a1016 */
[----:B------:R-:W-:-:S06]  /*db40*/  ISETP.GE.U32.AND P3, PT, R5, 0x7ffffe7c, PT ;  /* 0x7ffffe7c0500780c */ /* 0x000fcc0003f66070 */
[----:B------:R-:W1:Y:S01]  /*db50*/  LDC R5, c[0x0][0x3a0] ;  /* 0x0000e800ff057b82 */ /* 0x000e620000000800 */
[----:B--2---:R-:W-:-:S05]  /*db60*/  IADD3 R212, P5, PT, R18, R3, RZ ;  /* 0x0000000312d47210 */ /* 0x004fca0007fbe0ff */
[--C-:B------:R-:W-:Y:S01]  /*db70*/  IMAD.X R213, R19, 0x1, R132.reuse, P5 ;  /* 0x0000000113d57824 */ /* 0x100fe200028e0684 */
[-C--:B----4-:R-:W-:Y:S01]  /*db80*/  IADD3 R210, P5, PT, R16, R3.reuse, RZ ;  /* 0x0000000310d27210 */ /* 0x090fe20007fbe0ff */
[----:B------:R-:W2:Y:S04]  /*db90*/  LDL.LU.64 R18, [R1+0x578] ;  /* 0x0005780001127983 */ /* 0x000ea80000300a00 */
[--C-:B------:R-:W-:Y:S01]  /*dba0*/  IMAD.X R211, R17, 0x1, R132.reuse, P5 ;  /* 0x0000000111d37824 */ /* 0x100fe200028e0684 */
[-C--:B-----5:R-:W-:Y:S01]  /*dbb0*/  IADD3 R130, P5, PT, R14, R3.reuse, RZ ;  /* 0x000000030e827210 */ /* 0x0a0fe20007fbe0ff */
[----:B------:R-:W4:Y:S04]  /*dbc0*/  LDL.LU.64 R16, [R1+0x570] ;  /* 0x0005700001107983 */ /* 0x000f280000300a00 */
[--C-:B------:R-:W-:Y:S01]  /*dbd0*/  IMAD.X R131, R15, 0x1, R132.reuse, P5 ;  /* 0x000000010f837824 */ /* 0x100fe200028e0684 */
[-C--:B------:R-:W-:Y:S01]  /*dbe0*/  IADD3 R126, P5, PT, R12, R3.reuse, RZ ;  /* 0x000000030c7e7210 */ /* 0x080fe20007fbe0ff */
[----:B------:R-:W5:Y:S04]  /*dbf0*/  LDL.LU.64 R14, [R1+0x568] ;  /* 0x00056800010e7983 */ /* 0x000f680000300a00 */
[--C-:B------:R-:W-:Y:S01]  /*dc00*/  IMAD.X R127, R13, 0x1, R132.reuse, P5 ;  /* 0x000000010d7f7824 */ /* 0x100fe200028e0684 */
[-C--:B------:R-:W-:Y:S01]  /*dc10*/  IADD3 R122, P5, PT, R10, R3.reuse, RZ ;  /* 0x000000030a7a7210 */ /* 0x080fe20007fbe0ff */
[----:B------:R-:W3:Y:S04]  /*dc20*/  LDL.LU.64 R12, [R1+0x560] ;  /* 0x00056000010c7983 */ /* 0x000ee80000300a00 */
[--C-:B------:R-:W-:Y:S01]  /*dc30*/  IMAD.X R123, R11, 0x1, R132.reuse, P5 ;  /* 0x000000010b7b7824 */ /* 0x100fe200028e0684 */
[----:B------:R-:W-:Y:S01]  /*dc40*/  IADD3 R118, P5, PT, R8, R3, RZ ;  /* 0x0000000308767210 */ /* 0x000fe20007fbe0ff */
[----:B------:R-:W3:Y:S04]  /*dc50*/  LDL.LU.64 R10, [R1+0x558] ;  /* 0x00055800010a7983 */ /* 0x000ee80000300a00 */
[----:B------:R-:W-:Y:S01]  /*dc60*/  IMAD.X R119, R9, 0x1, R132, P5 ;  /* 0x0000000109777824 */ /* 0x000fe200028e0684 */
[----:B------:R-:W-:Y:S04]  /*dc70*/  LDGSTS.E [R133+0xc], desc[UR22][R212.64], !P4 ;  /* 0x0000c000d4857fae */ /* 0x000fe8000e1a1016 */
[----:B------:R-:W3:Y:S01]  /*dc80*/  LDL.LU.64 R8, [R1+0x550] ;  /* 0x0005500001087983 */ /* 0x000ee20000300a00 */
[----:B-1----:R-:W-:-:S03]  /*dc90*/  VIADD R4, R4, 0xfffffef9 ;  /* 0xfffffef904047836 */ /* 0x002fc60000000000 */
[----:B------:R-:W-:Y:S01]  /*dca0*/  LDGSTS.E [R133+0x10], desc[UR22][R210.64], !P3 ;  /* 0x00010000d2857fae */ /* 0x000fe2000d9a1016 */
[----:B--2---:R-:W-:-:S03]  /*dcb0*/  IADD3 R114, P5, PT, R18, R3, RZ ;  /* 0x0000000312727210 */ /* 0x004fc60007fbe0ff */
[----:B------:R-:W-:Y:S02]  /*dcc0*/  LDGSTS.E [R133+0x14], desc[UR22][R130.64], !P1 ;  /* 0x0001400082857fae */ /* 0x000fe4000c9a1016 */
[--C-:B------:R-:W-:Y:S01]  /*dcd0*/  IMAD.X R115, R19, 0x1, R132.reuse, P5 ;  /* 0x0000000113737824 */ /* 0x100fe200028e0684 */
[-C--:B----4-:R-:W-:Y:S01]  /*dce0*/  IADD3 R110, P5, PT, R16, R3.reuse, RZ ;  /* 0x00000003106e7210 */ /* 0x090fe20007fbe0ff */
[----:B------:R-:W2:Y:S04]  /*dcf0*/  LDL.LU.64 R18, [R1+0x548] ;  /* 0x0005480001127983 */ /* 0x000ea80000300a00 */
[--C-:B------:R-:W-:Y:S01]  /*dd00*/  IMAD.X R111, R17, 0x1, R132.reuse, P5 ;  /* 0x00000001116f7824 */ /* 0x100fe200028e0684 */
[-C--:B-----5:R-:W-:Y:S01]  /*dd10*/  IADD3 R106, P5, PT, R14, R3.reuse, RZ ;  /* 0x000000030e6a7210 */ /* 0x0a0fe20007fbe0ff */
[----:B------:R-:W4:Y:S04]  /*dd20*/  LDL.LU.64 R16, [R1+0x540] ;  /* 0x0005400001107983 */ /* 0x000f280000300a00 */
[--C-:B------:R-:W-:Y:S01]  /*dd30*/  IMAD.X R107, R15, 0x1, R132.reuse, P5 ;  /* 0x000000010f6b7824 */ /* 0x100fe200028e0684 */
[-C--:B---3--:R-:W-:Y:S01]  /*dd40*/  IADD3 R102, P5, PT, R12, R3.reuse, RZ ;  /* 0x000000030c667210 */ /* 0x088fe20007fbe0ff */
[----:B------:R-:W3:Y:S04]  /*dd50*/  LDL.LU.64 R14, [R1+0x538] ;  /* 0x00053800010e7983 */ /* 0x000ee80000300a00 */
[--C-:B------:R-:W-:Y:S01]  /*dd60*/  IMAD.X R103, R13, 0x1, R132.reuse, P5 ;  /* 0x000000010d677824 */ /* 0x100fe200028e0684 */
[----:B------:R-:W-:Y:S01]  /*dd70*/  IADD3 R98, P5, PT, R10, R3, RZ ;  /* 0x000000030a627210 */ /* 0x000fe20007fbe0ff */
[----:B------:R-:W5:Y:S04]  /*dd80*/  LDL.LU.64 R12, [R1+0x530] ;  /* 0x00053000010c7983 */ /* 0x000f680000300a00 */
[----:B------:R-:W-:-:S02]  /*dd90*/  IMAD.X R99, R11, 0x1, R132, P5 ;  /* 0x000000010b637824 */ /* 0x000fc400028e0684 */
[----:B------:R-:W5:Y:S01]  /*dda0*/  LDL.LU.64 R10, [R1+0x528] ;  /* 0x00052800010a7983 */ /* 0x000f620000300a00 */
[----:B------:R-:W-:-:S05]  /*ddb0*/  IADD3 R94, P5, PT, R8, R3, RZ ;  /* 0x00000003085e7210 */ /* 0x000fca0007fbe0ff */
[----:B------:R-:W-:Y:S02]  /*ddc0*/  IMAD.X R95, R9, 0x1, R132, P5 ;  /* 0x00000001095f7824 */ /* 0x000fe400028e0684 */
[----:B------:R-:W5:Y:S01]  /*ddd0*/  LDL.LU.64 R8, [R1+0x520] ;  /* 0x0005200001087983 */ /* 0x000f620000300a00 */
[----:B--2---:R-:W-:-:S05]  /*dde0*/  IADD3 R90, P5, PT, R18, R3, RZ ;  /* 0x00000003125a7210 */ /* 0x004fca0007fbe0ff */
[--C-:B------:R-:W-:Y:S01]  /*ddf0*/  IMAD.X R91, R19, 0x1, R132.reuse, P5 ;  /* 0x00000001135b7824 */ /* 0x100fe200028e0684 */
[-C--:B----4-:R-:W-:Y:S01]  /*de00*/  IADD3 R86, P5, PT, R16, R3.reuse, RZ ;  /* 0x0000000310567210 */ /* 0x090fe20007fbe0ff */
[----:B------:R-:W2:Y:S04]  /*de10*/  LDL.LU.64 R18, [R1+0x518] ;  /* 0x0005180001127983 */ /* 0x000ea80000300a00 */
[--C-:B------:R-:W-:Y:S01]  /*de20*/  IMAD.X R87, R17, 0x1, R132.reuse, P5 ;  /* 0x0000000111577824 */ /* 0x100fe200028e0684 */
[-C--:B---3--:R-:W-:Y:S01]  /*de30*/  IADD3 R82, P5, PT, R14, R3.reuse, RZ ;  /* 0x000000030e527210 */ /* 0x088fe20007fbe0ff */
[----:B------:R-:W3:Y:S04]  /*de40*/  LDL.LU.64 R16, [R1+0x510] ;  /* 0x0005100001107983 */ /* 0x000ee80000300a00 */
[--C-:B------:R-:W-:Y:S01]  /*de50*/  IMAD.X R83, R15, 0x1, R132.reuse, P5 ;  /* 0x000000010f537824 */ /* 0x100fe200028e0684 */
[-C--:B-----5:R-:W-:Y:S01]  /*de60*/  IADD3 R78, P5, PT, R12, R3.reuse, RZ ;  /* 0x000000030c4e7210 */ /* 0x0a0fe20007fbe0ff */
[----:B------:R-:W4:Y:S04]  /*de70*/  LDL.LU.64 R14, [R1+0x508] ;  /* 0x00050800010e7983 */ /* 0x000f280000300a00 */
        /* <DEDUP_REMOVED lines=10> */
[-C--:B---3--:R-:W-:Y:S01]  /*df20*/  IADD3 R62, P5, PT, R16, R3.reuse, RZ ;  /* 0x00000003103e7210 */ /* 0x088fe20007fbe0ff */
[----:B------:R-:W2:Y:S04]  /*df30*/  LDL.LU.64 R18, [R1+0x4e8] ;  /* 0x0004e80001127983 */ /* 0x000ea80000300a00 */
[--C-:B------:R-:W-:Y:S01]  /*df40*/  IMAD.X R63, R17, 0x1, R132.reuse, P5 ;  /* 0x00000001113f7824 */ /* 0x100fe200028e0684 */
[-C--:B----4-:R-:W-:Y:S01]  /*df50*/  IADD3 R58, P5, PT, R14, R3.reuse, RZ ;  /* 0x000000030e3a7210 */ /* 0x090fe20007fbe0ff */
        /* <DEDUP_REMOVED lines=30> */
[----:B------:R-:W-:Y:S01]  /*e140*/  ISETP.GE.U32.AND P4, PT, R4, 0x7ffffe7a, PT ;  /* 0x7ffffe7a0400780c */ /* 0x000fe20003f86070 */
[----:B------:R-:W-:Y:S02]  /*e150*/  VIADD R4, R6, 0xfffffef7 ;  /* 0xfffffef706047836 */ /* 0x000fe40000000000 */
[----:B------:R-:W1:Y:S03]  /*e160*/  LDC R6, c[0x0][0x3a0] ;  /* 0x0000e800ff067b82 */ /* 0x000e660000000800 */
[----:B------:R-:W-:-:S05]  /*e170*/  ISETP.GE.U32.AND P1, PT, R4, 0x7ffffe78, PT ;  /* 0x7ffffe780400780c */ /* 0x000fca0003f26070 */
[----:B------:R-:W1:Y:S01]  /*e180*/  LDC R4, c[0x0][0x3a0] ;  /* 0x0000e800ff047b82 */ /* 0x000e620000000800 */
[----:B------:R-:W-:Y:S01]  /*e190*/  IADD3 R5, PT, PT, R5, -0x108, RZ ;  /* 0xfffffef805057810 */ /* 0x000fe20007ffe0ff */
[----:B------:R-:W-:Y:S03]  /*e1a0*/  LDGSTS.E [R133+0x18], desc[UR22][R126.64], !P4 ;  /* 0x000180007e857fae */ /* 0x000fe6000e1a1016 */
[----:B------:R-:W-:-:S03]  /*e1b0*/  ISETP.GE.U32.AND P3, PT, R5, 0x7ffffe79, PT ;  /* 0x7ffffe790500780c */ /* 0x000fc60003f66070 */
[----:B------:R-:W1:Y:S10]  /*e1c0*/  LDC R5, c[0x0][0x3a0] ;  /* 0x0000e800ff057b82 */ /* 0x000e740000000800 */
[----:B------:R-:W-:Y:S04]  /*e1d0*/  LDGSTS.E [R133+0x1c], desc[UR22][R122.64], !P3 ;  /* 0x0001c0007a857fae */ /* 0x000fe8000d9a1016 */
[----:B------:R-:W-:Y:S01]  /*e1e0*/  LDGSTS.E [R133+0x20], desc[UR22][R118.64], !P1 ;  /* 0x0002000076857fae */ /* 0x000fe2000c9a1016 */
[----:B-1----:R-:W-:-:S05]  /*e1f0*/  VIADD R4, R4, 0xfffffef6 ;  /* 0xfffffef604047836 */ /* 0x002fca0000000000 */
[----:B------:R-:W-:Y:S01]  /*e200*/  ISETP.GE.U32.AND P4, PT, R4, 0x7ffffe77, PT ;  /* 0x7ffffe770400780c */ /* 0x000fe20003f86070 */
[----:B------:R-:W-:Y:S02]  /*e210*/  VIADD R4, R6, 0xfffffef4 ;  /* 0xfffffef406047836 */ /* 0x000fe40000000000 */
[----:B------:R-:W1:Y:S03]  /*e220*/  LDC R6, c[0x0][0x3a0] ;  /* 0x0000e800ff067b82 */ /* 0x000e660000000800 */
[----:B------:R-:W-:-:S05]  /*e230*/  ISETP.GE.U32.AND P1, PT, R4, 0x7ffffe75, PT ;  /* 0x7ffffe750400780c */ /* 0x000fca0003f26070 */
[----:B------:R-:W1:Y:S01]  /*e240*/  LDC R4, c[0x0][0x3a0] ;  /* 0x0000e800ff047b82 */ /* 0x000e620000000800 */
[----:B------:R-:W-:Y:S01]  /*e250*/  VIADD R5, R5, 0xfffffef5 ;  /* 0xfffffef505057836 */ /* 0x000fe20000000000 */
[----:B------:R-:W-:Y:S04]  /*e260*/  LDGSTS.E [R133+0x24], desc[UR22][R114.64], !P4 ;  /* 0x0002400072857fae */ /* 0x000fe8000e1a1016 */
[----:B------:R-:W-:Y:S02]  /*e270*/  ISETP.GE.U32.AND P3, PT, R5, 0x7ffffe76, PT ;  /* 0x7ffffe760500780c */ /* 0x000fe40003f66070 */
[----:B------:R-:W2:Y:S11]  /*e280*/  LDC R5, c[0x0][0x3a0] ;  /* 0x0000e800ff057b82 */ /* 0x000eb60000000800 */
        /* <DEDUP_REMOVED lines=8> */
[-C--:B--2---:R-:W-:Y:S01]  /*e310*/  IADD3 R32, P5, PT, R18, R3.reuse, RZ ;  /* 0x0000000312207210 */ /* 0x084fe20007fbe0ff */
[----:B------:R-:W-:Y:S04]  /*e320*/  LDGSTS.E [R133+0x30], desc[UR22][R102.64], !P4 ;  /* 0x0003000066857fae */ /* 0x000fe8000e1a1016 */
        /* <DEDUP_REMOVED lines=13> */
[----:B------:R-:W2:Y:S01]  /*e400*/  LDL.LU.64 R10, [R1+0x468] ;  /* 0x00046800010a7983 */ /* 0x000ea20000300a00 */
[----:B------:R-:W-:-:S05]  /*e410*/  IADD3 R22, P5, PT, R8, R3, RZ ;  /* 0x0000000308167210 */ /* 0x000fca0007fbe0ff */
[----:B------:R-:W-:Y:S02]  /*e420*/  IMAD.X R23, R9, 0x1, R132, P5 ;  /* 0x0000000109177824 */ /* 0x000fe400028e0684 */
[----:B------:R-:W2:Y:S04]  /*e430*/  LDL.LU.64 R8, [R1+0x460] ;  /* 0x0004600001087983 */ /* 0x000ea80000300a00 */
[----:B------:R-:W2:Y:S01]  /*e440*/  LDL.LU.64 R68, [R1+0x458] ;  /* 0x0004580001447983 */ /* 0x000ea20000300a00 */
[----:B------:R-:W-:Y:S01]  /*e450*/  IADD3 R5, PT, PT, R5, -0x10e, RZ ;  /* 0xfffffef205057810 */ /* 0x000fe20007ffe0ff */
[----:B-1----:R-:W-:Y:S02]  /*e460*/  VIADD R4, R4, 0xfffffef0 ;  /* 0xfffffef004047836 */ /* 0x002fe40000000000 */
[----:B------:R-:W2:Y:S01]  /*e470*/  LDL.LU.64 R52, [R1+0x450] ;  /* 0x0004500001347983 */ /* 0x000ea20000300a00 */
[----:B------:R-:W-:-:S02]  /*e480*/  ISETP.GE.U32.AND P3, PT, R5, 0x7ffffe73, PT ;  /* 0x7ffffe730500780c */ /* 0x000fc40003f66070 */
[----:B------:R-:W1:Y:S01]  /*e490*/  LDC R5, c[0x0][0x3a0] ;  /* 0x0000e800ff057b82 */ /* 0x000e620000000800 */
[----:B------:R-:W-:Y:S01]  /*e4a0*/  ISETP.GE.U32.AND P4, PT, R4, 0x7ffffe71, PT ;  /* 0x7ffffe710400780c */ /* 0x000fe20003f86070 */
[----:B------:R-:W-:Y:S01]  /*e4b0*/  VIADD R4, R6, 0xfffffeee ;  /* 0xfffffeee06047836 */ /* 0x000fe20000000000 */
[----:B------:R-:W3:Y:S04]  /*e4c0*/  LDL.LU.64 R42, [R1+0x448] ;  /* 0x00044800012a7983 */ /* 0x000ee80000300a00 */
[----:B------:R-:W4:Y:S01]  /*e4d0*/  LDL.LU.64 R64, [R1+0x440] ;  /* 0x0004400001407983 */ /* 0x000f220000300a00 */
[----:B------:R-:W1:Y:S03]  /*e4e0*/  LDC R6, c[0x0][0x3a0] ;  /* 0x0000e800ff067b82 */ /* 0x000e660000000800 */
[----:B------:R-:W-:Y:S04]  /*e4f0*/  LDGSTS.E [R133+0x34], desc[UR22][R98.64], !P3 ;  /* 0x0003400062857fae */ /* 0x000fe8000d9a1016 */
[----:B------:R-:W-:Y:S01]  /*e500*/  LDGSTS.E [R133+0x38], desc[UR22][R94.64], !P1 ;  /* 0x000380005e857fae */ /* 0x000fe2000c9a1016 */
[----:B------:R-:W-:-:S02]  /*e510*/  ISETP.GE.U32.AND P1, PT, R4, 0x7ffffe6f, PT ;  /* 0x7ffffe6f0400780c */ /* 0x000fc40003f26070 */
[----:B------:R-:W1:Y:S01]  /*e520*/  LDC R4, c[0x0][0x3a0] ;  /* 0x0000e800ff047b82 */ /* 0x000e620000000800 */
[----:B------:R-:W-:Y:S04]  /*e530*/  LDGSTS.E [R133+0x3c], desc[UR22][R90.64], !P4 ;  /* 0x0003c0005a857fae */ /* 0x000fe8000e1a1016 */
[----:B------:R-:W5:Y:S01]  /*e540*/  LDL.LU.64 R56, [R1+0x438] ;  /* 0x0004380001387983 */ /* 0x000f620000300a00 */
[----:B-1----:R-:W-:-:S03]  /*e550*/  VIADD R5, R5, 0xfffffeef ;  /* 0xfffffeef05057836 */ /* 0x002fc60000000000 */
[----:B------:R-:W5:Y:S02]  /*e560*/  LDL.LU.64 R60, [R1+0x430] ;  /* 0x00043000013c7983 */ /* 0x000f640000300a00 */
[----:B------:R-:W-:Y:S02]  /*e570*/  ISETP.GE.U32.AND P3, PT, R5, 0x7ffffe70, PT ;  /* 0x7ffffe700500780c */ /* 0x000fe40003f66070 */
[----:B------:R-:W1:Y:S01]  /*e580*/  LDC R5, c[0x0][0x3a0] ;  /* 0x0000e800ff057b82 */ /* 0x000e620000000800 */
[----:B------:R-:W5:Y:S01]  /*e590*/  LDL.LU.64 R76, [R1+0x428] ;  /* 0x00042800014c7983 */ /* 0x000f620000300a00 */
[----:B------:R-:W-:-:S09]  /*e5a0*/  VIADD R4, R4, 0xfffffeed ;  /* 0xfffffeed04047836 */ /* 0x000fd20000000000 */
[----:B------:R-:W-:Y:S01]  /*e5b0*/  LDGSTS.E [R133+0x40], desc[UR22][R86.64], !P3 ;  /* 0x0004000056857fae */ /* 0x000fe2000d9a1016 */
[----:B------:R-:W-:Y:S01]  /*e5c0*/  ISETP.GE.U32.AND P4, PT, R4, 0x7ffffe6e, PT ;  /* 0x7ffffe6e0400780c */ /* 0x000fe20003f86070 */
[----:B------:R-:W-:Y:S02]  /*e5d0*/  VIADD R4, R6, 0xfffffeeb ;  /* 0xfffffeeb06047836 */ /* 0x000fe40000000000 */
[----:B------:R-:W-:Y:S01]  /*e5e0*/  LDGSTS.E [R133+0x44], desc[UR22][R82.64], !P1 ;  /* 0x0004400052857fae */ /* 0x000fe2000c9a1016 */
[----:B------:R-:W1:Y:S02]  /*e5f0*/  LDC R6, c[0x0][0x3a0] ;  /* 0x0000e800ff067b82 */ /* 0x000e640000000800 */
[----:B------:R-:W-:-:S06]  /*e600*/  ISETP.GE.U32.AND P1, PT, R4, 0x7ffffe6c, PT ;  /* 0x7ffffe6c0400780c */ /* 0x000fcc0003f26070 */
[----:B------:R-:W1:Y:S02]  /*e610*/  LDC R4, c[0x0][0x3a0] ;  /* 0x0000e800ff047b82 */ /* 0x000e640000000800 */
[----:B-1----:R-:W-:Y:S01]  /*e620*/  IADD3 R5, PT, PT, R5, -0x114, RZ ;  /* 0xfffffeec05057810 */ /* 0x002fe20007ffe0ff */
[----:B------:R-:W-:Y:S03]  /*e630*/  LDGSTS.E [R133+0x48], desc[UR22][R78.64], !P4 ;  /* 0x000480004e857fae */ /* 0x000fe6000e1a1016 */
[----:B------:R-:W-:Y:S02]  /*e640*/  ISETP.GE.U32.AND P3, PT, R5, 0x7ffffe6d, PT ;  /* 0x7ffffe6d0500780c */ /* 0x000fe40003f66070 */
[----:B------:R-:W1:Y:S11]  /*e650*/  LDC R5, c[0x0][0x3a0] ;  /* 0x0000e800ff057b82 */ /* 0x000e760000000800 */
[----:B------:R-:W-:Y:S04]  /*e660*/  LDGSTS.E [R133+0x4c], desc[UR22][R74.64], !P3 ;  /* 0x0004c0004a857fae */ /* 0x000fe8000d9a1016 */
[----:B------:R-:W-:Y:S01]  /*e670*/  LDGSTS.E [R133+0x50], desc[UR22][R70.64], !P1 ;  /* 0x0005000046857fae */ /* 0x000fe2000c9a1016 */
[----:B------:R-:W-:-:S05]  /*e680*/  VIADD R4, R4, 0xfffffeea ;  /* 0xfffffeea04047836 */ /* 0x000fca0000000000 */
[----:B------:R-:W-:Y:S01]  /*e690*/  ISETP.GE.U32.AND P4, PT, R4, 0x7ffffe6b, PT ;  /* 0x7ffffe6b0400780c */ /* 0x000fe20003f86070 */
[----:B------:R-:W-:Y:S02]  /*e6a0*/  VIADD R4, R6, 0xfffffee8 ;  /* 0xfffffee806047836 */ /* 0x000fe40000000000 */
[----:B------:R-:W1:Y:S03]  /*e6b0*/  LDC R6, c[0x0][0x3a0] ;  /* 0x0000e800ff067b82 */ /* 0x000e660000000800 */
[----:B------:R-:W-:-:S05]  /*e6c0*/  ISETP.GE.U32.AND P1, PT, R4, 0x7ffffe69, PT ;  /* 0x7ffffe690400780c */ /* 0x000fca0003f26070 */
[----:B------:R-:W1:Y:S02]  /*e6d0*/  LDC R4, c[0x0][0x3a0] ;  /* 0x0000e800ff047b82 */ /* 0x000e640000000800 */
[----:B-1----:R-:W-:Y:S01]  /*e6e0*/  VIADD R5, R5, 0xfffffee9 ;  /* 0xfffffee905057836 */ /* 0x002fe20000000000 */
[----:B------:R-:W-:Y:S04]  /*e6f0*/  LDGSTS.E [R133+0x54], desc[UR22][R66.64], !P4 ;  /* 0x0005400042857fae */ /* 0x000fe8000e1a1016 */
[----:B------:R-:W-:Y:S02]  /*e700*/  ISETP.GE.U32.AND P3, PT, R5, 0x7ffffe6a, PT ;  /* 0x7ffffe6a0500780c */ /* 0x000fe40003f66070 */
[----:B------:R-:W1:Y:S11]  /*e710*/  LDC R5, c[0x0][0x3a0] ;  /* 0x0000e800ff057b82 */ /* 0x000e760000000800 */
[----:B------:R-:W-:Y:S04]  /*e720*/  LDGSTS.E [R133+0x58], desc[UR22][R62.64], !P3 ;  /* 0x000580003e857fae */ /* 0x000fe8000d9a1016 */
[----:B------:R-:W-:Y:S01]  /*e730*/  LDGSTS.E [R133+0x5c], desc[UR22][R58.64], !P1 ;  /* 0x0005c0003a857fae */ /* 0x000fe2000c9a1016 */
[----:B------:R-:W-:-:S05]  /*e740*/  VIADD R4, R4, 0xfffffee7 ;  /* 0xfffffee704047836 */ /* 0x000fca0000000000 */
[----:B------:R-:W-:Y:S01]  /*e750*/  ISETP.GE.U32.AND P4, PT, R4, 0x7ffffe68, PT ;  /* 0x7ffffe680400780c */ /* 0x000fe20003f86070 */
[----:B------:R-:W-:Y:S02]  /*e760*/  VIADD R4, R6, 0xfffffee5 ;  /* 0xfffffee506047836 */ /* 0x000fe40000000000 */
[----:B------:R-:W2:Y:S03]  /*e770*/  LDC R6, c[0x0][0x3a0] ;  /* 0x0000e800ff067b82 */ /* 0x000ea60000000800 */
[----:B------:R-:W-:-:S05]  /*e780*/  ISETP.GE.U32.AND P1, PT, R4, 0x7ffffe66, PT ;  /* 0x7ffffe660400780c */ /* 0x000fca0003f26070 */
[----:B------:R-:W2:Y:S01]  /*e790*/  LDC R4, c[0x0][0x3a0] ;  /* 0x0000e800ff047b82 */ /* 0x000ea20000000800 */
[----:B-1----:R-:W-:Y:S01]  /*e7a0*/  IADD3 R5, PT, PT, R5, -0x11a, RZ ;  /* 0xfffffee605057810 */ /* 0x002fe20007ffe0ff */
[----:B------:R-:W-:Y:S03]  /*e7b0*/  LDGSTS.E [R133+0x60], desc[UR22][R54.64], !P4 ;  /* 0x0006000036857fae */ /* 0x000fe6000e1a1016 */
[----:B------:R-:W-:-:S03]  /*e7c0*/  ISETP.GE.U32.AND P3, PT, R5, 0x7ffffe67, PT ;  /* 0x7ffffe670500780c */ /* 0x000fc60003f66070 */
[----:B------:R-:W1:Y:S10]  /*e7d0*/  LDC R5, c[0x0][0x3a0] ;  /* 0x0000e800ff057b82 */ /* 0x000e740000000800 */
[----:B------:R-:W-:Y:S04]  /*e7e0*/  LDGSTS.E [R133+0x64], desc[UR22][R50.64], !P3 ;  /* 0x0006400032857fae */ /* 0x000fe8000d9a1016 */
[----:B------:R-:W-:Y:S01]  /*e7f0*/  LDGSTS.E [R133+0x68], desc[UR22][R48.64], !P1 ;  /* 0x0006800030857fae */ /* 0x000fe2000c9a1016 */
[----:B--2---:R-:W-:-:S05]  /*e800*/  VIADD R4, R4, 0xfffffee4 ;  /* 0xfffffee404047836 */ /* 0x004fca0000000000 */
[----:B------:R-:W-:Y:S01]  /*e810*/  ISETP.GE.U32.AND P4, PT, R4, 0x7ffffe65, PT ;  /* 0x7ffffe650400780c */ /* 0x000fe20003f86070 */
[----:B------:R-:W-:Y:S02]  /*e820*/  VIADD R4, R6, 0xfffffee2 ;  /* 0xfffffee206047836 */ /* 0x000fe40000000000 */
[----:B------:R-:W2:Y:S03]  /*e830*/  LDC R6, c[0x0][0x3a0] ;  /* 0x0000e800ff067b82 */ /* 0x000ea60000000800 */
[----:B------:R-:W-:-:S05]  /*e840*/  ISETP.GE.U32.AND P1, PT, R4, 0x7ffffe63, PT ;  /* 0x7ffffe630400780c */ /* 0x000fca0003f26070 */
[----:B------:R-:W2:Y:S01]  /*e850*/  LDC R4, c[0x0][0x3a0] ;  /* 0x0000e800ff047b82 */ /* 0x000ea20000000800 */
[----:B-1----:R-:W-:Y:S01]  /*e860*/  VIADD R5, R5, 0xfffffee3 ;  /* 0xfffffee305057836 */ /* 0x002fe20000000000 */
[----:B------:R-:W-:Y:S04]  /*e870*/  LDGSTS.E [R133+0x6c], desc[UR22][R46.64], !P4 ;  /* 0x0006c0002e857fae */ /* 0x000fe8000e1a1016 */
[----:B------:R-:W-:Y:S02]  /*e880*/  ISETP.GE.U32.AND P3, PT, R5, 0x7ffffe64, PT ;  /* 0x7ffffe640500780c */ /* 0x000fe40003f66070 */
[----:B------:R-:W1:Y:S11]  /*e890*/  LDC R5, c[0x0][0x3a0] ;  /* 0x0000e800ff057b82 */ /* 0x000e760000000800 */
[----:B------:R-:W-:Y:S04]  /*e8a0*/  LDGSTS.E [R133+0x70], desc[UR22][R44.64], !P3 ;  /* 0x000700002c857fae */ /* 0x000fe8000d9a1016 */
[----:B------:R-:W-:Y:S01]  /*e8b0*/  LDGSTS.E [R133+0x74], desc[UR22][R40.64], !P1 ;  /* 0x0007400028857fae */ /* 0x000fe2000c9a1016 */
[----:B------:R-:W-:-:S05]  /*e8c0*/  IADD3 R20, P5, PT, R18, R3, RZ ;  /* 0x0000000312147210 */ /* 0x000fca0007fbe0ff */
[----:B------:R-:W-:Y:S01]  /*e8d0*/  IMAD.X R21, R19, 0x1, R132, P5 ;  /* 0x0000000113157824 */ /* 0x000fe200028e0684 */
[----:B---3--:R-:W-:-:S05]  /*e8e0*/  IADD3 R18, P5, PT, R16, R3, RZ ;  /* 0x0000000310127210 */ /* 0x008fca0007fbe0ff */
[----:B------:R-:W-:Y:S01]  /*e8f0*/  IMAD.X R19, R17, 0x1, R132, P5 ;  /* 0x0000000111137824 */ /* 0x000fe200028e0684 */
[----:B----4-:R-:W-:-:S05]  /*e900*/  IADD3 R16, P5, PT, R14, R3, RZ ;  /* 0x000000030e107210 */ /* 0x010fca0007fbe0ff */
[----:B------:R-:W-:Y:S01]  /*e910*/  IMAD.X R17, R15, 0x1, R132, P5 ;  /* 0x000000010f117824 */ /* 0x000fe200028e0684 */
[----:B-----5:R-:W-:-:S05]  /*e920*/  IADD3 R14, P5, PT, R12, R3, RZ ;  /* 0x000000030c0e7210 */ /* 0x020fca0007fbe0ff */
[----:B------:R-:W-:Y:S01]  /*e930*/  IMAD.X R15, R13, 0x1, R132, P5 ;  /* 0x000000010d0f7824 */ /* 0x000fe200028e0684 */
[----:B------:R-:W-:-:S05]  /*e940*/  IADD3 R12, P5, PT, R10, R3, RZ ;  /* 0x000000030a0c7210 */ /* 0x000fca0007fbe0ff */
[----:B------:R-:W-:Y:S01]  /*e950*/  IMAD.X R13, R11, 0x1, R132, P5 ;  /* 0x000000010b0d7824 */ /* 0x000fe200028e0684 */
[----:B------:R-:W-:-:S05]  /*e960*/  IADD3 R10, P5, PT, R8, R3, RZ ;  /* 0x00000003080a7210 */ /* 0x000fca0007fbe0ff */
[----:B------:R-:W-:Y:S01]  /*e970*/  IMAD.X R11, R9, 0x1, R132, P5 ;  /* 0x00000001090b7824 */ /* 0x000fe200028e0684 */
[----:B------:R-:W-:-:S05]  /*e980*/  IADD3 R8, P5, PT, R68, R3, RZ ;  /* 0x0000000344087210 */ /* 0x000fca0007fbe0ff */
[----:B------:R-:W-:Y:S02]  /*e990*/  IMAD.X R9, R69, 0x1, R132, P5 ;  /* 0x0000000145097824 */ /* 0x000fe400028e0684 */
[----:B------:R-:W3:Y:S04]  /*e9a0*/  LDL.LU.64 R68, [R1+0x420] ;  /* 0x0004200001447983 */ /* 0x000ee80000300a00 */
[----:B------:R-:W4:Y:S01]  /*e9b0*/  LDL.LU.64 R72, [R1+0x418] ;  /* 0x0004180001487983 */ /* 0x000f220000300a00 */
[----:B--2---:R-:W-:Y:S01]  /*e9c0*/  VIADD R4, R4, 0xfffffee1 ;  /* 0xfffffee104047836 */ /* 0x004fe20000000000 */
[----:B-1----:R-:W-:Y:S02]  /*e9d0*/  IADD3 R5, PT, PT, R5, -0x120, RZ ;  /* 0xfffffee005057810 */ /* 0x002fe40007ffe0ff */
[----:B------:R-:W2:Y:S02]  /*e9e0*/  LDL.LU.64 R88, [R1+0x410] ;  /* 0x0004100001587983 */ /* 0x000ea40000300a00 */
[----:B------:R-:W-:Y:S01]  /*e9f0*/  ISETP.GE.U32.AND P4, PT, R4, 0x7ffffe62, PT ;  /* 0x7ffffe620400780c */ /* 0x000fe20003f86070 */
[----:B------:R-:W-:Y:S01]  /*ea00*/  VIADD R4, R6, 0xfffffedf ;  /* 0xfffffedf06047836 */ /* 0x000fe20000000000 */
[----:B------:R-:W-:Y:S01]  /*ea10*/  ISETP.GE.U32.AND P3, PT, R5, 0x7ffffe61, PT ;  /* 0x7ffffe610500780c */ /* 0x000fe20003f66070 */
[----:B------:R-:W1:Y:S01]  /*ea20*/  LDC R6, c[0x0][0x3a0] ;  /* 0x0000e800ff067b82 */ /* 0x000e620000000800 */
[----:B------:R-:W5:Y:S02]  /*ea30*/  LDL.LU.64 R80, [R1+0x408] ;  /* 0x0004080001507983 */ /* 0x000f640000300a00 */
[----:B------:R-:W-:-:S02]  /*ea40*/  ISETP.GE.U32.AND P1, PT, R4, 0x7ffffe60, PT ;  /* 0x7ffffe600400780c */ /* 0x000fc40003f26070 */
[----:B------:R-:W2:Y:S03]  /*ea50*/  LDL.LU.64 R84, [R1+0x400] ;  /* 0x0004000001547983 */ /* 0x000ea60000300a00 */
[----:B------:R-:W1:Y:S01]  /*ea60*/  LDC R4, c[0x0][0x3a0] ;  /* 0x0000e800ff047b82 */ /* 0x000e620000000800 */
[----:B------:R-:W2:Y:S04]  /*ea70*/  LDL.LU.64 R100, [R1+0x3f8] ;  /* 0x0003f80001647983 */ /* 0x000ea80000300a00 */
[----:B------:R-:W-:Y:S03]  /*ea80*/  LDGSTS.E [R133+0x78], desc[UR22][R38.64], !P4 ;  /* 0x0007800026857fae */ /* 0x000fe6000e1a1016 */
[----:B------:R-:W1:Y:S01]  /*ea90*/  LDC R5, c[0x0][0x3a0] ;  /* 0x0000e800ff057b82 */ /* 0x000e620000000800 */
[----:B------:R-:W-:Y:S04]  /*eaa0*/  LDGSTS.E [R133+0x7c], desc[UR22][R36.64], !P3 ;  /* 0x0007c00024857fae */ /* 0x000fe8000d9a1016 */
[----:B------:R-:W-:Y:S04]  /*eab0*/  LDGSTS.E [R133+0x80], desc[UR22][R34.64], !P1 ;  /* 0x0008000022857fae */ /* 0x000fe8000c9a1016 */
[----:B------:R-:W2:Y:S04]  /*eac0*/  LDL.LU.64 R92, [R1+0x3f0] ;  /* 0x0003f000015c7983 */ /* 0x000ea80000300a00 */
[----:B------:R-:W2:Y:S01]  /*ead0*/  LDL.LU.64 R96, [R1+0x3e8] ;  /* 0x0003e80001607983 */ /* 0x000ea20000300a00 */
[----:B-1----:R-:W-:-:S03]  /*eae0*/  VIADD R4, R4, 0xfffffede ;  /* 0xfffffede04047836 */ /* 0x002fc60000000000 */
[----:B------:R-:W2:Y:S02]  /*eaf0*/  LDL.LU.64 R112, [R1+0x3e0] ;  /* 0x0003e00001707983 */ /* 0x000ea40000300a00 */
[----:B------:R-:W-:Y:S01]  /*eb00*/  ISETP.GE.U32.AND P4, PT, R4, 0x7ffffe5f, PT ;  /* 0x7ffffe5f0400780c */ /* 0x000fe20003f86070 */
[----:B------:R-:W-:Y:S01]  /*eb10*/  VIADD R4, R6, 0xfffffedc ;  /* 0xfffffedc06047836 */ /* 0x000fe20000000000 */
[----:B------:R-:W2:Y:S01]  /*eb20*/  LDL.LU.64 R104, [R1+0x3d8] ;  /* 0x0003d80001687983 */ /* 0x000ea20000300a00 */
[----:B------:R-:W1:Y:S03]  /*eb30*/  LDC R6, c[0x0][0x3a0] ;  /* 0x0000e800ff067b82 */ /* 0x000e660000000800 */
[----:B------:R-:W-:Y:S01]  /*eb40*/  ISETP.GE.U32.AND P1, PT, R4, 0x7ffffe5d, PT ;  /* 0x7ffffe5d0400780c */ /* 0x000fe20003f26070 */
[----:B------:R-:W-:Y:S01]  /*eb50*/  VIADD R5, R5, 0xfffffedd ;  /* 0xfffffedd05057836 */ /* 0x000fe20000000000 */
[----:B------:R-:W2:Y:S03]  /*eb60*/  LDL.LU.64 R108, [R1+0x3d0] ;  /* 0x0003d000016c7983 */ /* 0x000ea60000300a00 */
[----:B------:R-:W1:Y:S01]  /*eb70*/  LDC R4, c[0x0][0x3a0] ;  /* 0x0000e800ff047b82 */ /* 0x000e620000000800 */
[----:B------:R-:W-:Y:S01]  /*eb80*/  ISETP.GE.U32.AND P3, PT, R5, 0x7ffffe5e, PT ;  /* 0x7ffffe5e0500780c */ /* 0x000fe20003f66070 */
[----:B------:R-:W-:Y:S04]  /*eb90*/  LDGSTS.E [R133+0x84], desc[UR22][R32.64], !P4 ;  /* 0x0008400020857fae */ /* 0x000fe8000e1a1016 */
[----:B------:R-:W2:Y:S02]  /*eba0*/  LDL.LU.64 R124, [R1+0x3c8] ;  /* 0x0003c800017c7983 */ /* 0x000ea40000300a00 */
[----:B------:R-:W1:Y:S02]  /*ebb0*/  LDC R5, c[0x0][0x3a0] ;  /* 0x0000e800ff057b82 */ /* 0x000e640000000800 */
[----:B------:R-:W2:Y:S04]  /*ebc0*/  LDL.LU.64 R116, [R1+0x3c0] ;  /* 0x0003c00001747983 */ /* 0x000ea80000300a00 */
[----:B------:R-:W-:Y:S04]  /*ebd0*/  LDGSTS.E [R133+0x88], desc[UR22][R30.64], !P3 ;  /* 0x000880001e857fae */ /* 0x000fe8000d9a1016 */
[----:B------:R-:W-:Y:S04]  /*ebe0*/  LDGSTS.E [R133+0x8c], desc[UR22][R28.64], !P1 ;  /* 0x0008c0001c857fae */ /* 0x000fe8000c9a1016 */
        /* <DEDUP_REMOVED lines=8> */
[----:B------:R-:W2:Y:S04]  /*ec70*/  LDL.LU.64 R160, [R1+0x3a0] ;  /* 0x0003a00001a07983 */ /* 0x000ea80000300a00 */
[----:B------:R-:W1:Y:S01]  /*ec80*/  LDC R4, c[0x0][0x3a0] ;  /* 0x0000e800ff047b82 */ /* 0x000e620000000800 */
[----:B------:R-:W-:Y:S01]  /*ec90*/  IADD3 R5, PT, PT, R5, -0x126, RZ ;  /* 0xfffffeda05057810 */ /* 0x000fe20007ffe0ff */
[----:B------:R-:W-:Y:S03]  /*eca0*/  LDGSTS.E [R133+0x90], desc[UR22][R26.64], !P4 ;  /* 0x000900001a857fae */ /* 0x000fe6000e1a1016 */
[----:B------:R-:W-:Y:S01]  /*ecb0*/  ISETP.GE.U32.AND P3, PT, R5, 0x7ffffe5b, PT ;  /* 0x7ffffe5b0500780c */ /* 0x000fe20003f66070 */
[----:B------:R-:W2:Y:S02]  /*ecc0*/  LDL.LU.64 R144, [R1+0x398] ;  /* 0x0003980001907983 */ /* 0x000ea40000300a00 */
[----:B------:R-:W1:Y:S02]  /*ecd0*/  LDC R5, c[0x0][0x3a0] ;  /* 0x0000e800ff057b82 */ /* 0x000e640000000800 */
[----:B------:R-:W2:Y:S04]  /*ece0*/  LDL.LU.64 R142, [R1+0x390] ;  /* 0x00039000018e7983 */ /* 0x000ea80000300a00 */
[----:B------:R-:W2:Y:S04]  /*ecf0*/  LDL.LU.64 R172, [R1+0x388] ;  /* 0x0003880001ac7983 */ /* 0x000ea80000300a00 */
        /* <DEDUP_REMOVED lines=11> */
[----:B------:R-:W1:Y:S11]  /*edb0*/  LDC R5, c[0x0][0x3a0] ;  /* 0x0000e800ff057b82 */ /* 0x000e760000000800 */
        /* <DEDUP_REMOVED lines=11> */
[----:B------:R-:W3:Y:S10]  /*ee70*/  LDC R5, c[0x0][0x3a0] ;  /* 0x0000e800ff057b82 */ /* 0x000ef40000000800 */
[----:B------:R-:W-:Y:S04]  /*ee80*/  LDGSTS.E [R133+0xac], desc[UR22][R12.64], !P3 ;  /* 0x000ac0000c857fae */ /* 0x000fe8000d9a1016 */
[----:B------:R-:W-:Y:S01]  /*ee90*/  LDGSTS.E [R133+0xb0], desc[UR22][R10.64], !P1 ;  /* 0x000b00000a857fae */ /* 0x000fe2000c9a1016 */
[----:B-1----:R-:W-:-:S05]  /*eea0*/  VIADD R4, R4, 0xfffffed2 ;  /* 0xfffffed204047836 */ /* 0x002fca0000000000 */
[----:B------:R-:W-:Y:S01]  /*eeb0*/  ISETP.GE.U32.AND P4, PT, R4, 0x7ffffe53, PT ;  /* 0x7ffffe530400780c */ /* 0x000fe20003f86070 */
[----:B------:R-:W-:Y:S01]  /*eec0*/  VIADD R4, R6, 0xfffffed0 ;  /* 0xfffffed006047836 */ /* 0x000fe20000000000 */
[-C--:B------:R-:W-:Y:S01]  /*eed0*/  IADD3 R6, P5, PT, R52, R3.reuse, RZ ;  /* 0x0000000334067210 */ /* 0x080fe20007fbe0ff */
[----:B---3--:R-:W-:Y:S01]  /*eee0*/  VIADD R5, R5, 0xfffffed1 ;  /* 0xfffffed105057836 */ /* 0x008fe20000000000 */
[----:B------:R-:W1:Y:S02]  /*eef0*/  LDC R52, c[0x0][0x3a0] ;  /* 0x0000e800ff347b82 */ /* 0x000e640000000800 */
[----:B------:R-:W-:Y:S01]  /*ef00*/  ISETP.GE.U32.AND P1, PT, R4, 0x7ffffe51, PT ;  /* 0x7ffffe510400780c */ /* 0x000fe20003f26070 */
[----:B------:R-:W-:Y:S01]  /*ef10*/  IMAD.X R7, R53, 0x1, R132, P5 ;  /* 0x0000000135077824 */ /* 0x000fe200028e0684 */
[----:B------:R-:W-:-:S04]  /*ef20*/  IADD3 R4, P5, PT, R42, R3, RZ ;  /* 0x000000032a047210 */ /* 0x000fc80007fbe0ff */
[----:B------:R-:W3:Y:S01]  /*ef30*/  LDC R42, c[0x0][0x3a0] ;  /* 0x0000e800ff2a7b82 */ /* 0x000ee20000000800 */
[----:B------:R-:W-:Y:S01]  /*ef40*/  ISETP.GE.U32.AND P3, PT, R5, 0x7ffffe52, PT ;  /* 0x7ffffe520500780c */ /* 0x000fe20003f66070 */
[----:B------:R-:W-:Y:S01]  /*ef50*/  IMAD.X R5, R43, 0x1, R132, P5 ;  /* 0x000000012b057824 */ /* 0x000fe200028e0684 */
[----:B------:R-:W-:Y:S05]  /*ef60*/  LDGSTS.E [R133+0xb4], desc[UR22][R8.64], !P4 ;  /* 0x000b400008857fae */ /* 0x000fea000e1a1016 */
[----:B------:R-:W4:Y:S06]  /*ef70*/  LDC R43, c[0x0][0x3a0] ;  /* 0x0000e800ff2b7b82 */ /* 0x000f2c0000000800 */
[----:B------:R-:W-:Y:S04]  /*ef80*/  LDGSTS.E [R133+0xb8], desc[UR22][R6.64], !P3 ;  /* 0x000b800006857fae */ /* 0x000fe8000d9a1016 */
[----:B------:R-:W-:Y:S01]  /*ef90*/  LDGSTS.E [R133+0xbc], desc[UR22][R4.64], !P1 ;  /* 0x000bc00004857fae */ /* 0x000fe2000c9a1016 */
[----:B---3--:R-:W-:-:S05]  /*efa0*/  VIADD R42, R42, 0xfffffecf ;  /* 0xfffffecf2a2a7836 */ /* 0x008fca0000000000 */
[----:B------:R-:W-:Y:S01]  /*efb0*/  ISETP.GE.U32.AND P4, PT, R42, 0x7ffffe50, PT ;  /* 0x7ffffe502a00780c */ /* 0x000fe20003f86070 */
[----:B-1----:R-:W-:Y:S01]  /*efc0*/  VIADD R42, R52, 0xfffffecd ;  /* 0xfffffecd342a7836 */ /* 0x002fe20000000000 */
[----:B----4-:R-:W-:-:S04]  /*efd0*/  IADD3 R43, PT, PT, R43, -0x132, RZ ;  /* 0xfffffece2b2b7810 */ /* 0x010fc80007ffe0ff */
[----:B------:R-:W-:Y:S02]  /*efe0*/  ISETP.GE.U32.AND P1, PT, R42, 0x7ffffe4e, PT ;  /* 0x7ffffe4e2a00780c */ /* 0x000fe40003f26070 */
[-C--:B------:R-:W-:Y:S02]  /*eff0*/  IADD3 R42, P5, PT, R64, R3.reuse, RZ ;  /* 0x00000003402a7210 */ /* 0x080fe40007fbe0ff */
[----:B------:R-:W-:Y:S01]  /*f000*/  ISETP.GE.U32.AND P3, PT, R43, 0x7ffffe4f, PT ;  /* 0x7ffffe4f2b00780c */ /* 0x000fe20003f66070 */
[----:B------:R-:W1:Y:S02]  /*f010*/  LDC R64, c[0x0][0x3a0] ;  /* 0x0000e800ff407b82 */ /* 0x000e640000000800 */
[----:B------:R-:W-:Y:S01]  /*f020*/  IMAD.X R43, R65, 0x1, R132, P5 ;  /* 0x00000001412b7824 */ /* 0x000fe200028e0684 */
[----:B------:R-:W-:-:S04]  /*f030*/  IADD3 R52, P5, PT, R56, R3, RZ ;  /* 0x0000000338347210 */ /* 0x000fc80007fbe0ff */
[----:B------:R-:W-:Y:S01]  /*f040*/  LDGSTS.E [R133+0xc0], desc[UR22][R42.64], !P4 ;  /* 0x000c00002a857fae */ /* 0x000fe2000e1a1016 */
[--C-:B------:R-:W-:Y:S01]  /*f050*/  IMAD.X R53, R57, 0x1, R132.reuse, P5 ;  /* 0x0000000139357824 */ /* 0x100fe200028e0684 */
[----:B------:R-:W-:Y:S02]  /*f060*/  IADD3 R56, P5, PT, R60, R3, RZ ;  /* 0x000000033c387210 */ /* 0x000fe40007fbe0ff */
[----:B------:R-:W3:Y:S02]  /*f070*/  LDC R60, c[0x0][0x3a0] ;  /* 0x0000e800ff3c7b82 */ /* 0x000ee40000000800 */
[----:B------:R-:W-:Y:S01]  /*f080*/  LDGSTS.E [R133+0xc4], desc[UR22][R52.64], !P3 ;  /* 0x000c400034857fae */ /* 0x000fe2000d9a1016 */
[----:B------:R-:W-:-:S05]  /*f090*/  IMAD.X R57, R61, 0x1, R132, P5 ;  /* 0x000000013d397824 */ /* 0x000fca00028e0684 */
[----:B------:R-:W4:Y:S01]  /*f0a0*/  LDC R61, c[0x0][0x3a0] ;  /* 0x0000e800ff3d7b82 */ /* 0x000f220000000800 */
[----:B------:R-:W-:Y:S01]  /*f0b0*/  LDGSTS.E [R133+0xc8], desc[UR22][R56.64], !P1 ;  /* 0x000c800038857fae */ /* 0x000fe2000c9a1016 */
[----:B---3--:R-:W-:-:S05]  /*f0c0*/  VIADD R60, R60, 0xfffffecc ;  /* 0xfffffecc3c3c7836 */ /* 0x008fca0000000000 */
[----:B------:R-:W-:Y:S01]  /*f0d0*/  ISETP.GE.U32.AND P4, PT, R60, 0x7ffffe4d, PT ;  /* 0x7ffffe4d3c00780c */ /* 0x000fe20003f86070 */
[----:B-1----:R-:W-:Y:S02]  /*f0e0*/  VIADD R60, R64, 0xfffffeca ;  /* 0xfffffeca403c7836 */ /* 0x002fe40000000000 */
[----:B----4-:R-:W-:-:S03]  /*f0f0*/  VIADD R61, R61, 0xfffffecb ;  /* 0xfffffecb3d3d7836 */ /* 0x010fc60000000000 */
        /* <DEDUP_REMOVED lines=16> */
[----:B-1----:R-:W-:Y:S01]  /*f200*/  VIADD R72, R76, 0xfffffec7 ;  /* 0xfffffec74c487836 */ /* 0x002fe20000000000 */
[----:B----4-:R-:W-:-:S04]  /*f210*/  IADD3 R73, PT, PT, R73, -0x138, RZ ;  /* 0xfffffec849497810 */ /* 0x010fc80007ffe0ff */
[----:B------:R-:W-:Y:S02]  /*f220*/  ISETP.GE.U32.AND P1, PT, R72, 0x7ffffe48, PT ;  /* 0x7ffffe484800780c */ /* 0x000fe40003f26070 */
[-C--:B--2---:R-:W-:Y:S02]  /*f230*/  IADD3 R72, P5, PT, R88, R3.reuse, RZ ;  /* 0x0000000358487210 */ /* 0x084fe40007fbe0ff */
[----:B------:R-:W-:Y:S01]  /*f240*/  ISETP.GE.U32.AND P3, PT, R73, 0x7ffffe49, PT ;  /* 0x7ffffe494900780c */ /* 0x000fe20003f66070 */
[----:B------:R-:W1:Y:S02]  /*f250*/  LDC R88, c[0x0][0x3a0] ;  /* 0x0000e800ff587b82 */ /* 0x000e640000000800 */
[----:B------:R-:W-:Y:S01]  /*f260*/  IMAD.X R73, R89, 0x1, R132, P5 ;  /* 0x0000000159497824 */ /* 0x000fe200028e0684 */
[----:B-----5:R-:W-:-:S04]  /*f270*/  IADD3 R76, P5, PT, R80, R3, RZ ;  /* 0x00000003504c7210 */ /* 0x020fc80007fbe0ff */
[----:B------:R-:W-:Y:S01]  /*f280*/  LDGSTS.E [R133+0xd8], desc[UR22][R72.64], !P4 ;  /* 0x000d800048857fae */ /* 0x000fe2000e1a1016 */
[--C-:B------:R-:W-:Y:S01]  /*f290*/  IMAD.X R77, R81, 0x1, R132.reuse, P5 ;  /* 0x00000001514d7824 */ /* 0x100fe200028e0684 */
[----:B------:R-:W-:Y:S02]  /*f2a0*/  IADD3 R80, P5, PT, R84, R3, RZ ;  /* 0x0000000354507210 */ /* 0x000fe40007fbe0ff */
[----:B------:R-:W2:Y:S02]  /*f2b0*/  LDC R84, c[0x0][0x3a0] ;  /* 0x0000e800ff547b82 */ /* 0x000ea40000000800 */
[----:B------:R-:W-:Y:S01]  /*f2c0*/  LDGSTS.E [R133+0xdc], desc[UR22][R76.64], !P3 ;  /* 0x000dc0004c857fae */ /* 0x000fe2000d9a1016 */
[----:B------:R-:W-:-:S05]  /*f2d0*/  IMAD.X R81, R85, 0x1, R132, P5 ;  /* 0x0000000155517824 */ /* 0x000fca00028e0684 */
[----:B------:R-:W3:Y:S01]  /*f2e0*/  LDC R85, c[0x0][0x3a0] ;  /* 0x0000e800ff557b82 */ /* 0x000ee20000000800 */
[----:B------:R-:W-:Y:S01]  /*f2f0*/  LDGSTS.E [R133+0xe0], desc[UR22][R80.64], !P1 ;  /* 0x000e000050857fae */ /* 0x000fe2000c9a1016 */
[----:B--2---:R-:W-:-:S05]  /*f300*/  VIADD R84, R84, 0xfffffec6 ;  /* 0xfffffec654547836 */ /* 0x004fca0000000000 */
[----:B------:R-:W-:Y:S01]  /*f310*/  ISETP.GE.U32.AND P4, PT, R84, 0x7ffffe47, PT ;  /* 0x7ffffe475400780c */ /* 0x000fe20003f86070 */
[----:B-1----:R-:W-:Y:S02]  /*f320*/  VIADD R84, R88, 0xfffffec4 ;  /* 0xfffffec458547836 */ /* 0x002fe40000000000 */
[----:B---3--:R-:W-:-:S03]  /*f330*/  VIADD R85, R85, 0xfffffec5 ;  /* 0xfffffec555557836 */ /* 0x008fc60000000000 */
        /* <DEDUP_REMOVED lines=16> */
[----:B-1----:R-:W-:Y:S01]  /*f440*/  VIADD R96, R100, 0xfffffec1 ;  /* 0xfffffec164607836 */ /* 0x002fe20000000000 */
[----:B---3--:R-:W-:-:S04]  /*f450*/  IADD3 R97, PT, PT, R97, -0x13e, RZ ;  /* 0xfffffec261617810 */ /* 0x008fc80007ffe0ff */
        /* <DEDUP_REMOVED lines=37> */
[----:B------:R-:W-:Y:S02]  /*f6b0*/  IADD3 R120, P5, PT, R158, R3, RZ ;  /* 0x000000039e787210 */ /* 0x000fe40007fbe0ff */
[----:B------:R-:W-:-:S03]  /*f6c0*/  ISETP.GE.U32.AND P3, PT, R121, 0x7ffffe3d, PT ;  /* 0x7ffffe3d7900780c */ /* 0x000fc60003f66070 */
[----:B------:R-:W-:Y:S02]  /*f6d0*/  IMAD.X R121, R159, 0x1, R132, P5 ;  /* 0x000000019f797824 */ /* 0x000fe400028e0684 */
[----:B------:R-:W2:Y:S04]  /*f6e0*/  LDL.LU.64 R158, [R1+0x380] ;  /* 0x00038000019e7983 */ /* 0x000ea80000300a00 */
[----:B------:R-:W3:Y:S04]  /*f6f0*/  LDL.LU.64 R156, [R1+0x378] ;  /* 0x00037800019c7983 */ /* 0x000ee80000300a00 */
[----:B------:R-:W4:Y:S01]  /*f700*/  LDL.LU.64 R194, [R1+0x370] ;  /* 0x0003700001c27983 */ /* 0x000f220000300a00 */
[----:B------:R-:W-:-:S03]  /*f710*/  IADD3 R124, P5, PT, R128, R3, RZ ;  /* 0x00000003807c7210 */ /* 0x000fc60007fbe0ff */
[----:B------:R-:W-:Y:S02]  /*f720*/  LDGSTS.E [R133+0x108], desc[UR22][R120.64], !P4 ;  /* 0x0010800078857fae */ /* 0x000fe4000e1a1016 */
[--C-:B------:R-:W-:Y:S01]  /*f730*/  IMAD.X R125, R129, 0x1, R132.reuse, P5 ;  /* 0x00000001817d7824 */ /* 0x100fe200028e0684 */
[----:B------:R-:W-:Y:S02]  /*f740*/  IADD3 R128, P5, PT, R160, R3, RZ ;  /* 0x00000003a0807210 */ /* 0x000fe40007fbe0ff */
[----:B------:R-:W1:Y:S02]  /*f750*/  LDC R160, c[0x0][0x3a0] ;  /* 0x0000e800ffa07b82 */ /* 0x000e640000000800 */
[----:B------:R-:W-:Y:S01]  /*f760*/  LDGSTS.E [R133+0x10c], desc[UR22][R124.64], !P3 ;  /* 0x0010c0007c857fae */ /* 0x000fe2000d9a1016 */
[----:B------:R-:W-:-:S05]  /*f770*/  IMAD.X R129, R161, 0x1, R132, P5 ;  /* 0x00000001a1817824 */ /* 0x000fca00028e0684 */
[----:B------:R-:W5:Y:S01]  /*f780*/  LDC R161, c[0x0][0x3a0] ;  /* 0x0000e800ffa17b82 */ /* 0x000f620000000800 */
[----:B------:R-:W-:Y:S01]  /*f790*/  VIADD R0, R0, 0xfffffeb8 ;  /* 0xfffffeb800007836 */ /* 0x000fe20000000000 */
[----:B------:R-:W-:Y:S01]  /*f7a0*/  LDGSTS.E [R133+0x110], desc[UR22][R128.64], !P1 ;  /* 0x0011000080857fae */ /* 0x000fe2000c9a1016 */
[----:B-1----:R-:W-:-:S05]  /*f7b0*/  VIADD R160, R160, 0xfffffeb9 ;  /* 0xfffffeb9a0a07836 */ /* 0x002fca0000000000 */
[----:B------:R-:W-:Y:S02]  /*f7c0*/  ISETP.GE.U32.AND P3, PT, R160, 0x7ffffe3a, PT ;  /* 0x7ffffe3aa000780c */ /* 0x000fe40003f66070 */
[----:B------:R-:W-:Y:S01]  /*f7d0*/  IADD3 R160, P5, PT, R144, R3, RZ ;  /* 0x0000000390a07210 */ /* 0x000fe20007fbe0ff */
[----:B-----5:R-:W-:-:S05]  /*f7e0*/  VIADD R161, R161, 0xfffffeba ;  /* 0xfffffebaa1a17836 */ /* 0x020fca0000000000 */
[----:B------:R-:W-:Y:S01]  /*f7f0*/  ISETP.GE.U32.AND P4, PT, R161, 0x7ffffe3b, PT ;  /* 0x7ffffe3ba100780c */ /* 0x000fe20003f86070 */
[----:B------:R-:W-:Y:S01]  /*f800*/  IMAD.X R161, R145, 0x1, R132, P5 ;  /* 0x0000000191a17824 */ /* 0x000fe200028e0684 */
[----:B------:R-:W-:-:S05]  /*f810*/  IADD3 R144, P5, PT, R142, R3, RZ ;  /* 0x000000038e907210 */ /* 0x000fca0007fbe0ff */
[--C-:B------:R-:W-:Y:S01]  /*f820*/  IMAD.X R145, R143, 0x1, R132.reuse, P5 ;  /* 0x000000018f917824 */ /* 0x100fe200028e0684 */
[----:B------:R-:W-:Y:S02]  /*f830*/  IADD3 R142, P5, PT, R172, R3, RZ ;  /* 0x00000003ac8e7210 */ /* 0x000fe40007fbe0ff */
[----:B------:R-:W-:Y:S01]  /*f840*/  ISETP.GE.U32.AND P1, PT, R0, 0x7ffffe39, PT ;  /* 0x7ffffe390000780c */ /* 0x000fe20003f26070 */
[----:B------:R1:W-:Y:S01]  /*f850*/  STL.64 [R1+0x60], R160 ;  /* 0x000060a001007387 */ /* 0x0003e20000100a00 */
[----:B------:R-:W5:Y:S01]  /*f860*/  LDC R0, c[0x0][0x3a0] ;  /* 0x0000e800ff007b82 */ /* 0x000f620000000800 */
[----:B------:R-:W-:Y:S02]  /*f870*/  IMAD.X R143, R173, 0x1, R132, P5 ;  /* 0x00000001ad8f7824 */ /* 0x000fe400028e0684 */
[----:B------:R1:W-:Y:S04]  /*f880*/  LDGSTS.E [R133+0x114], desc[UR22][R160.64], !P4 ;  /* 0x00114000a0857fae */ /* 0x0003e8000e1a1016 */
[----:B------:R1:W-:Y:S04]  /*f890*/  STL.64 [R1+0x68], R144 ;  /* 0x0000689001007387 */ /* 0x0003e80000100a00 */
[----:B------:R-:W-:Y:S04]  /*f8a0*/  LDGSTS.E [R133+0x118], desc[UR22][R144.64], !P3 ;  /* 0x0011800090857fae */ /* 0x000fe8000d9a1016 */
[----:B------:R1:W-:Y:S02]  /*f8b0*/  STL.64 [R1+0x70], R142 ;  /* 0x0000708e01007387 */ /* 0x0003e40000100a00 */
[----:B-1----:R-:W1:Y:S02]  /*f8c0*/  LDC R160, c[0x0][0x3a0] ;  /* 0x0000e800ffa07b82 */ /* 0x002e640000000800 */
[----:B------:R-:W-:Y:S04]  /*f8d0*/  LDGSTS.E [R133+0x11c], desc[UR22][R142.64], !P1 ;  /* 0x0011c0008e857fae */ /* 0x000fe8000c9a1016 */
[----:B------:R-:W4:Y:S02]  /*f8e0*/  LDL.LU.64 R144, [R1+0x368] ;  /* 0x0003680001907983 */ /* 0x000f240000300a00 */
[----:B------:R-:W5:Y:S02]  /*f8f0*/  LDC R161, c[0x0][0x3a0] ;  /* 0x0000e800ffa17b82 */ /* 0x000f640000000800 */
[----:B------:R-:W4:Y:S04]  /*f900*/  LDL.LU.64 R142, [R1+0x360] ;  /* 0x00036000018e7983 */ /* 0x000f280000300a00 */
[----:B------:R-:W4:Y:S01]  /*f910*/  LDL.LU.64 R172, [R1+0x358] ;  /* 0x0003580001ac7983 */ /* 0x000f220000300a00 */
[----:B-1----:R-:W-:-:S04]  /*f920*/  IADD3 R160, PT, PT, R160, -0x14a, RZ ;  /* 0xfffffeb6a0a07810 */ /* 0x002fc80007ffe0ff */
[----:B------:R-:W-:Y:S01]  /*f930*/  ISETP.GE.U32.AND P3, PT, R160, 0x7ffffe37, PT ;  /* 0x7ffffe37a000780c */ /* 0x000fe20003f66070 */
[----:B-----5:R-:W-:-:S05]  /*f940*/  VIADD R161, R161, 0xfffffeb7 ;  /* 0xfffffeb7a1a17836 */ /* 0x020fca0000000000 */
[----:B------:R-:W-:Y:S01]  /*f950*/  ISETP.GE.U32.AND P4, PT, R161, 0x7ffffe38, PT ;  /* 0x7ffffe38a100780c */ /* 0x000fe20003f86070 */
[----:B------:R-:W-:-:S05]  /*f960*/  VIADD R0, R0, 0xfffffeb5 ;  /* 0xfffffeb500007836 */ /* 0x000fca0000000000 */
[----:B------:R-:W-:Y:S02]  /*f970*/  ISETP.GE.U32.AND P1, PT, R0, 0x7ffffe36, PT ;  /* 0x7ffffe360000780c */ /* 0x000fe40003f26070 */
[----:B------:R-:W1:Y:S01]  /*f980*/  LDC R0, c[0x0][0x3a0] ;  /* 0x0000e800ff007b82 */ /* 0x000e620000000800 */
[----:B--2---:R-:W-:-:S05]  /*f990*/  IADD3 R160, P5, PT, R158, R3, RZ ;  /* 0x000000039ea07210 */ /* 0x004fca0007fbe0ff */
[----:B------:R-:W-:Y:S01]  /*f9a0*/  IMAD.X R161, R159, 0x1, R132, P5 ;  /* 0x000000019fa17824 */ /* 0x000fe200028e0684 */
[----:B---3--:R-:W-:-:S04]  /*f9b0*/  IADD3 R158, P5, PT, R156, R3, RZ ;  /* 0x000000039c9e7210 */ /* 0x008fc80007fbe0ff */
[----:B------:R2:W-:Y:S01]  /*f9c0*/  LDGSTS.E [R133+0x120], desc[UR22][R160.64], !P4 ;  /* 0x00120000a0857fae */ /* 0x0005e2000e1a1016 */
[--C-:B------:R-:W-:Y:S01]  /*f9d0*/  IMAD.X R159, R157, 0x1, R132.reuse, P5 ;  /* 0x000000019d9f7824 */ /* 0x100fe200028e0684 */
[----:B----4-:R-:W-:Y:S02]  /*f9e0*/  IADD3 R156, P5, PT, R194, R3, RZ ;  /* 0x00000003c29c7210 */ /* 0x010fe40007fbe0ff */
[----:B------:R2:W-:Y:S03]  /*f9f0*/  STL.64 [R1+0x78], R160 ;  /* 0x000078a001007387 */ /* 0x0005e60000100a00 */
[----:B------:R-:W-:Y:S01]  /*fa00*/  IMAD.X R157, R195, 0x1, R132, P5 ;  /* 0x00000001c39d7824 */ /* 0x000fe200028e0684 */
[----:B------:R3:W-:Y:S04]  /*fa10*/  STL.64 [R1+0x80], R158 ;  /* 0x0000809e01007387 */ /* 0x0007e80000100a00 */
[----:B------:R-:W-:Y:S04]  /*fa20*/  LDGSTS.E [R133+0x124], desc[UR22][R158.64], !P3 ;  /* 0x001240009e857fae */ /* 0x000fe8000d9a1016 */
[----:B------:R4:W-:Y:S01]  /*fa30*/  STL.64 [R1+0x88], R156 ;  /* 0x0000889c01007387 */ /* 0x0009e20000100a00 */
[----:B--2---:R-:W2:Y:S03]  /*fa40*/  LDC R160, c[0x0][0x3a0] ;  /* 0x0000e800ffa07b82 */ /* 0x004ea60000000800 */
[----:B------:R-:W-:Y:S04]  /*fa50*/  LDGSTS.E [R133+0x128], desc[UR22][R156.64], !P1 ;  /* 0x001280009c857fae */ /* 0x000fe8000c9a1016 */
[----:B---3--:R-:W3:Y:S01]  /*fa60*/  LDL.LU.64 R158, [R1+0x350] ;  /* 0x00035000019e7983 */ /* 0x008ee20000300a00 */
[----:B------:R-:W5:Y:S03]  /*fa70*/  LDC R161, c[0x0][0x3a0] ;  /* 0x0000e800ffa17b82 */ /* 0x000f660000000800 */
[----:B----4-:R-:W4:Y:S04]  /*fa80*/  LDL.LU.64 R156, [R1+0x348] ;  /* 0x00034800019c7983 */ /* 0x010f280000300a00 */
[----:B------:R-:W4:Y:S01]  /*fa90*/  LDL.LU.64 R194, [R1+0x340] ;  /* 0x0003400001c27983 */ /* 0x000f220000300a00 */
[----:B--2---:R-:W-:-:S05]  /*faa0*/  VIADD R160, R160, 0xfffffeb3 ;  /* 0xfffffeb3a0a07836 */ /* 0x004fca0000000000 */
[----:B------:R-:W-:Y:S01]  /*fab0*/  ISETP.GE.U32.AND P3, PT, R160, 0x7ffffe34, PT ;  /* 0x7ffffe34a000780c */ /* 0x000fe20003f66070 */
[----:B-----5:R-:W-:-:S05]  /*fac0*/  VIADD R161, R161, 0xfffffeb4 ;  /* 0xfffffeb4a1a17836 */ /* 0x020fca0000000000 */
[----:B------:R-:W-:Y:S01]  /*fad0*/  ISETP.GE.U32.AND P4, PT, R161, 0x7ffffe35, PT ;  /* 0x7ffffe35a100780c */ /* 0x000fe20003f86070 */
[----:B-1----:R-:W-:-:S05]  /*fae0*/  VIADD R0, R0, 0xfffffeb2 ;  /* 0xfffffeb200007836 */ /* 0x002fca0000000000 */
[----:B------:R-:W-:Y:S02]  /*faf0*/  ISETP.GE.U32.AND P1, PT, R0, 0x7ffffe33, PT ;  /* 0x7ffffe330000780c */ /* 0x000fe40003f26070 */
[----:B------:R-:W1:Y:S01]  /*fb00*/  LDC R0, c[0x0][0x3a0] ;  /* 0x0000e800ff007b82 */ /* 0x000e620000000800 */
[----:B------:R-:W-:-:S05]  /*fb10*/  IADD3 R160, P5, PT, R144, R3, RZ ;  /* 0x0000000390a07210 */ /* 0x000fca0007fbe0ff */
[----:B------:R-:W-:Y:S01]  /*fb20*/  IMAD.X R161, R145, 0x1, R132, P5 ;  /* 0x0000000191a17824 */ /* 0x000fe200028e0684 */
[----:B------:R-:W-:-:S04]  /*fb30*/  IADD3 R144, P5, PT, R142, R3, RZ ;  /* 0x000000038e907210 */ /* 0x000fc80007fbe0ff */
[----:B------:R2:W-:Y:S01]  /*fb40*/  LDGSTS.E [R133+0x12c], desc[UR22][R160.64], !P4 ;  /* 0x0012c000a0857fae */ /* 0x0005e2000e1a1016 */
[--C-:B------:R-:W-:Y:S01]  /*fb50*/  IMAD.X R145, R143, 0x1, R132.reuse, P5 ;  /* 0x000000018f917824 */ /* 0x100fe200028e0684 */
[----:B------:R-:W-:Y:S02]  /*fb60*/  IADD3 R142, P5, PT, R172, R3, RZ ;  /* 0x00000003ac8e7210 */ /* 0x000fe40007fbe0ff */
[----:B------:R2:W-:Y:S03]  /*fb70*/  STL.64 [R1+0x90], R160 ;  /* 0x000090a001007387 */ /* 0x0005e60000100a00 */
[----:B------:R-:W-:Y:S01]  /*fb80*/  IMAD.X R143, R173, 0x1, R132, P5 ;  /* 0x00000001ad8f7824 */ /* 0x000fe200028e0684 */
[----:B------:R5:W-:Y:S04]  /*fb90*/  STL.64 [R1+0x98], R144 ;  /* 0x0000989001007387 */ /* 0x000be80000100a00 */
[----:B------:R-:W-:Y:S01]  /*fba0*/  LDGSTS.E [R133+0x130], desc[UR22][R144.64], !P3 ;  /* 0x0013000090857fae */ /* 0x000fe2000d9a1016 */
[----:B--2---:R-:W2:Y:S03]  /*fbb0*/  LDC R160, c[0x0][0x3a0] ;  /* 0x0000e800ffa07b82 */ /* 0x004ea60000000800 */
[----:B------:R1:W-:Y:S04]  /*fbc0*/  STL.64 [R1+0xa0], R142 ;  /* 0x0000a08e01007387 */ /* 0x0003e80000100a00 */
[----:B------:R-:W-:Y:S01]  /*fbd0*/  LDGSTS.E [R133+0x134], desc[UR22][R142.64], !P1 ;  /* 0x001340008e857fae */ /* 0x000fe2000c9a1016 */
[----:B------:R-:W2:Y:S03]  /*fbe0*/  LDC R161, c[0x0][0x3a0] ;  /* 0x0000e800ffa17b82 */ /* 0x000ea60000000800 */
[----:B-----5:R-:W5:Y:S04]  /*fbf0*/  LDL.LU.64 R144, [R1+0x338] ;  /* 0x0003380001907983 */ /* 0x020f680000300a00 */
[----:B-1----:R-:W5:Y:S04]  /*fc00*/  LDL.LU.64 R142, [R1+0x330] ;  /* 0x00033000018e7983 */ /* 0x002f680000300a00 */
[----:B------:R-:W5:Y:S01]  /*fc10*/  LDL.LU.64 R172, [R1+0x328] ;  /* 0x0003280001ac7983 */ /* 0x000f620000300a00 */
[----:B--2---:R-:W-:-:S04]  /*fc20*/  IADD3 R160, PT, PT, R160, -0x150, RZ ;  /* 0xfffffeb0a0a07810 */ /* 0x004fc80007ffe0ff */
[----:B------:R-:W-:Y:S01]  /*fc30*/  ISETP.GE.U32.AND P3, PT, R160, 0x7ffffe31, PT ;  /* 0x7ffffe31a000780c */ /* 0x000fe20003f66070 */
[----:B------:R-:W-:-:S05]  /*fc40*/  VIADD R161, R161, 0xfffffeb1 ;  /* 0xfffffeb1a1a17836 */ /* 0x000fca0000000000 */
[----:B------:R-:W-:Y:S01]  /*fc50*/  ISETP.GE.U32.AND P4, PT, R161, 0x7ffffe32, PT ;  /* 0x7ffffe32a100780c */ /* 0x000fe20003f86070 */
[----:B------:R-:W-:-:S05]  /*fc60*/  VIADD R0, R0, 0xfffffeaf ;  /* 0xfffffeaf00007836 */ /* 0x000fca0000000000 */
[----:B------:R-:W-:Y:S02]  /*fc70*/  ISETP.GE.U32.AND P1, PT, R0, 0x7ffffe30, PT ;  /* 0x7ffffe300000780c */ /* 0x000fe40003f26070 */
[----:B------:R-:W1:Y:S01]  /*fc80*/  LDC R0, c[0x0][0x3a0] ;  /* 0x0000e800ff007b82 */ /* 0x000e620000000800 */
[----:B---3--:R-:W-:-:S05]  /*fc90*/  IADD3 R160, P5, PT, R158, R3, RZ ;  /* 0x000000039ea07210 */ /* 0x008fca0007fbe0ff */
[----:B------:R-:W-:Y:S01]  /*fca0*/  IMAD.X R161, R159, 0x1, R132, P5 ;  /* 0x000000019fa17824 */ /* 0x000fe200028e0684 */
[----:B----4-:R-:W-:-:S04]  /*fcb0*/  IADD3 R158, P5, PT, R156, R3, RZ ;  /* 0x000000039c9e7210 */ /* 0x010fc80007fbe0ff */
        /* <DEDUP_REMOVED lines=10> */
[----:B------:R-:W1:Y:S03]  /*fd60*/  LDC R161, c[0x0][0x3a0] ;  /* 0x0000e800ffa17b82 */ /* 0x000e660000000800 */
[----:B---3--:R-:W3:Y:S04]  /*fd70*/  LDL.LU.64 R158, [R1+0x320] ;  /* 0x00032000019e7983 */ /* 0x008ee80000300a00 */
[----:B----4-:R-:W4:Y:S04]  /*fd80*/  LDL.LU.64 R156, [R1+0x318] ;  /* 0x00031800019c7983 */ /* 0x010f280000300a00 */
[----:B------:R-:W4:Y:S01]  /*fd90*/  LDL.LU.64 R194, [R1+0x310] ;  /* 0x0003100001c27983 */ /* 0x000f220000300a00 */
[----:B--2---:R-:W-:-:S05]  /*fda0*/  VIADD R160, R160, 0xfffffead ;  /* 0xfffffeada0a07836 */ /* 0x004fca0000000000 */
[----:B------:R-:W-:Y:S01]  /*fdb0*/  ISETP.GE.U32.AND P3, PT, R160, 0x7ffffe2e, PT ;  /* 0x7ffffe2ea000780c */ /* 0x000fe20003f66070 */
[----:B-1----:R-:W-:-:S05]  /*fdc0*/  VIADD R161, R161, 0xfffffeae ;  /* 0xfffffeaea1a17836 */ /* 0x002fca0000000000 */
[----:B------:R-:W-:Y:S01]  /*fdd0*/  ISETP.GE.U32.AND P4, PT, R161, 0x7ffffe2f, PT ;  /* 0x7ffffe2fa100780c */ /* 0x000fe20003f86070 */
[----:B------:R-:W-:-:S05]  /*fde0*/  VIADD R0, R0, 0xfffffeac ;  /* 0xfffffeac00007836 */ /* 0x000fca0000000000 */
[----:B------:R-:W-:Y:S02]  /*fdf0*/  ISETP.GE.U32.AND P1, PT, R0, 0x7ffffe2d, PT ;  /* 0x7ffffe2d0000780c */ /* 0x000fe40003f26070 */
[----:B------:R-:W1:Y:S01]  /*fe00*/  LDC R0, c[0x0][0x3a0] ;  /* 0x0000e800ff007b82 */ /* 0x000e620000000800 */
[----:B-----5:R-:W-:-:S05]  /*fe10*/  IADD3 R160, P5, PT, R144, R3, RZ ;  /* 0x0000000390a07210 */ /* 0x020fca0007fbe0ff */
        /* <DEDUP_REMOVED lines=122> */
[----:B------:R-:W-:Y:S01]  /*105c0*/  LDGSTS.E [R133+0x180], desc[UR22][R160.64], !P4 ;  /* 0x00180000a0857fae */ /* 0x000fe2000e1a1016 */
[--C-:B------:R-:W-:Y:S01]  /*105d0*/  IMAD.X R159, R157, 0x1, R132.reuse, P5 ;  /* 0x000000019d9f7824 */ /* 0x100fe200028e0684 */
[----:B------:R-:W-:Y:S02]  /*105e0*/  IADD3 R156, P5, PT, R194, R3, RZ ;  /* 0x00000003c29c7210 */ /* 0x000fe40007fbe0ff */
[----:B------:R2:W-:Y:S03]  /*105f0*/  STL.64 [R1+0x138], R160 ;  /* 0x000138a001007387 */ /* 0x0005e60000100a00 */
[----:B------:R-:W-:Y:S01]  /*10600*/  IMAD.X R157, R195, 0x1, R132, P5 ;  /* 0x00000001c39d7824 */ /* 0x000fe200028e0684 */
[----:B------:R3:W-:Y:S04]  /*10610*/  STL.64 [R1+0x140], R158 ;  /* 0x0001409e01007387 */ /* 0x0007e80000100a00 */
[----:B------:R4:W-:Y:S04]  /*10620*/  STL.64 [R1+0x148], R156 ;  /* 0x0001489c01007387 */ /* 0x0009e80000100a00 */
[----:B--2---:R-:W2:Y:S04]  /*10630*/  LDL.LU.64 R160, [R1+0x288] ;  /* 0x0002880001a07983 */ /* 0x004ea80000300a00 */
[----:B------:R3:W-:Y:S04]  /*10640*/  LDGSTS.E [R133+0x184], desc[UR22][R158.64], !P3 ;  /* 0x001840009e857fae */ /* 0x0007e8000d9a1016 */
[----:B------:R-:W-:Y:S01]  /*10650*/  LDGSTS.E [R133+0x188], desc[UR22][R156.64], !P1 ;  /* 0x001880009c857fae */ /* 0x000fe2000c9a1016 */
[----:B---3--:R-:W3:Y:S03]  /*10660*/  LDC R159, c[0x0][0x3a0] ;  /* 0x0000e800ff9f7b82 */ /* 0x008ee60000000800 */
[----:B----4-:R-:W4:Y:S04]  /*10670*/  LDL.LU.64 R156, [R1+0x280] ;  /* 0x00028000019c7983 */ /* 0x010f280000300a00 */
[----:B------:R-:W4:Y:S01]  /*10680*/  LDL.LU.64 R194, [R1+0x278] ;  /* 0x0002780001c27983 */ /* 0x000f220000300a00 */
[----:B------:R-:W1:Y:S01]  /*10690*/  LDC R158, c[0x0][0x3a0] ;  /* 0x0000e800ff9e7b82 */ /* 0x000e620000000800 */
[----:B---3--:R-:W-:-:S05]  /*106a0*/  VIADD R159, R159, 0xfffffe9c ;  /* 0xfffffe9c9f9f7836 */ /* 0x008fca0000000000 */
[----:B------:R-:W-:Y:S01]  /*106b0*/  ISETP.GE.U32.AND P4, PT, R159, 0x7ffffe1d, PT ;  /* 0x7ffffe1d9f00780c */ /* 0x000fe20003f86070 */
[----:B-1----:R-:W-:-:S05]  /*106c0*/  VIADD R158, R158, 0xfffffe9b ;  /* 0xfffffe9b9e9e7836 */ /* 0x002fca0000000000 */
[----:B------:R-:W-:Y:S02]  /*106d0*/  ISETP.GE.U32.AND P3, PT, R158, 0x7ffffe1c, PT ;  /* 0x7ffffe1c9e00780c */ /* 0x000fe40003f66070 */
[----:B-----5:R-:W-:-:S05]  /*106e0*/  IADD3 R158, P5, PT, R144, R3, RZ ;  /* 0x00000003909e7210 */ /* 0x020fca0007fbe0ff */
[----:B------:R-:W-:Y:S01]  /*106f0*/  IMAD.X R159, R145, 0x1, R132, P5 ;  /* 0x00000001919f7824 */ /* 0x000fe200028e0684 */
[----:B------:R-:W-:Y:S01]  /*10700*/  IADD3 R144, P5, PT, R142, R3, RZ ;  /* 0x000000038e907210 */ /* 0x000fe20007fbe0ff */
[----:B------:R-:W-:-:S03]  /*10710*/  VIADD R0, R0, 0xfffffe9a ;  /* 0xfffffe9a00007836 */ /* 0x000fc60000000000 */
[----:B------:R1:W-:Y:S04]  /*10720*/  STL.64 [R1+0x150], R158 ;  /* 0x0001509e01007387 */ /* 0x0003e80000100a00 */
[----:B------:R1:W-:Y:S01]  /*10730*/  LDGSTS.E [R133+0x18c], desc[UR22][R158.64], !P4 ;  /* 0x0018c0009e857fae */ /* 0x0003e2000e1a1016 */
[--C-:B------:R-:W-:Y:S01]  /*10740*/  IMAD.X R145, R143, 0x1, R132.reuse, P5 ;  /* 0x000000018f917824 */ /* 0x100fe200028e0684 */
[----:B------:R-:W-:Y:S02]  /*10750*/  IADD3 R142, P5, PT, R172, R3, RZ ;  /* 0x00000003ac8e7210 */ /* 0x000fe40007fbe0ff */
[----:B------:R-:W-:Y:S01]  /*10760*/  ISETP.GE.U32.AND P1, PT, R0, 0x7ffffe1b, PT ;  /* 0x7ffffe1b0000780c */ /* 0x000fe20003f26070 */
[----:B------:R-:W3:Y:S01]  /*10770*/  LDC R172, c[0x0][0x3a0] ;  /* 0x0000e800ffac7b82 */ /* 0x000ee20000000800 */
[----:B------:R-:W-:Y:S07]  /*10780*/  LDGSTS.E [R133+0x190], desc[UR22][R144.64], !P3 ;  /* 0x0019000090857fae */ /* 0x000fee000d9a1016 */
[----:B-1----:R-:W1:Y:S01]  /*10790*/  LDC R158, c[0x0][0x3a0] ;  /* 0x0000e800ff9e7b82 */ /* 0x002e620000000800 */
[----:B------:R-:W-:Y:S01]  /*107a0*/  IMAD.X R143, R173, 0x1, R132, P5 ;  /* 0x00000001ad8f7824 */ /* 0x000fe200028e0684 */
[----:B------:R5:W-:Y:S04]  /*107b0*/  STL.64 [R1+0x158], R144 ;  /* 0x0001589001007387 */ /* 0x000be80000100a00 */
[----:B------:R5:W-:Y:S02]  /*107c0*/  STL.64 [R1+0x160], R142 ;  /* 0x0001608e01007387 */ /* 0x000be40000100a00 */
[----:B------:R-:W2:Y:S02]  /*107d0*/  LDC R0, c[0x0][0x3a0] ;  /* 0x0000e800ff007b82 */ /* 0x000ea40000000800 */
[----:B------:R-:W-:Y:S04]  /*107e0*/  LDGSTS.E [R133+0x194], desc[UR22][R142.64], !P1 ;  /* 0x001940008e857fae */ /* 0x000fe8000c9a1016 */
[----:B-----5:R-:W5:Y:S04]  /*107f0*/  LDL.LU.64 R144, [R1+0x270] ;  /* 0x0002700001907983 */ /* 0x020f680000300a00 */
[----:B------:R-:W5:Y:S01]  /*10800*/  LDL.LU.64 R142, [R1+0x268] ;  /* 0x00026800018e7983 */ /* 0x000f620000300a00 */
[----:B-1----:R-:W-:-:S03]  /*10810*/  VIADD R173, R158, 0xfffffe99 ;  /* 0xfffffe999ead7836 */ /* 0x002fc60000000000 */
[----:B------:R-:W5:Y:S01]  /*10820*/  LDL.LU.64 R158, [R1+0x260] ;  /* 0x00026000019e7983 */ /* 0x000f620000300a00 */
[----:B---3--:R-:W-:-:S04]  /*10830*/  IADD3 R172, PT, PT, R172, -0x168, RZ ;  /* 0xfffffe98acac7810 */ /* 0x008fc80007ffe0ff */
[----:B------:R-:W-:Y:S02]  /*10840*/  ISETP.GE.U32.AND P3, PT, R172, 0x7ffffe19, PT ;  /* 0x7ffffe19ac00780c */ /* 0x000fe40003f66070 */
[----:B------:R-:W-:Y:S02]  /*10850*/  ISETP.GE.U32.AND P4, PT, R173, 0x7ffffe1a, PT ;  /* 0x7ffffe1aad00780c */ /* 0x000fe40003f86070 */
[----:B--2---:R-:W-:-:S05]  /*10860*/  IADD3 R172, P5, PT, R160, R3, RZ ;  /* 0x00000003a0ac7210 */ /* 0x004fca0007fbe0ff */
[----:B------:R-:W-:Y:S01]  /*10870*/  IMAD.X R173, R161, 0x1, R132, P5 ;  /* 0x00000001a1ad7824 */ /* 0x000fe200028e0684 */
[----:B----4-:R-:W-:-:S05]  /*10880*/  IADD3 R160, P5, PT, R156, R3, RZ ;  /* 0x000000039ca07210 */ /* 0x010fca0007fbe0ff */
[----:B------:R-:W-:Y:S01]  /*10890*/  LDGSTS.E [R133+0x198], desc[UR22][R172.64], !P4 ;  /* 0x00198000ac857fae */ /* 0x000fe2000e1a1016 */
[--C-:B------:R-:W-:Y:S01]  /*108a0*/  IMAD.X R161, R157, 0x1, R132.reuse, P5 ;  /* 0x000000019da17824 */ /* 0x100fe200028e0684 */
[----:B------:R-:W-:Y:S02]  /*108b0*/  IADD3 R156, P5, PT, R194, R3, RZ ;  /* 0x00000003c29c7210 */ /* 0x000fe40007fbe0ff */
[----:B------:R1:W-:Y:S03]  /*108c0*/  STL.64 [R1+0x168], R172 ;  /* 0x000168ac01007387 */ /* 0x0003e60000100a00 */
[----:B------:R-:W-:Y:S01]  /*108d0*/  IMAD.X R157, R195, 0x1, R132, P5 ;  /* 0x00000001c39d7824 */ /* 0x000fe200028e0684 */
[----:B------:R2:W-:Y:S04]  /*108e0*/  STL.64 [R1+0x170], R160 ;  /* 0x000170a001007387 */ /* 0x0005e80000100a00 */
[----:B------:R3:W-:Y:S04]  /*108f0*/  STL.64 [R1+0x178], R156 ;  /* 0x0001789c01007387 */ /* 0x0007e80000100a00 */
[----:B------:R-:W4:Y:S04]  /*10900*/  LDL.LU.64 R194, [R1+0x258] ;  /* 0x0002580001c27983 */ /* 0x000f280000300a00 */
[----:B-1----:R-:W4:Y:S04]  /*10910*/  LDL.LU.64 R172, [R1+0x250] ;  /* 0x0002500001ac7983 */ /* 0x002f280000300a00 */
[----:B------:R-:W-:Y:S04]  /*10920*/  LDGSTS.E [R133+0x19c], desc[UR22][R160.64], !P3 ;  /* 0x0019c000a0857fae */ /* 0x000fe8000d9a1016 */
[----:B--2---:R-:W2:Y:S01]  /*10930*/  LDL.LU.64 R160, [R1+0x28] ;  /* 0x0000280001a07983 */ /* 0x004ea20000300a00 */
[----:B------:R-:W-:-:S05]  /*10940*/  VIADD R0, R0, 0xfffffe97 ;  /* 0xfffffe9700007836 */ /* 0x000fca0000000000 */
[----:B------:R-:W-:Y:S02]  /*10950*/  ISETP.GE.U32.AND P1, PT, R0, 0x7ffffe18, PT ;  /* 0x7ffffe180000780c */ /* 0x000fe40003f26070 */
[----:B------:R-:W1:Y:S11]  /*10960*/  LDC R0, c[0x0][0x3a0] ;  /* 0x0000e800ff007b82 */ /* 0x000e760000000800 */
[----:B------:R3:W-:Y:S02]  /*10970*/  LDGSTS.E [R133+0x1a0], desc[UR22][R156.64], !P1 ;  /* 0x001a00009c857fae */ /* 0x0007e4000c9a1016 */
[----:B---3--:R-:W3:Y:S08]  /*10980*/  LDC R156, c[0x0][0x3a0] ;  /* 0x0000e800ff9c7b82 */ /* 0x008ef00000000800 */
[----:B------:R-:W1:Y:S01]  /*10990*/  LDC R157, c[0x0][0x3a0] ;  /* 0x0000e800ff9d7b82 */ /* 0x000e620000000800 */
[----:B---3--:R-:W-:-:S05]  /*109a0*/  VIADD R156, R156, 0xfffffe95 ;  /* 0xfffffe959c9c7836 */ /* 0x008fca0000000000 */
[----:B------:R-:W-:Y:S02]  /*109b0*/  ISETP.GE.U32.AND P3, PT, R156, 0x7ffffe16, PT ;  /* 0x7ffffe169c00780c */ /* 0x000fe40003f66070 */
[----:B-----5:R-:W-:Y:S01]  /*109c0*/  IADD3 R156, P5, PT, R144, R3, RZ ;  /* 0x00000003909c7210 */ /* 0x020fe20007fbe0ff */
[----:B-1----:R-:W-:-:S05]  /*109d0*/  VIADD R157, R157, 0xfffffe96 ;  /* 0xfffffe969d9d7836 */ /* 0x002fca0000000000 */
[----:B------:R-:W-:Y:S01]  /*109e0*/  ISETP.GE.U32.AND P4, PT, R157, 0x7ffffe17, PT ;  /* 0x7ffffe179d00780c */ /* 0x000fe20003f86070 */
[----:B------:R-:W-:Y:S01]  /*109f0*/  IMAD.X R157, R145, 0x1, R132, P5 ;  /* 0x00000001919d7824 */ /* 0x000fe200028e0684 */
[----:B------:R-:W-:Y:S01]  /*10a00*/  IADD3 R144, P5, PT, R142, R3, RZ ;  /* 0x000000038e907210 */ /* 0x000fe20007fbe0ff */
[----:B------:R-:W-:-:S04]  /*10a10*/  VIADD R0, R0, 0xfffffe94 ;  /* 0xfffffe9400007836 */ /* 0x000fc80000000000 */
[--C-:B------:R-:W-:Y:S01]  /*10a20*/  IMAD.X R145, R143, 0x1, R132.reuse, P5 ;  /* 0x000000018f917824 */ /* 0x100fe200028e0684 */
[----:B------:R-:W-:Y:S02]  /*10a30*/  IADD3 R142, P5, PT, R158, R3, RZ ;  /* 0x000000039e8e7210 */ /* 0x000fe40007fbe0ff */
[----:B------:R-:W-:Y:S01]  /*10a40*/  ISETP.GE.U32.AND P1, PT, R0, 0x7ffffe15, PT ;  /* 0x7ffffe150000780c */ /* 0x000fe20003f26070 */
[----:B------:R1:W-:Y:S01]  /*10a50*/  STL.64 [R1+0x180], R156 ;  /* 0x0001809c01007387 */ /* 0x0003e20000100a00 */
[----:B------:R-:W3:Y:S01]  /*10a60*/  LDC R0, c[0x0][0x3a0] ;  /* 0x0000e800ff007b82 */ /* 0x000ee20000000800 */
[----:B------:R-:W-:Y:S02]  /*10a70*/  IMAD.X R143, R159, 0x1, R132, P5 ;  /* 0x000000019f8f7824 */ /* 0x000fe400028e0684 */
[----:B------:R-:W-:Y:S04]  /*10a80*/  STL.64 [R1+0x188], R144 ;  /* 0x0001889001007387 */ /* 0x000fe80000100a00 */
[----:B------:R5:W-:Y:S04]  /*10a90*/  STL.64 [R1+0x190], R142 ;  /* 0x0001908e01007387 */ /* 0x000be80000100a00 */
[----:B------:R-:W3:Y:S04]  /*10aa0*/  LDL.LU.64 R158, [R1+0x20] ;  /* 0x00002000019e7983 */ /* 0x000ee80000300a00 */
[----:B------:R1:W-:Y:S04]  /*10ab0*/  LDGSTS.E [R133+0x1a4], desc[UR22][R156.64], !P4 ;  /* 0x001a40009c857fae */ /* 0x0003e8000e1a1016 */
[----:B------:R-:W-:Y:S04]  /*10ac0*/  LDGSTS.E [R133+0x1a8], desc[UR22][R144.64], !P3 ;  /* 0x001a800090857fae */ /* 0x000fe8000d9a1016 */
[----:B------:R-:W-:Y:S01]  /*10ad0*/  LDGSTS.E [R133+0x1ac], desc[UR22][R142.64], !P1 ;  /* 0x001ac0008e857fae */ /* 0x000fe2000c9a1016 */
[----:B-1----:R-:W1:Y:S03]  /*10ae0*/  LDC R156, c[0x0][0x3a0] ;  /* 0x0000e800ff9c7b82 */ /* 0x002e660000000800 */
[----:B-----5:R-:W5:Y:S05]  /*10af0*/  LDL.LU.64 R142, [R1+0x18] ;  /* 0x00001800018e7983 */ /* 0x020f6a0000300a00 */
[----:B------:R-:W1:Y:S01]  /*10b00*/  LDC R157, c[0x0][0x3a0] ;  /* 0x0000e800ff9d7b82 */ /* 0x000e620000000800 */
[----:B------:R-:W5:Y:S01]  /*10b10*/  LDL.LU.64 R144, [R1+0x10] ;  /* 0x0000100001907983 */ /* 0x000f620000300a00 */
[----:B-1----:R-:W-:-:S04]  /*10b20*/  IADD3 R156, PT, PT, R156, -0x16e, RZ ;  /* 0xfffffe929c9c7810 */ /* 0x002fc80007ffe0ff */
[----:B------:R-:W-:Y:S01]  /*10b30*/  ISETP.GE.U32.AND P3, PT, R156, 0x7ffffe13, PT ;  /* 0x7ffffe139c00780c */ /* 0x000fe20003f66070 */
[----:B------:R-:W-:-:S05]  /*10b40*/  VIADD R157, R157, 0xfffffe93 ;  /* 0xfffffe939d9d7836 */ /* 0x000fca0000000000 */
[----:B------:R-:W-:Y:S02]  /*10b50*/  ISETP.GE.U32.AND P4, PT, R157, 0x7ffffe14, PT ;  /* 0x7ffffe149d00780c */ /* 0x000fe40003f86070 */
[----:B----4-:R-:W-:-:S05]  /*10b60*/  IADD3 R156, P5, PT, R194, R3, RZ ;  /* 0x00000003c29c7210 */ /* 0x010fca0007fbe0ff */
[----:B------:R-:W-:Y:S01]  /*10b70*/  IMAD.X R157, R195, 0x1, R132, P5 ;  /* 0x00000001c39d7824 */ /* 0x000fe200028e0684 */
[----:B------:R-:W-:-:S05]  /*10b80*/  IADD3 R194, P5, PT, R172, R3, RZ ;  /* 0x00000003acc27210 */ /* 0x000fca0007fbe0ff */
[----:B------:R-:W-:Y:S01]  /*10b90*/  LDGSTS.E [R133+0x1b0], desc[UR22][R156.64], !P4 ;  /* 0x001b00009c857fae */ /* 0x000fe2000e1a1016 */
[----:B------:R-:W-:-:S03]  /*10ba0*/  IMAD.X R195, R173, 0x1, R132, P5 ;  /* 0x00000001adc37824 */ /* 0x000fc600028e0684 */
[----:B------:R1:W-:Y:S04]  /*10bb0*/  STL.64 [R1+0x198], R156 ;  /* 0x0001989c01007387 */ /* 0x0003e80000100a00 */
[----:B------:R-:W-:Y:S01]  /*10bc0*/  LDGSTS.E [R133+0x1b4], desc[UR22][R194.64], !P3 ;  /* 0x001b4000c2857fae */ /* 0x000fe2000d9a1016 */
[----:B--2---:R-:W-:-:S05]  /*10bd0*/  IADD3 R172, P5, PT, R160, R3, RZ ;  /* 0x00000003a0ac7210 */ /* 0x004fca0007fbe0ff */
[----:B------:R-:W-:Y:S02]  /*10be0*/  IMAD.X R173, R161, 0x1, R132, P5 ;  /* 0x00000001a1ad7824 */ /* 0x000fe400028e0684 */
[----:B------:R-:W2:Y:S04]  /*10bf0*/  LDL.LU.64 R160, [R1+0x7b8] ;  /* 0x0007b80001a07983 */ /* 0x000ea80000300a00 */
[----:B------:R4:W-:Y:S04]  /*10c00*/  STL.64 [R1+0x1a0], R194 ;  /* 0x0001a0c201007387 */ /* 0x0009e80000100a00 */
[----:B-1----:R-:W2:Y:S04]  /*10c10*/  LDL.LU.64 R156, [R1+0x8] ;  /* 0x00000800019c7983 */ /* 0x002ea80000300a00 */
[----:B------:R1:W-:Y:S04]  /*10c20*/  STL.64 [R1+0x1a8], R172 ;  /* 0x0001a8ac01007387 */ /* 0x0003e80000100a00 */
[----:B----4-:R-:W4:Y:S01]  /*10c30*/  LDL.LU.64 R194, [R1] ;  /* 0x0000000001c27983 */ /* 0x010f220000300a00 */
[----:B---3--:R-:W-:-:S05]  /*10c40*/  VIADD R0, R0, 0xfffffe91 ;  /* 0xfffffe9100007836 */ /* 0x008fca0000000000 */
[----:B------:R-:W-:Y:S02]  /*10c50*/  ISETP.GE.U32.AND P1, PT, R0, 0x7ffffe12, PT ;  /* 0x7ffffe120000780c */ /* 0x000fe40003f26070 */
[----:B------:R-:W3:Y:S11]  /*10c60*/  LDC R0, c[0x0][0x3a0] ;  /* 0x0000e800ff007b82 */ /* 0x000ef60000000800 */
[----:B------:R1:W-:Y:S02]  /*10c70*/  LDGSTS.E [R133+0x1b8], desc[UR22][R172.64], !P1 ;  /* 0x001b8000ac857fae */ /* 0x0003e4000c9a1016 */
[----:B-1----:R-:W1:Y:S08]  /*10c80*/  LDC R172, c[0x0][0x3a0] ;  /* 0x0000e800ffac7b82 */ /* 0x002e700000000800 */
[----:B------:R-:W3:Y:S02]  /*10c90*/  LDC R173, c[0x0][0x3a0] ;  /* 0x0000e800ffad7b82 */ /* 0x000ee40000000800 */
[----:B---3--:R-:W-:-:S02]  /*10ca0*/  VIADD R0, R0, 0xfffffe8e ;  /* 0xfffffe8e00007836 */ /* 0x008fc40000000000 */
[----:B-1----:R-:W-:-:S05]  /*10cb0*/  VIADD R172, R172, 0xfffffe8f ;  /* 0xfffffe8facac7836 */ /* 0x002fca0000000000 */
[----:B------:R-:W-:Y:S01]  /*10cc0*/  ISETP.GE.U32.AND P3, PT, R172, 0x7ffffe10, PT ;  /* 0x7ffffe10ac00780c */ /* 0x000fe20003f66070 */
[----:B------:R-:W-:Y:S01]  /*10cd0*/  VIADD R173, R173, 0xfffffe90 ;  /* 0xfffffe90adad7836 */ /* 0x000fe20000000000 */
[----:B------:R-:W-:-:S04]  /*10ce0*/  IADD3 R172, P5, PT, R158, R3, RZ ;  /* 0x000000039eac7210 */ /* 0x000fc80007fbe0ff */
[----:B------:R-:W-:Y:S01]  /*10cf0*/  ISETP.GE.U32.AND P4, PT, R173, 0x7ffffe11, PT ;  /* 0x7ffffe11ad00780c */ /* 0x000fe20003f86070 */
[----:B------:R-:W-:Y:S01]  /*10d00*/  IMAD.X R173, R159, 0x1, R132, P5 ;  /* 0x000000019fad7824 */ /* 0x000fe200028e0684 */
[----:B------:R-:W-:Y:S02]  /*10d10*/  ISETP.GE.U32.AND P1, PT, R0, 0x7ffffe0f, PT ;  /* 0x7ffffe0f0000780c */ /* 0x000fe40003f26070 */
[----:B------:R-:W1:Y:S02]  /*10d20*/  LDC R0, c[0x0][0x3a0] ;  /* 0x0000e800ff007b82 */ /* 0x000e640000000800 */
[----:B------:R3:W-:Y:S07]  /*10d30*/  STL.64 [R1+0x1b0], R172 ;  /* 0x0001b0ac01007387 */ /* 0x0007ee0000100a00 */
[----:B------:R-:W-:Y:S01]  /*10d40*/  LDGSTS.E [R133+0x1bc], desc[UR22][R172.64], !P4 ;  /* 0x001bc000ac857fae */ /* 0x000fe2000e1a1016 */
[----:B-----5:R-:W-:-:S05]  /*10d50*/  IADD3 R158, P5, PT, R142, R3, RZ ;  /* 0x000000038e9e7210 */ /* 0x020fca0007fbe0ff */
[----:B------:R-:W-:Y:S01]  /*10d60*/  IMAD.X R159, R143, 0x1, R132, P5 ;  /* 0x000000018f9f7824 */ /* 0x000fe200028e0684 */
[----:B------:R-:W-:-:S04]  /*10d70*/  IADD3 R142, P5, PT, R144, R3, RZ ;  /* 0x00000003908e7210 */ /* 0x000fc80007fbe0ff */
[----:B------:R-:W-:Y:S01]  /*10d80*/  LDGSTS.E [R133+0x1c0], desc[UR22][R158.64], !P3 ;  /* 0x001c00009e857fae */ /* 0x000fe2000d9a1016 */
[----:B------:R-:W-:-:S03]  /*10d90*/  IMAD.X R143, R145, 0x1, R132, P5 ;  /* 0x00000001918f7824 */ /* 0x000fc600028e0684 */
[----:B------:R-:W5:Y:S04]  /*10da0*/  LDL.LU.64 R144, [R1+0x7b0] ;  /* 0x0007b00001907983 */ /* 0x000f680000300a00 */
[----:B---3--:R-:W3:Y:S04]  /*10db0*/  LDL.LU.64 R172, [R1+0x7a8] ;  /* 0x0007a80001ac7983 */ /* 0x008ee80000300a00 */
[----:B------:R1:W-:Y:S04]  /*10dc0*/  STL.64 [R1+0x1b8], R158 ;  /* 0x0001b89e01007387 */ /* 0x0003e80000100a00 */
[----:B------:R1:W-:Y:S04]  /*10dd0*/  LDGSTS.E [R133+0x1c4], desc[UR22][R142.64], !P1 ;  /* 0x001c40008e857fae */ /* 0x0003e8000c9a1016 */
[----:B-1----:R-:W3:Y:S04]  /*10de0*/  LDL.LU.64 R158, [R1+0x7a0] ;  /* 0x0007a000019e7983 */ /* 0x002ee80000300a00 */
[----:B------:R1:W-:Y:S02]  /*10df0*/  STL.64 [R1+0x1c0], R142 ;  /* 0x0001c08e01007387 */ /* 0x0003e40000100a00 */
[----:B-1----:R-:W1:Y:S08]  /*10e00*/  LDC R142, c[0x0][0x3a0] ;  /* 0x0000e800ff8e7b82 */ /* 0x002e700000000800 */
[----:B------:R-:W1:Y:S02]  /*10e10*/  LDC R143, c[0x0][0x3a0] ;  /* 0x0000e800ff8f7b82 */ /* 0x000e640000000800 */
[----:B-1----:R-:W-:-:S05]  /*10e20*/  VIADD R142, R142, 0xfffffe8b ;  /* 0xfffffe8b8e8e7836 */ /* 0x002fca0000000000 */
[----:B------:R-:W-:Y:S02]  /*10e30*/  ISETP.GE.U32.AND P1, PT, R142, 0x7ffffe0c, PT ;  /* 0x7ffffe0c8e00780c */ /* 0x000fe40003f26070 */
[----:B------:R-:W-:-:S04]  /*10e40*/  IADD3 R143, PT, PT, R143, -0x174, RZ ;  /* 0xfffffe8c8f8f7810 */ /* 0x000fc80007ffe0ff */
[----:B------:R-:W-:Y:S01]  /*10e50*/  ISETP.GE.U32.AND P3, PT, R143, 0x7ffffe0d, PT ;  /* 0x7ffffe0d8f00780c */ /* 0x000fe20003f66070 */
[----:B------:R-:W-:-:S05]  /*10e60*/  VIADD R0, R0, 0xfffffe8d ;  /* 0xfffffe8d00007836 */ /* 0x000fca0000000000 */
[----:B------:R-:W-:Y:S02]  /*10e70*/  ISETP.GE.U32.AND P4, PT, R0, 0x7ffffe0e, PT ;  /* 0x7ffffe0e0000780c */ /* 0x000fe40003f86070 */
[----:B--2---:R-:W-:-:S05]  /*10e80*/  IADD3 R142, P5, PT, R156, R3, RZ ;  /* 0x000000039c8e7210 */ /* 0x004fca0007fbe0ff */
[----:B------:R-:W-:Y:S01]  /*10e90*/  IMAD.X R143, R157, 0x1, R132, P5 ;  /* 0x000000019d8f7824 */ /* 0x000fe200028e0684 */
[----:B----4-:R-:W-:-:S05]  /*10ea0*/  IADD3 R156, P5, PT, R194, R3, RZ ;  /* 0x00000003c29c7210 */ /* 0x010fca0007fbe0ff */
[----:B------:R-:W-:Y:S01]  /*10eb0*/  LDGSTS.E [R133+0x1c8], desc[UR22][R142.64], !P4 ;  /* 0x001c80008e857fae */ /* 0x000fe2000e1a1016 */
[--C-:B------:R-:W-:Y:S01]  /*10ec0*/  IMAD.X R157, R195, 0x1, R132.reuse, P5 ;  /* 0x00000001c39d7824 */ /* 0x100fe200028e0684 */
[----:B------:R-:W-:Y:S02]  /*10ed0*/  IADD3 R194, P5, PT, R250, R3, RZ ;  /* 0x00000003fac27210 */ /* 0x000fe40007fbe0ff */
[----:B------:R-:W1:Y:S02]  /*10ee0*/  LDC R250, c[0x0][0x3a0] ;  /* 0x0000e800fffa7b82 */ /* 0x000e640000000800 */
[----:B------:R-:W-:Y:S01]  /*10ef0*/  LDGSTS.E [R133+0x1cc], desc[UR22][R156.64], !P3 ;  /* 0x001cc0009c857fae */ /* 0x000fe2000d9a1016 */
[----:B------:R-:W-:-:S05]  /*10f00*/  IMAD.X R195, R251, 0x1, R132, P5 ;  /* 0x00000001fbc37824 */ /* 0x000fca00028e0684 */
[----:B------:R-:W2:Y:S01]  /*10f10*/  LDC R251, c[0x0][0x3a0] ;  /* 0x0000e800fffb7b82 */ /* 0x000ea20000000800 */
[----:B------:R-:W-:Y:S01]  /*10f20*/  LDGSTS.E [R133+0x1d0], desc[UR22][R194.64], !P1 ;  /* 0x001d0000c2857fae */ /* 0x000fe2000c9a1016 */
[----:B-1----:R-:W-:-:S05]  /*10f30*/  VIADD R250, R250, 0xfffffe8a ;  /* 0xfffffe8afafa7836 */ /* 0x002fca0000000000 */
[----:B------:R-:W-:Y:S02]  /*10f40*/  ISETP.GE.U32.AND P4, PT, R250, 0x7ffffe0b, PT ;  /* 0x7ffffe0bfa00780c */ /* 0x000fe40003f86070 */
[----:B------:R-:W1:Y:S01]  /*10f50*/  LDC R250, c[0x0][0x3a0] ;  /* 0x0000e800fffa7b82 */ /* 0x000e620000000800 */
[----:B--2---:R-:W-:Y:S01]  /*10f60*/  VIADD R251, R251, 0xfffffe89 ;  /* 0xfffffe89fbfb7836 */ /* 0x004fe20000000000 */
[----:B------:R2:W-:Y:S04]  /*10f70*/  STL.64 [R1+0x1c8], R142 ;  /* 0x0001c88e01007387 */ /* 0x0005e80000100a00 */
[----:B------:R-:W-:Y:S01]  /*10f80*/  ISETP.GE.U32.AND P3, PT, R251, 0x7ffffe0a, PT ;  /* 0x7ffffe0afb00780c */ /* 0x000fe20003f66070 */
[----:B--2---:R-:W2:Y:S01]  /*10f90*/  LDL.LU.64 R142, [R1+0x798] ;  /* 0x00079800018e7983 */ /* 0x004ea20000300a00 */
[----:B-1----:R-:W-:-:S05]  /*10fa0*/  VIADD R250, R250, 0xfffffe88 ;  /* 0xfffffe88fafa7836 */ /* 0x002fca0000000000 */
[----:B------:R-:W-:Y:S02]  /*10fb0*/  ISETP.GE.U32.AND P1, PT, R250, 0x7ffffe09, PT ;  /* 0x7ffffe09fa00780c */ /* 0x000fe40003f26070 */
[-C--:B------:R-:W-:Y:S01]  /*10fc0*/  IADD3 R250, P5, PT, R248, R3.reuse, RZ ;  /* 0x00000003f8fa7210 */ /* 0x080fe20007fbe0ff */
[----:B------:R1:W-:Y:S04]  /*10fd0*/  STL.64 [R1+0x1d0], R156 ;  /* 0x0001d09c01007387 */ /* 0x0003e80000100a00 */
[----:B------:R-:W-:Y:S01]  /*10fe0*/  IMAD.X R251, R249, 0x1, R132, P5 ;  /* 0x00000001f9fb7824 */ /* 0x000fe200028e0684 */
[----:B------:R-:W-:Y:S01]  /*10ff0*/  IADD3 R248, P5, PT, R246, R3, RZ ;  /* 0x00000003f6f87210 */ /* 0x000fe20007fbe0ff */
[----:B------:R-:W-:Y:S01]  /*11000*/  IMAD.MOV.U32 R246, RZ, RZ, R250 ;  /* 0x000000fffff67224 */ /* 0x000fe200078e00fa */
[----:B-1----:R-:W4:Y:S03]  /*11010*/  LDL.LU.64 R156, [R1+0x790] ;  /* 0x00079000019c7983 */ /* 0x002f260000300a00 */
[----:B------:R-:W-:Y:S01]  /*11020*/  IMAD.X R249, R247, 0x1, R132, P5 ;  /* 0x00000001f7f97824 */ /* 0x000fe200028e0684 */
[----:B------:R1:W-:Y:S01]  /*11030*/  STL.64 [R1+0x1d8], R194 ;  /* 0x0001d8c201007387 */ /* 0x0003e20000100a00 */
[----:B------:R-:W-:-:S05]  /*11040*/  IMAD.MOV.U32 R247, RZ, RZ, R251 ;  /* 0x000000fffff77224 */ /* 0x000fca00078e00fb */
[----:B------:R5:W-:Y:S04]  /*11050*/  LDGSTS.E [R133+0x1d4], desc[UR22][R246.64], !P4 ;  /* 0x001d4000f6857fae */ /* 0x000be8000e1a1016 */
[----:B------:R-:W-:Y:S04]  /*11060*/  LDGSTS.E [R133+0x1d8], desc[UR22][R248.64], !P3 ;  /* 0x001d8000f8857fae */ /* 0x000fe8000d9a1016 */
[----:B-1----:R-:W2:Y:S04]  /*11070*/  LDL.LU.64 R194, [R1+0x788] ;  /* 0x0007880001c27983 */ /* 0x002ea80000300a00 */
[----:B------:R1:W-:Y:S01]  /*11080*/  STL.64 [R1+0x1e0], R250 ;  /* 0x0001e0fa01007387 */ /* 0x0003e20000100a00 */
[----:B-----5:R-:W5:Y:S01]  /*11090*/  LDC R246, c[0x0][0x3a0] ;  /* 0x0000e800fff67b82 */ /* 0x020f620000000800 */
[----:B-1----:R-:W-:-:S07]  /*110a0*/  IADD3 R250, P5, PT, R244, R3, RZ ;  /* 0x00000003f4fa7210 */ /* 0x002fce0007fbe0ff */
[----:B------:R-:W1:Y:S01]  /*110b0*/  LDC R244, c[0x0][0x3a0] ;  /* 0x0000e800fff47b82 */ /* 0x000e620000000800 */
[----:B------:R-:W-:Y:S01]  /*110c0*/  IADD3.X R251, PT, PT, R245, R132, RZ, P5, !PT ;  /* 0x00000084f5fb7210 */ /* 0x000fe20002ffe4ff */
[----:B------:R-:W-:Y:S06]  /*110d0*/  STL.64 [R1+0x1e8], R248 ;  /* 0x0001e8f801007387 */ /* 0x000fec0000100a00 */
[----:B------:R-:W3:Y:S01]  /*110e0*/  LDC R245, c[0x0][0x3a0] ;  /* 0x0000e800fff57b82 */ /* 0x000ee20000000800 */
[----:B------:R1:W-:Y:S04]  /*110f0*/  STL.64 [R1+0x1f0], R250 ;  /* 0x0001f0fa01007387 */ /* 0x0003e80000100a00 */
[----:B------:R1:W-:Y:S02]  /*11100*/  LDGSTS.E [R133+0x1dc], desc[UR22][R250.64], !P1 ;  /* 0x001dc000fa857fae */ /* 0x0003e4000c9a1016 */
[----:B-1----:R-:W-:-:S05]  /*11110*/  VIADD R244, R244, 0xfffffe87 ;  /* 0xfffffe87f4f47836 */ /* 0x002fca0000000000 */
[----:B------:R-:W-:Y:S01]  /*11120*/  ISETP.GE.U32.AND P4, PT, R244, 0x7ffffe08, PT ;  /* 0x7ffffe08f400780c */ /* 0x000fe20003f86070 */
[----:B-----5:R-:W-:Y:S01]  /*11130*/  VIADD R244, R246, 0xfffffe85 ;  /* 0xfffffe85f6f47836 */ /* 0x020fe20000000000 */
[----:B------:R-:W-:Y:S01]  /*11140*/  IADD3 R246, P5, PT, R242, R3, RZ ;  /* 0x00000003f2f67210 */ /* 0x000fe20007fbe0ff */
[----:B---3--:R-:W-:-:S04]  /*11150*/  VIADD R245, R245, 0xfffffe86 ;  /* 0xfffffe86f5f57836 */ /* 0x008fc80000000000 */
[--C-:B------:R-:W-:Y:S01]  /*11160*/  IMAD.X R247, R243, 0x1, R132.reuse, P5 ;  /* 0x00000001f3f77824 */ /* 0x100fe200028e0684 */
[-C--:B------:R-:W-:Y:S02]  /*11170*/  IADD3 R250, P5, PT, R236, R3.reuse, RZ ;  /* 0x00000003ecfa7210 */ /* 0x080fe40007fbe0ff */
[----:B------:R-:W-:Y:S02]  /*11180*/  ISETP.GE.U32.AND P3, PT, R245, 0x7ffffe07, PT ;  /* 0x7ffffe07f500780c */ /* 0x000fe40003f66070 */
[----:B------:R-:W-:Y:S01]  /*11190*/  ISETP.GE.U32.AND P1, PT, R244, 0x7ffffe06, PT ;  /* 0x7ffffe06f400780c */ /* 0x000fe20003f26070 */
[--C-:B------:R-:W-:Y:S01]  /*111a0*/  IMAD.X R251, R237, 0x1, R132.reuse, P5 ;  /* 0x00000001edfb7824 */ /* 0x100fe200028e0684 */
[-C--:B------:R-:W-:Y:S01]  /*111b0*/  IADD3 R248, P5, PT, R238, R3.reuse, RZ ;  /* 0x00000003eef87210 */ /* 0x080fe20007fbe0ff */
[----:B------:R-:W-:Y:S01]  /*111c0*/  STL.64 [R1+0x1f8], R246 ;  /* 0x0001f8f601007387 */ /* 0x000fe20000100a00 */
[----:B------:R-:W1:Y:S03]  /*111d0*/  LDC R245, c[0x0][0x3a0] ;  /* 0x0000e800fff57b82 */ /* 0x000e660000000800 */
[--C-:B------:R-:W-:Y:S01]  /*111e0*/  IMAD.X R249, R239, 0x1, R132.reuse, P5 ;  /* 0x00000001eff97824 */ /* 0x100fe200028e0684 */
[----:B------:R-:W-:Y:S04]  /*111f0*/  LDGSTS.E [R133+0x1e0], desc[UR22][R246.64], !P4 ;  /* 0x001e0000f6857fae */ /* 0x000fe8000e1a1016 */
[----:B------:R3:W-:Y:S01]  /*11200*/  STL.64 [R1+0x200], R250 ;  /* 0x000200fa01007387 */ /* 0x0007e20000100a00 */
[----:B------:R-:W5:Y:S03]  /*11210*/  LDC R244, c[0x0][0x3a0] ;  /* 0x0000e800fff47b82 */ /* 0x000f660000000800 */
[----:B------:R3:W-:Y:S04]  /*11220*/  LDGSTS.E [R133+0x1e4], desc[UR22][R250.64], !P3 ;  /* 0x001e4000fa857fae */ /* 0x0007e8000d9a1016 */
[----:B------:R1:W-:Y:S04]  /*11230*/  STL.64 [R1+0x208], R248 ;  /* 0x000208f801007387 */ /* 0x0003e80000100a00 */
[----:B------:R-:W-:Y:S01]  /*11240*/  LDGSTS.E [R133+0x1e8], desc[UR22][R248.64], !P1 ;  /* 0x001e8000f8857fae */ /* 0x000fe2000c9a1016 */
[-C--:B------:R-:W-:Y:S01]  /*11250*/  IADD3 R242, P4, PT, R240, R3.reuse, RZ ;  /* 0x00000003f0f27210 */ /* 0x080fe20007f9e0ff */
[----:B-1----:R-:W-:Y:S01]  /*11260*/  VIADD R236, R245, 0xfffffe83 ;  /* 0xfffffe83f5ec7836 */ /* 0x002fe20000000000 */
[----:B------:R-:W1:Y:S01]  /*11270*/  S2R R0, SR_TID.X ;  /* 0x0000000000007919 */ /* 0x000e620000002100 */
[----:B---3--:R-:W3:Y:S01]  /*11280*/  LDC R251, c[0x0][0x3a0] ;  /* 0x0000e800fffb7b82 */ /* 0x008ee20000000800 */
[----:B------:R-:W2:Y:S01]  /*11290*/  LDL.LU.64 R248, [R1+0x5d8] ;  /* 0x0005d80001f87983 */ /* 0x000ea20000300a00 */
[----:B------:R-:W-:Y:S01]  /*112a0*/  IMAD.X R243, R241, 0x1, R132, P4 ;  /* 0x00000001f1f37824 */ /* 0x000fe200020e0684 */
[----:B------:R-:W-:Y:S01]  /*112b0*/  IADD3 R238, P4, PT, R202, R3, RZ ;  /* 0x00000003caee7210 */ /* 0x000fe20007f9e0ff */
[----:B-----5:R-:W-:Y:S01]  /*112c0*/  VIADD R237, R244, 0xfffffe84 ;  /* 0xfffffe84f4ed7836 */ /* 0x020fe20000000000 */
[----:B------:R-:W-:-:S03]  /*112d0*/  ISETP.GE.U32.AND P1, PT, R236, 0x7ffffe04, PT ;  /* 0x7ffffe04ec00780c */ /* 0x000fc60003f26070 */
[----:B------:R-:W5:Y:S01]  /*112e0*/  LDC R202, c[0x0][0x3a0] ;  /* 0x0000e800ffca7b82 */ /* 0x000f620000000800 */
[----:B------:R-:W-:Y:S01]  /*112f0*/  IMAD.X R239, R203, 0x1, R132, P4 ;  /* 0x00000001cbef7824 */ /* 0x000fe200020e0684 */
[----:B------:R-:W-:-:S06]  /*11300*/  ISETP.GE.U32.AND P3, PT, R237, 0x7ffffe05, PT ;  /* 0x7ffffe05ed00780c */ /* 0x000fcc0003f66070 */
[----:B------:R-:W1:Y:S08]  /*11310*/  LDC R203, c[0x0][0x3a0] ;  /* 0x0000e800ffcb7b82 */ /* 0x000e700000000800 */
[----:B------:R-:W3:Y:S01]  /*11320*/  LDC R236, c[0x0][0x3a0] ;  /* 0x0000e800ffec7b82 */ /* 0x000ee20000000800 */
[----:B------:R-:W-:Y:S04]  /*11330*/  STL.64 [R1+0x210], R242 ;  /* 0x000210f201007387 */ /* 0x000fe80000100a00 */
[----:B------:R-:W-:Y:S04]  /*11340*/  LDGSTS.E [R133+0x1ec], desc[UR22][R242.64], !P3 ;  /* 0x001ec000f2857fae */ /* 0x000fe8000d9a1016 */
[----:B------:R1:W-:Y:S04]  /*11350*/  STL.64 [R1+0x218], R238 ;  /* 0x000218ee01007387 */ /* 0x0003e80000100a00 */
[----:B------:R1:W-:Y:S01]  /*11360*/  LDGSTS.E [R133+0x1f0], desc[UR22][R238.64], !P1 ;  /* 0x001f0000ee857fae */ /* 0x0003e2000c9a1016 */
[----:B------:R-:W-:Y:S01]  /*11370*/  IADD3 R240, P4, PT, R200, R3, RZ ;  /* 0x00000003c8f07210 */ /* 0x000fe20007f9e0ff */
[----:B-1----:R-:W-:Y:S01]  /*11380*/  VIADD R203, R203, 0xfffffe82 ;  /* 0xfffffe82cbcb7836 */ /* 0x002fe20000000000 */
[----:B-----5:R-:W-:-:S02]  /*11390*/  IADD3 R202, PT, PT, R202, -0x17f, RZ ;  /* 0xfffffe81caca7810 */ /* 0x020fc40007ffe0ff */
[----:B------:R-:W-:Y:S01]  /*113a0*/  IADD3 R238, P5, PT, R198, R3, RZ ;  /* 0x00000003c6ee7210 */ /* 0x000fe20007fbe0ff */
[----:B---3--:R-:W-:-:S04]  /*113b0*/  VIADD R237, R236, 0xfffffe80 ;  /* 0xfffffe80eced7836 */ /* 0x008fc80000000000 */
[--C-:B------:R-:W-:Y:S01]  /*113c0*/  IMAD.X R239, R199, 0x1, R132.reuse, P5 ;  /* 0x00000001c7ef7824 */ /* 0x100fe200028e0684 */
[----:B------:R-:W-:Y:S01]  /*113d0*/  IADD3 R200, P5, PT, R196, R3, RZ ;  /* 0x00000003c4c87210 */ /* 0x000fe20007fbe0ff */
[--C-:B------:R-:W-:Y:S01]  /*113e0*/  IMAD.X R241, R201, 0x1, R132.reuse, P4 ;  /* 0x00000001c9f17824 */ /* 0x100fe200020e0684 */
[----:B------:R-:W-:Y:S02]  /*113f0*/  ISETP.GE.U32.AND P3, PT, R203, 0x7ffffe03, PT ;  /* 0x7ffffe03cb00780c */ /* 0x000fe40003f66070 */
[----:B------:R-:W-:Y:S01]  /*11400*/  ISETP.GE.U32.AND P1, PT, R202, 0x7ffffe02, PT ;  /* 0x7ffffe02ca00780c */ /* 0x000fe20003f26070 */
[----:B------:R-:W-:Y:S01]  /*11410*/  IMAD.X R201, R197, 0x1, R132, P5 ;  /* 0x00000001c5c97824 */ /* 0x000fe200028e0684 */
[----:B------:R-:W-:Y:S01]  /*11420*/  ISETP.GE.U32.AND P4, PT, R237, 0x7ffffe01, PT ;  /* 0x7ffffe01ed00780c */ /* 0x000fe20003f86070 */
[----:B------:R-:W-:Y:S04]  /*11430*/  STL.64 [R1+0x220], R240 ;  /* 0x000220f001007387 */ /* 0x000fe80000100a00 */
[----:B------:R-:W-:Y:S04]  /*11440*/  STL.64 [R1+0x228], R238 ;  /* 0x000228ee01007387 */ /* 0x000fe80000100a00 */
[----:B------:R1:W-:Y:S04]  /*11450*/  STL.64 [R1+0x230], R200 ;  /* 0x000230c801007387 */ /* 0x0003e80000100a00 */
[----:B------:R-:W3:Y:S01]  /*11460*/  LDL.LU.64 R242, [R1+0x5e8] ;  /* 0x0005e80001f27983 */ /* 0x000ee20000300a00 */
[----:B------:R-:W-:-:S03]  /*11470*/  LOP3.LUT R0, R0, 0x7f, RZ, 0xc0, !PT ;  /* 0x0000007f00007812 */ /* 0x000fc600078ec0ff */
[----:B------:R-:W5:Y:S04]  /*11480*/  LDL.LU.64 R246, [R1+0x5c8] ;  /* 0x0005c80001f67983 */ /* 0x000f680000300a00 */
[----:B------:R-:W-:Y:S01]  /*11490*/  LDGSTS.E [R133+0x1f4], desc[UR22][R240.64], !P3 ;  /* 0x001f4000f0857fae */ /* 0x000fe2000d9a1016 */
[----:B------:R-:W-:-:S03]  /*114a0*/  VIADD R251, R251, 0x7f ;  /* 0x0000007ffbfb7836 */ /* 0x000fc60000000000 */
[----:B------:R-:W-:Y:S01]  /*114b0*/  LDGSTS.E [R133+0x1f8], desc[UR22][R238.64], !P1 ;  /* 0x001f8000ee857fae */ /* 0x000fe2000c9a1016 */
[----:B------:R-:W-:-:S03]  /*114c0*/  ISETP.GE.AND P3, PT, R0, UR5, PT ;  /* 0x0000000500007c0c */ /* 0x000fc6000bf66270 */
[----:B------:R1:W-:Y:S01]  /*114d0*/  LDGSTS.E [R133+0x1fc], desc[UR22][R200.64], !P4 ;  /* 0x001fc000c8857fae */ /* 0x0003e2000e1a1016 */
[----:B------:R-:W-:Y:S02]  /*114e0*/  ISETP.GT.AND P1, PT, R251, 0x17f, PT ;  /* 0x0000017ffb00780c */ /* 0x000fe40003f24270 */
[----:B------:R-:W-:Y:S01]  /*114f0*/  SEL R196, RZ, 0x4, P3 ;  /* 0x00000004ffc47807 */ /* 0x000fe20001800000 */
[----:B------:R-:W0:Y:S01]  /*11500*/  LDGDEPBAR ;  /* 0x00000000000079af */ /* 0x000e220000000000 */
[----:B-1----:R-:W-:-:S04]  /*11510*/  SHF.R.S32.HI R133, RZ, 0x1f, R134 ;  /* 0x0000001fff857819 */ /* 0x002fc80000011486 */
[C---:B------:R-:W-:Y:S01]  /*11520*/  SHF.L.U64.HI R133, R134.reuse, 0x2, R133 ;  /* 0x0000000286857819 */ /* 0x040fe20000010285 */
[----:B------:R-:W-:Y:S01]  /*11530*/  IMAD.SHL.U32 R134, R134, 0x4, RZ ;  /* 0x0000000486867824 */ /* 0x000fe200078e00ff */
[----:B------:R-:W-:-:S04]  /*11540*/  SEL R196, R196, RZ, P1 ;  /* 0x000000ffc4c47207 */ /* 0x000fc80000800000 */
[----:B------:R-:W-:Y:S02]  /*11550*/  ISETP.NE.U32.AND P1, PT, R196, RZ, PT ;  /* 0x000000ffc400720c */ /* 0x000fe40003f25070 */
[----:B--2---:R-:W-:-:S05]  /*11560*/  IADD3 R198, P3, PT, R248, R134, RZ ;  /* 0x00000086f8c67210 */ /* 0x004fca0007f7e0ff */
[----:B------:R-:W-:Y:S01]  /*11570*/  IMAD.X R199, R249, 0x1, R133, P3 ;  /* 0x00000001f9c77824 */ /* 0x000fe200018e0685 */
[----:B------:R-:W-:-:S05]  /*11580*/  IADD3 R196, P3, PT, R234, R134, RZ ;  /* 0x00000086eac47210 */ /* 0x000fca0007f7e0ff */
[----:B------:R1:W-:Y:S01]  /*11590*/  LDGSTS.E [R252+0x30000], desc[UR22][R198.64], P1 ;  /* 0x30000000c6fc7fae */ /* 0x0003e200089a1016 */
[--C-:B------:R-:W-:Y:S01]  /*115a0*/  IMAD.X R197, R235, 0x1, R133.reuse, P3 ;  /* 0x00000001ebc57824 */ /* 0x100fe200018e0685 */
[-C--:B------:R-:W-:Y:S02]  /*115b0*/  IADD3 R200, P3, PT, R232, R134.reuse, RZ ;  /* 0x00000086e8c87210 */ /* 0x080fe40007f7e0ff */
[----:B------:R1:W-:Y:S03]  /*115c0*/  STL.64 [R1+0x238], R198 ;  /* 0x000238c601007387 */ /* 0x0003e60000100a00 */
[----:B------:R-:W-:Y:S01]  /*115d0*/  IMAD.X R201, R233, 0x1, R133, P3 ;  /* 0x00000001e9c97824 */ /* 0x000fe200018e0685 */
[----:B------:R2:W-:Y:S04]  /*115e0*/  STL.64 [R1+0x278], R196 ;  /* 0x000278c401007387 */ /* 0x0005e80000100a00 */
[----:B------:R2:W-:Y:S01]  /*115f0*/  LDGSTS.E [R252+0x30400], desc[UR22][R196.64], P1 ;  /* 0x30400000c4fc7fae */ /* 0x0005e200089a1016 */
[----:B-1----:R-:W-:-:S03]  /*11600*/  IADD3 R198, P3, PT, R226, R134, RZ ;  /* 0x00000086e2c67210 */ /* 0x002fc60007f7e0ff */
[----:B------:R1:W-:Y:S02]  /*11610*/  STL.64 [R1+0x2f8], R200 ;  /* 0x0002f8c801007387 */ /* 0x0003e40000100a00 */
[----:B------:R-:W-:Y:S02]  /*11620*/  IMAD.X R199, R227, 0x1, R133, P3 ;  /* 0x00000001e3c77824 */ /* 0x000fe400018e0685 */
[----:B------:R1:W-:Y:S01]  /*11630*/  LDGSTS.E [R252+0x30800], desc[UR22][R200.64], P1 ;  /* 0x30800000c8fc7fae */ /* 0x0003e200089a1016 */
[----:B--2---:R-:W-:-:S03]  /*11640*/  IADD3 R196, P3, PT, R206, R134, RZ ;  /* 0x00000086cec47210 */ /* 0x004fc60007f7e0ff */
[----:B------:R2:W-:Y:S02]  /*11650*/  STL.64 [R1+0x338], R198 ;  /* 0x000338c601007387 */ /* 0x0005e40000100a00 */
[----:B------:R-:W-:Y:S02]  /*11660*/  IMAD.X R197, R207, 0x1, R133, P3 ;  /* 0x00000001cfc57824 */ /* 0x000fe400018e0685 */
[----:B------:R2:W-:Y:S04]  /*11670*/  LDGSTS.E [R252+0x30c00], desc[UR22][R198.64], P1 ;  /* 0x30c00000c6fc7fae */ /* 0x0005e800089a1016 */
[----:B------:R4:W-:Y:S04]  /*11680*/  STL.64 [R1+0x378], R196 ;  /* 0x000378c401007387 */ /* 0x0009e80000100a00 */
[----:B------:R-:W5:Y:S01]  /*11690*/  LDL.LU.64 R248, [R1+0x600] ;  /* 0x0006000001f87983 */ /* 0x000f620000300a00 */
[----:B-1----:R-:W-:-:S03]  /*116a0*/  IADD3 R200, P3, PT, R184, R134, RZ ;  /* 0x00000086b8c87210 */ /* 0x002fc60007f7e0ff */
[----:B------:R4:W-:Y:S01]  /*116b0*/  LDGSTS.E [R252+0x31000], desc[UR22][R196.64], P1 ;  /* 0x31000000c4fc7fae */ /* 0x0009e200089a1016 */
[----:B------:R-:W-:Y:S02]  /*116c0*/  IADD3.X R201, PT, PT, R185, R133, RZ, P3, !PT ;  /* 0x00000085b9c97210 */ /* 0x000fe40001ffe4ff */
[----:B--2---:R-:W-:-:S03]  /*116d0*/  IADD3 R198, P3, PT, R170, R134, RZ ;  /* 0x00000086aac67210 */ /* 0x004fc60007f7e0ff */
[----:B------:R-:W-:Y:S02]  /*116e0*/  LDGSTS.E [R252+0x31400], desc[UR22][R200.64], P1 ;  /* 0x31400000c8fc7fae */ /* 0x000fe400089a1016 */
[--C-:B------:R-:W-:Y:S01]  /*116f0*/  IMAD.X R199, R171, 0x1, R133.reuse, P3 ;  /* 0x00000001abc77824 */ /* 0x100fe200018e0685 */
[-C--:B----4-:R-:W-:Y:S01]  /*11700*/  IADD3 R196, P3, PT, R154, R134.reuse, RZ ;  /* 0x000000869ac47210 */ /* 0x090fe20007f7e0ff */
[----:B------:R-:W-:Y:S04]  /*11710*/  STL.64 [R1+0x3b8], R200 ;  /* 0x0003b8c801007387 */ /* 0x000fe80000100a00 */
[----:B------:R-:W-:Y:S01]  /*11720*/  IMAD.X R197, R155, 0x1, R133, P3 ;  /* 0x000000019bc57824 */ /* 0x000fe200018e0685 */
[----:B------:R-:W-:Y:S01]  /*11730*/  STL.64 [R1+0x3f8], R198 ;  /* 0x0003f8c601007387 */ /* 0x000fe20000100a00 */
[----:B---3--:R-:W-:-:S03]  /*11740*/  IADD3 R170, P3, PT, R242, R134, RZ ;  /* 0x00000086f2aa7210 */ /* 0x008fc60007f7e0ff */
[----:B------:R-:W2:Y:S02]  /*11750*/  LDL.LU.64 R238, [R1+0x5e0] ;  /* 0x0005e00001ee7983 */ /* 0x000ea40000300a00 */
[--C-:B------:R-:W-:Y:S01]  /*11760*/  IMAD.X R171, R243, 0x1, R133.reuse, P3 ;  /* 0x00000001f3ab7824 */ /* 0x100fe200018e0685 */
[-C--:B-----5:R-:W-:Y:S01]  /*11770*/  IADD3 R154, P3, PT, R246, R134.reuse, RZ ;  /* 0x00000086f69a7210 */ /* 0x0a0fe20007f7e0ff */
[----:B------:R-:W-:Y:S04]  /*11780*/  LDGSTS.E [R252+0x31800], desc[UR22][R198.64], P1 ;  /* 0x31800000c6fc7fae */ /* 0x000fe800089a1016 */
[--C-:B------:R-:W-:Y:S01]  /*11790*/  IMAD.X R155, R247, 0x1, R133.reuse, P3 ;  /* 0x00000001f79b7824 */ /* 0x100fe200018e0685 */
[----:B------:R-:W-:Y:S01]  /*117a0*/  IADD3 R184, P3, PT, R230, R134, RZ ;  /* 0x00000086e6b87210 */ /* 0x000fe20007f7e0ff */
[----:B------:R-:W-:Y:S04]  /*117b0*/  STL.64 [R1+0x438], R196 ;  /* 0x000438c401007387 */ /* 0x000fe80000100a00 */
[----:B------:R-:W-:Y:S01]  /*117c0*/  LDGSTS.E [R252+0x31c00], desc[UR22][R196.64], P1 ;  /* 0x31c00000c4fc7fae */ /* 0x000fe200089a1016 */
[----:B------:R-:W-:-:S03]  /*117d0*/  IMAD.X R185, R231, 0x1, R133, P3 ;  /* 0x00000001e7b97824 */ /* 0x000fc600018e0685 */
[----:B------:R1:W-:Y:S04]  /*117e0*/  STL.64 [R1+0x240], R170 ;  /* 0x000240aa01007387 */ /* 0x0003e80000100a00 */
[----:B------:R1:W-:Y:S04]  /*117f0*/  LDGSTS.E [R141+0x30080], desc[UR22][R170.64], P1 ;  /* 0x30080000aa8d7fae */ /* 0x0003e800089a1016 */
[----:B------:R3:W-:Y:S04]  /*11800*/  STL.64 [R1+0x280], R154 ;  /* 0x0002809a01007387 */ /* 0x0007e80000100a00 */
[----:B------:R3:W-:Y:S01]  /*11810*/  LDGSTS.E [R141+0x30480], desc[UR22][R154.64], P1 ;  /* 0x304800009a8d7fae */ /* 0x0007e200089a1016 */
[----:B-1----:R-:W-:-:S03]  /*11820*/  IADD3 R170, P3, PT, R224, R134, RZ ;  /* 0x00000086e0aa7210 */ /* 0x002fc60007f7e0ff */
[----:B------:R1:W-:Y:S02]  /*11830*/  STL.64 [R1+0x2c0], R184 ;  /* 0x0002c0b801007387 */ /* 0x0003e40000100a00 */
[----:B------:R-:W-:Y:S02]  /*11840*/  IMAD.X R171, R225, 0x1, R133, P3 ;  /* 0x00000001e1ab7824 */ /* 0x000fe400018e0685 */
[----:B------:R1:W-:Y:S01]  /*11850*/  LDGSTS.E [R141+0x30880], desc[UR22][R184.64], P1 ;  /* 0x30880000b88d7fae */ /* 0x0003e200089a1016 */
[----:B---3--:R-:W-:-:S03]  /*11860*/  IADD3 R154, P3, PT, R204, R134, RZ ;  /* 0x00000086cc9a7210 */ /* 0x008fc60007f7e0ff */
[----:B------:R3:W-:Y:S02]  /*11870*/  STL.64 [R1+0x300], R170 ;  /* 0x000300aa01007387 */ /* 0x0007e40000100a00 */
[----:B------:R-:W-:Y:S02]  /*11880*/  IMAD.X R155, R205, 0x1, R133, P3 ;  /* 0x00000001cd9b7824 */ /* 0x000fe400018e0685 */
[----:B------:R3:W-:Y:S01]  /*11890*/  LDGSTS.E [R141+0x30c80], desc[UR22][R170.64], P1 ;  /* 0x30c80000aa8d7fae */ /* 0x0007e200089a1016 */
[----:B-1----:R-:W-:-:S03]  /*118a0*/  IADD3 R184, P3, PT, R182, R134, RZ ;  /* 0x00000086b6b87210 */ /* 0x002fc60007f7e0ff */
[----:B------:R1:W-:Y:S02]  /*118b0*/  STL.64 [R1+0x340], R154 ;  /* 0x0003409a01007387 */ /* 0x0003e40000100a00 */
[----:B------:R-:W-:Y:S02]  /*118c0*/  IMAD.X R185, R183, 0x1, R133, P3 ;  /* 0x00000001b7b97824 */ /* 0x000fe400018e0685 */
[----:B------:R1:W-:Y:S01]  /*118d0*/  LDGSTS.E [R141+0x31080], desc[UR22][R154.64], P1 ;  /* 0x310800009a8d7fae */ /* 0x0003e200089a1016 */
[----:B---3--:R-:W-:-:S03]  /*118e0*/  IADD3 R170, P3, PT, R168, R134, RZ ;  /* 0x00000086a8aa7210 */ /* 0x008fc60007f7e0ff */
[----:B------:R-:W-:Y:S02]  /*118f0*/  STL.64 [R1+0x380], R184 ;  /* 0x000380b801007387 */ /* 0x000fe40000100a00 */
[----:B------:R-:W-:Y:S02]  /*11900*/  IMAD.X R171, R169, 0x1, R133, P3 ;  /* 0x00000001a9ab7824 */ /* 0x000fe400018e0685 */
[----:B------:R-:W-:Y:S01]  /*11910*/  LDGSTS.E [R141+0x31480], desc[UR22][R184.64], P1 ;  /* 0x31480000b88d7fae */ /* 0x000fe200089a1016 */
[----:B-1----:R-:W-:-:S03]  /*11920*/  IADD3 R154, P3, PT, R152, R134, RZ ;  /* 0x00000086989a7210 */ /* 0x002fc60007f7e0ff */
[----:B------:R-:W-:Y:S04]  /*11930*/  STL.64 [R1+0x3c0], R170 ;  /* 0x0003c0aa01007387 */ /* 0x000fe80000100a00 */
[----:B------:R-:W3:Y:S01]  /*11940*/  LDL.LU.64 R242, [R1+0x618] ;  /* 0x0006180001f27983 */ /* 0x000ee20000300a00 */
[----:B------:R-:W-:-:S03]  /*11950*/  IMAD.X R155, R153, 0x1, R133, P3 ;  /* 0x00000001999b7824 */ /* 0x000fc600018e0685 */
[----:B------:R-:W-:Y:S04]  /*11960*/  LDGSTS.E [R141+0x31880], desc[UR22][R170.64], P1 ;  /* 0x31880000aa8d7fae */ /* 0x000fe800089a1016 */
[----:B------:R1:W-:Y:S04]  /*11970*/  STL.64 [R1+0x400], R154 ;  /* 0x0004009a01007387 */ /* 0x0003e80000100a00 */
[----:B------:R1:W-:Y:S04]  /*11980*/  LDGSTS.E [R141+0x31c80], desc[UR22][R154.64], P1 ;  /* 0x31c800009a8d7fae */ /* 0x0003e800089a1016 */
[----:B------:R-:W4:Y:S01]  /*11990*/  LDL.LU.64 R246, [R1+0x5f8] ;  /* 0x0005f80001f67983 */ /* 0x000f220000300a00 */
[----:B-1----:R-:W-:-:S05]  /*119a0*/  IADD3 R154, P3, PT, R248, R134, RZ ;  /* 0x00000086f89a7210 */ /* 0x002fca0007f7e0ff */
[----:B------:R-:W-:Y:S02]  /*119b0*/  IMAD.X R155, R249, 0x1, R133, P3 ;  /* 0x00000001f99b7824 */ /* 0x000fe400018e0685 */
[----:B------:R-:W5:Y:S04]  /*119c0*/  LDL.LU.64 R248, [R1+0x5d0] ;  /* 0x0005d00001f87983 */ /* 0x000f680000300a00 */
[----:B------:R1:W-:Y:S04]  /*119d0*/  STL.64 [R1+0x248], R154 ;  /* 0x0002489a01007387 */ /* 0x0003e80000100a00 */
[----:B------:R1:W-:Y:S01]  /*119e0*/  LDGSTS.E [R140+0x30100], desc[UR22][R154.64], P1 ;  /* 0x301000009a8c7fae */ /* 0x0003e200089a1016 */
[----:B--2---:R-:W-:-:S04]  /*119f0*/  IADD3 R152, P3, PT, R238, R134, RZ ;  /* 0x00000086ee987210 */ /* 0x004fc80007f7e0ff */
[----:B------:R-:W-:Y:S02]  /*11a00*/  IADD3.X R153, PT, PT, R239, R133, RZ, P3, !PT ;  /* 0x00000085ef997210 */ /* 0x000fe40001ffe4ff */
[----:B------:R-:W-:-:S03]  /*11a10*/  IADD3 R168, P3, PT, R228, R134, RZ ;  /* 0x00000086e4a87210 */ /* 0x000fc60007f7e0ff */
[----:B------:R2:W-:Y:S02]  /*11a20*/  LDGSTS.E [R140+0x30500], desc[UR22][R152.64], P1 ;  /* 0x30500000988c7fae */ /* 0x0005e400089a1016 */
[--C-:B------:R-:W-:Y:S01]  /*11a30*/  IMAD.X R169, R229, 0x1, R133.reuse, P3 ;  /* 0x00000001e5a97824 */ /* 0x100fe200018e0685 */
[-C--:B-1----:R-:W-:Y:S01]  /*11a40*/  IADD3 R154, P3, PT, R222, R134.reuse, RZ ;  /* 0x00000086de9a7210 */ /* 0x082fe20007f7e0ff */
[----:B------:R2:W-:Y:S04]  /*11a50*/  STL.64 [R1+0x288], R152 ;  /* 0x0002889801007387 */ /* 0x0005e80000100a00 */
[----:B------:R-:W-:Y:S01]  /*11a60*/  IMAD.X R155, R223, 0x1, R133, P3 ;  /* 0x00000001df9b7824 */ /* 0x000fe200018e0685 */
[----:B------:R1:W-:Y:S04]  /*11a70*/  STL.64 [R1+0x2c8], R168 ;  /* 0x0002c8a801007387 */ /* 0x0003e80000100a00 */
[----:B------:R1:W-:Y:S01]  /*11a80*/  LDGSTS.E [R140+0x30900], desc[UR22][R168.64], P1 ;  /* 0x30900000a88c7fae */ /* 0x0003e200089a1016 */
[----:B--2---:R-:W-:-:S03]  /*11a90*/  IADD3 R152, P3, PT, R192, R134, RZ ;  /* 0x00000086c0987210 */ /* 0x004fc60007f7e0ff */
[----:B------:R2:W-:Y:S02]  /*11aa0*/  STL.64 [R1+0x308], R154 ;  /* 0x0003089a01007387 */ /* 0x0005e40000100a00 */
[----:B------:R-:W-:Y:S02]  /*11ab0*/  IMAD.X R153, R193, 0x1, R133, P3 ;  /* 0x00000001c1997824 */ /* 0x000fe400018e0685 */
[----:B------:R2:W-:Y:S01]  /*11ac0*/  LDGSTS.E [R140+0x30d00], desc[UR22][R154.64], P1 ;  /* 0x30d000009a8c7fae */ /* 0x0005e200089a1016 */
[----:B-1----:R-:W-:-:S03]  /*11ad0*/  IADD3 R168, P3, PT, R180, R134, RZ ;  /* 0x00000086b4a87210 */ /* 0x002fc60007f7e0ff */
[----:B------:R1:W-:Y:S02]  /*11ae0*/  STL.64 [R1+0x348], R152 ;  /* 0x0003489801007387 */ /* 0x0003e40000100a00 */
[----:B------:R-:W-:Y:S02]  /*11af0*/  IMAD.X R169, R181, 0x1, R133, P3 ;  /* 0x00000001b5a97824 */ /* 0x000fe400018e0685 */
[----:B------:R1:W-:Y:S01]  /*11b00*/  LDGSTS.E [R140+0x31100], desc[UR22][R152.64], P1 ;  /* 0x31100000988c7fae */ /* 0x0003e200089a1016 */
[----:B--2---:R-:W-:-:S03]  /*11b10*/  IADD3 R154, P3, PT, R166, R134, RZ ;  /* 0x00000086a69a7210 */ /* 0x004fc60007f7e0ff */
[----:B------:R-:W-:Y:S02]  /*11b20*/  STL.64 [R1+0x388], R168 ;  /* 0x000388a801007387 */ /* 0x000fe40000100a00 */
[----:B------:R-:W-:Y:S02]  /*11b30*/  IMAD.X R155, R167, 0x1, R133, P3 ;  /* 0x00000001a79b7824 */ /* 0x000fe400018e0685 */
[----:B------:R-:W-:Y:S01]  /*11b40*/  LDGSTS.E [R140+0x31500], desc[UR22][R168.64], P1 ;  /* 0x31500000a88c7fae */ /* 0x000fe200089a1016 */
[----:B-1----:R-:W-:-:S03]  /*11b50*/  IADD3 R152, P3, PT, R150, R134, RZ ;  /* 0x0000008696987210 */ /* 0x002fc60007f7e0ff */
[----:B------:R-:W-:Y:S02]  /*11b60*/  STL.64 [R1+0x3c8], R154 ;  /* 0x0003c89a01007387 */ /* 0x000fe40000100a00 */
[----:B------:R-:W-:Y:S02]  /*11b70*/  IMAD.X R153, R151, 0x1, R133, P3 ;  /* 0x0000000197997824 */ /* 0x000fe400018e0685 */
[----:B------:R-:W2:Y:S04]  /*11b80*/  LDL.LU.64 R244, [R1+0x630] ;  /* 0x0006300001f47983 */ /* 0x000ea80000300a00 */
[----:B------:R5:W-:Y:S04]  /*11b90*/  STL.64 [R1+0x408], R152 ;  /* 0x0004089801007387 */ /* 0x000be80000100a00 */
[----:B------:R-:W2:Y:S04]  /*11ba0*/  LDL.LU.64 R238, [R1+0x610] ;  /* 0x0006100001ee7983 */ /* 0x000ea80000300a00 */
[----:B------:R-:W-:Y:S04]  /*11bb0*/  LDGSTS.E [R140+0x31900], desc[UR22][R154.64], P1 ;  /* 0x319000009a8c7fae */ /* 0x000fe800089a1016 */
[----:B------:R4:W-:Y:S01]  /*11bc0*/  LDGSTS.E [R140+0x31d00], desc[UR22][R152.64], P1 ;  /* 0x31d00000988c7fae */ /* 0x0009e200089a1016 */
[----:B---3--:R-:W-:-:S05]  /*11bd0*/  IADD3 R150, P3, PT, R242, R134, RZ ;  /* 0x00000086f2967210 */ /* 0x008fca0007f7e0ff */
[----:B------:R-:W-:Y:S02]  /*11be0*/  IMAD.X R151, R243, 0x1, R133, P3 ;  /* 0x00000001f3977824 */ /* 0x000fe400018e0685 */
[----:B------:R-:W3:Y:S01]  /*11bf0*/  LDL.LU.64 R242, [R1+0x5f0] ;  /* 0x0005f00001f27983 */ /* 0x000ee20000300a00 */
[----:B----4-:R-:W-:-:S03]  /*11c00*/  IADD3 R140, P3, PT, R246, R134, RZ ;  /* 0x00000086f68c7210 */ /* 0x010fc60007f7e0ff */
[----:B------:R1:W-:Y:S02]  /*11c10*/  LDGSTS.E [R139+0x30180], desc[UR22][R150.64], P1 ;  /* 0x30180000968b7fae */ /* 0x0003e400089a1016 */
[----:B------:R-:W-:Y:S02]  /*11c20*/  IMAD.X R141, R247, 0x1, R133, P3 ;  /* 0x00000001f78d7824 */ /* 0x000fe400018e0685 */
[----:B------:R1:W-:Y:S04]  /*11c30*/  STL.64 [R1+0x250], R150 ;  /* 0x0002509601007387 */ /* 0x0003e80000100a00 */
[----:B------:R4:W-:Y:S04]  /*11c40*/  STL.64 [R1+0x290], R140 ;  /* 0x0002908c01007387 */ /* 0x0009e80000100a00 */
[----:B------:R4:W-:Y:S01]  /*11c50*/  LDGSTS.E [R139+0x30580], desc[UR22][R140.64], P1 ;  /* 0x305800008c8b7fae */ /* 0x0009e200089a1016 */
[----:B-----5:R-:W-:-:S05]  /*11c60*/  IADD3 R152, P3, PT, R248, R134, RZ ;  /* 0x00000086f8987210 */ /* 0x020fca0007f7e0ff */
[----:B------:R-:W-:Y:S01]  /*11c70*/  IMAD.X R153, R249, 0x1, R133, P3 ;  /* 0x00000001f9997824 */ /* 0x000fe200018e0685 */
[----:B-1----:R-:W-:-:S04]  /*11c80*/  IADD3 R150, P3, PT, R220, R134, RZ ;  /* 0x00000086dc967210 */ /* 0x002fc80007f7e0ff */
[----:B------:R1:W-:Y:S01]  /*11c90*/  LDGSTS.E [R139+0x30980], desc[UR22][R152.64], P1 ;  /* 0x30980000988b7fae */ /* 0x0003e200089a1016 */
[--C-:B------:R-:W-:Y:S01]  /*11ca0*/  IMAD.X R151, R221, 0x1, R133.reuse, P3 ;  /* 0x00000001dd977824 */ /* 0x100fe200018e0685 */
[-C--:B----4-:R-:W-:Y:S02]  /*11cb0*/  IADD3 R140, P3, PT, R190, R134.reuse, RZ ;  /* 0x00000086be8c7210 */ /* 0x090fe40007f7e0ff */
[----:B------:R1:W-:Y:S03]  /*11cc0*/  STL.64 [R1+0x2d0], R152 ;  /* 0x0002d09801007387 */ /* 0x0003e60000100a00 */
[----:B------:R-:W-:Y:S01]  /*11cd0*/  IMAD.X R141, R191, 0x1, R133, P3 ;  /* 0x00000001bf8d7824 */ /* 0x000fe200018e0685 */
[----:B------:R4:W-:Y:S04]  /*11ce0*/  STL.64 [R1+0x310], R150 ;  /* 0x0003109601007387 */ /* 0x0009e80000100a00 */
[----:B------:R4:W-:Y:S01]  /*11cf0*/  LDGSTS.E [R139+0x30d80], desc[UR22][R150.64], P1 ;  /* 0x30d80000968b7fae */ /* 0x0009e200089a1016 */
[----:B-1----:R-:W-:-:S03]  /*11d00*/  IADD3 R152, P3, PT, R178, R134, RZ ;  /* 0x00000086b2987210 */ /* 0x002fc60007f7e0ff */
[----:B------:R1:W-:Y:S01]  /*11d10*/  STL.64 [R1+0x350], R140 ;  /* 0x0003508c01007387 */ /* 0x0003e20000100a00 */
[----:B------:R-:W-:-:S03]  /*11d20*/  IADD3.X R153, PT, PT, R179, R133, RZ, P3, !PT ;  /* 0x00000085b3997210 */ /* 0x000fc60001ffe4ff */
[----:B------:R1:W-:Y:S01]  /*11d30*/  LDGSTS.E [R139+0x31180], desc[UR22][R140.64], P1 ;  /* 0x311800008c8b7fae */ /* 0x0003e200089a1016 */
[----:B----4-:R-:W-:-:S03]  /*11d40*/  IADD3 R150, P3, PT, R164, R134, RZ ;  /* 0x00000086a4967210 */ /* 0x010fc60007f7e0ff */
[----:B------:R-:W-:Y:S02]  /*11d50*/  STL.64 [R1+0x390], R152 ;  /* 0x0003909801007387 */ /* 0x000fe40000100a00 */
[----:B------:R-:W-:Y:S02]  /*11d60*/  IMAD.X R151, R165, 0x1, R133, P3 ;  /* 0x00000001a5977824 */ /* 0x000fe400018e0685 */
[----:B------:R-:W-:Y:S01]  /*11d70*/  LDGSTS.E [R139+0x31580], desc[UR22][R152.64], P1 ;  /* 0x31580000988b7fae */ /* 0x000fe200089a1016 */
[----:B-1----:R-:W-:-:S03]  /*11d80*/  IADD3 R140, P3, PT, R148, R134, RZ ;  /* 0x00000086948c7210 */ /* 0x002fc60007f7e0ff */
[----:B------:R-:W-:Y:S02]  /*11d90*/  STL.64 [R1+0x3d0], R150 ;  /* 0x0003d09601007387 */ /* 0x000fe40000100a00 */
[----:B------:R-:W-:Y:S02]  /*11da0*/  IMAD.X R141, R149, 0x1, R133, P3 ;  /* 0x00000001958d7824 */ /* 0x000fe400018e0685 */
[----:B------:R-:W4:Y:S04]  /*11db0*/  LDL.LU.64 R246, [R1+0x648] ;  /* 0x0006480001f67983 */ /* 0x000f280000300a00 */
[----:B------:R1:W-:Y:S04]  /*11dc0*/  STL.64 [R1+0x410], R140 ;  /* 0x0004108c01007387 */ /* 0x0003e80000100a00 */
[----:B------:R-:W5:Y:S04]  /*11dd0*/  LDL.LU.64 R248, [R1+0x628] ;  /* 0x0006280001f87983 */ /* 0x000f680000300a00 */
[----:B------:R-:W-:Y:S04]  /*11de0*/  LDGSTS.E [R139+0x31980], desc[UR22][R150.64], P1 ;  /* 0x31980000968b7fae */ /* 0x000fe800089a1016 */
[----:B------:R1:W-:Y:S01]  /*11df0*/  LDGSTS.E [R139+0x31d80], desc[UR22][R140.64], P1 ;  /* 0x31d800008c8b7fae */ /* 0x0003e200089a1016 */
[----:B--2---:R-:W-:-:S05]  /*11e00*/  IADD3 R148, P3, PT, R244, R134, RZ ;  /* 0x00000086f4947210 */ /* 0x004fca0007f7e0ff */
[----:B------:R-:W-:Y:S02]  /*11e10*/  IMAD.X R149, R245, 0x1, R133, P3 ;  /* 0x00000001f5957824 */ /* 0x000fe400018e0685 */
[----:B------:R-:W2:Y:S01]  /*11e20*/  LDL.LU.64 R244, [R1+0x608] ;  /* 0x0006080001f47983 */ /* 0x000ea20000300a00 */
[----:B-1----:R-:W-:-:S03]  /*11e30*/  IADD3 R140, P3, PT, R238, R134, RZ ;  /* 0x00000086ee8c7210 */ /* 0x002fc60007f7e0ff */
[----:B------:R1:W-:Y:S02]  /*11e40*/  LDGSTS.E [R138+0x30200], desc[UR22][R148.64], P1 ;  /* 0x30200000948a7fae */ /* 0x0003e400089a1016 */
[----:B------:R-:W-:Y:S02]  /*11e50*/  IMAD.X R141, R239, 0x1, R133, P3 ;  /* 0x00000001ef8d7824 */ /* 0x000fe400018e0685 */
[----:B------:R1:W-:Y:S04]  /*11e60*/  STL.64 [R1+0x258], R148 ;  /* 0x0002589401007387 */ /* 0x0003e80000100a00 */
[----:B------:R1:W-:Y:S04]  /*11e70*/  STL.64 [R1+0x298], R140 ;  /* 0x0002988c01007387 */ /* 0x0003e80000100a00 */
[----:B------:R-:W2:Y:S01]  /*11e80*/  LDL.LU.64 R238, [R1+0x40] ;  /* 0x0000400001ee7983 */ /* 0x000ea20000300a00 */
[----:B---3--:R-:W-:-:S03]  /*11e90*/  IADD3 R150, P3, PT, R242, R134, RZ ;  /* 0x00000086f2967210 */ /* 0x008fc60007f7e0ff */
[----:B------:R3:W-:Y:S02]  /*11ea0*/  LDGSTS.E [R138+0x30600], desc[UR22][R140.64], P1 ;  /* 0x306000008c8a7fae */ /* 0x0007e400089a1016 */
[----:B------:R-:W-:Y:S01]  /*11eb0*/  IMAD.X R151, R243, 0x1, R133, P3 ;  /* 0x00000001f3977824 */ /* 0x000fe200018e0685 */
[----:B-1----:R-:W-:-:S04]  /*11ec0*/  IADD3 R148, P3, PT, R208, R134, RZ ;  /* 0x00000086d0947210 */ /* 0x002fc80007f7e0ff */
[----:B------:R1:W-:Y:S01]  /*11ed0*/  LDGSTS.E [R138+0x30a00], desc[UR22][R150.64], P1 ;  /* 0x30a00000968a7fae */ /* 0x0003e200089a1016 */
[--C-:B------:R-:W-:Y:S01]  /*11ee0*/  IMAD.X R149, R209, 0x1, R133.reuse, P3 ;  /* 0x00000001d1957824 */ /* 0x100fe200018e0685 */
[-C--:B---3--:R-:W-:Y:S02]  /*11ef0*/  IADD3 R140, P3, PT, R188, R134.reuse, RZ ;  /* 0x00000086bc8c7210 */ /* 0x088fe40007f7e0ff */
        /* <DEDUP_REMOVED lines=13> */
[----:B------:R-:W-:Y:S02]  /*11fd0*/  STL.64 [R1+0x3d8], R148 ;  /* 0x0003d89401007387 */ /* 0x000fe40000100a00 */
[----:B------:R-:W-:Y:S02]  /*11fe0*/  IMAD.X R141, R147, 0x1, R133, P3 ;  /* 0x00000001938d7824 */ /* 0x000fe400018e0685 */
[----:B------:R-:W-:Y:S04]  /*11ff0*/  LDGSTS.E [R138+0x31a00], desc[UR22][R148.64], P1 ;  /* 0x31a00000948a7fae */ /* 0x000fe800089a1016 */
[----:B------:R4:W-:Y:S04]  /*12000*/  STL.64 [R1+0x418], R140 ;  /* 0x0004188c01007387 */ /* 0x0009e80000100a00 */
[----:B------:R4:W-:Y:S04]  /*12010*/  LDGSTS.E [R138+0x31e00], desc[UR22][R140.64], P1 ;  /* 0x31e000008c8a7fae */ /* 0x0009e800089a1016 */
[----:B------:R-:W3:Y:S01]  /*12020*/  LDL.LU.64 R242, [R1+0x658] ;  /* 0x0006580001f27983 */ /* 0x000ee20000300a00 */
[----:B----4-:R-:W-:-:S05]  /*12030*/  IADD3 R140, P3, PT, R246, R134, RZ ;  /* 0x00000086f68c7210 */ /* 0x010fca0007f7e0ff */
[----:B------:R-:W-:Y:S02]  /*12040*/  IMAD.X R141, R247, 0x1, R133, P3 ;  /* 0x00000001f78d7824 */ /* 0x000fe400018e0685 */
[----:B------:R-:W4:Y:S01]  /*12050*/  LDL.LU.64 R246, [R1+0x640] ;  /* 0x0006400001f67983 */ /* 0x000f220000300a00 */
[----:B-----5:R-:W-:-:S03]  /*12060*/  IADD3 R138, P3, PT, R248, R134, RZ ;  /* 0x00000086f88a7210 */ /* 0x020fc60007f7e0ff */
[----:B------:R1:W-:Y:S01]  /*12070*/  LDGSTS.E [R137+0x30280], desc[UR22][R140.64], P1 ;  /* 0x302800008c897fae */ /* 0x0003e200089a1016 */
[----:B------:R-:W-:-:S03]  /*12080*/  IADD3.X R139, PT, PT, R249, R133, RZ, P3, !PT ;  /* 0x00000085f98b7210 */ /* 0x000fc60001ffe4ff */
[----:B------:R1:W-:Y:S04]  /*12090*/  STL.64 [R1+0x260], R140 ;  /* 0x0002608c01007387 */ /* 0x0003e80000100a00 */
[----:B------:R5:W-:Y:S04]  /*120a0*/  STL.64 [R1+0x2a0], R138 ;  /* 0x0002a08a01007387 */ /* 0x000be80000100a00 */
[----:B------:R-:W4:Y:S04]  /*120b0*/  LDL.LU.64 R248, [R1+0x620] ;  /* 0x0006200001f87983 */ /* 0x000f280000300a00 */
[----:B------:R-:W4:Y:S04]  /*120c0*/  LDL.LU.64 R200, [R1+0x50] ;  /* 0x0000500001c87983 */ /* 0x000f280000300a00 */
[----:B------:R5:W-:Y:S01]  /*120d0*/  LDGSTS.E [R137+0x30680], desc[UR22][R138.64], P1 ;  /* 0x306800008a897fae */ /* 0x000be200089a1016 */
[----:B--2---:R-:W-:-:S05]  /*120e0*/  IADD3 R146, P3, PT, R244, R134, RZ ;  /* 0x00000086f4927210 */ /* 0x004fca0007f7e0ff */
[----:B------:R-:W-:-:S05]  /*120f0*/  IMAD.X R147, R245, 0x1, R133, P3 ;  /* 0x00000001f5937824 */ /* 0x000fca00018e0685 */
[----:B------:R2:W-:Y:S04]  /*12100*/  STL.64 [R1+0x2e0], R146 ;  /* 0x0002e09201007387 */ /* 0x0005e80000100a00 */
[----:B------:R-:W4:Y:S01]  /*12110*/  LDL.LU.64 R202, [R1+0x38] ;  /* 0x0000380001ca7983 */ /* 0x000f220000300a00 */
[----:B-1----:R-:W-:-:S03]  /*12120*/  IADD3 R140, P3, PT, R238, R134, RZ ;  /* 0x00000086ee8c7210 */ /* 0x002fc60007f7e0ff */
[----:B------:R2:W-:Y:S02]  /*12130*/  LDGSTS.E [R137+0x30a80], desc[UR22][R146.64], P1 ;  /* 0x30a8000092897fae */ /* 0x0005e400089a1016 */
[----:B------:R-:W-:Y:S01]  /*12140*/  IMAD.X R141, R239, 0x1, R133, P3 ;  /* 0x00000001ef8d7824 */ /* 0x000fe200018e0685 */
[----:B-----5:R-:W-:-:S04]  /*12150*/  IADD3 R138, P3, PT, R186, R134, RZ ;  /* 0x00000086ba8a7210 */ /* 0x020fc80007f7e0ff */
[----:B------:R1:W-:Y:S01]  /*12160*/  LDGSTS.E [R137+0x30e80], desc[UR22][R140.64], P1 ;  /* 0x30e800008c897fae */ /* 0x0003e200089a1016 */
[--C-:B------:R-:W-:Y:S01]  /*12170*/  IMAD.X R139, R187, 0x1, R133.reuse, P3 ;  /* 0x00000001bb8b7824 */ /* 0x100fe200018e0685 */
[-C--:B--2---:R-:W-:Y:S02]  /*12180*/  IADD3 R146, P3, PT, R174, R134.reuse, RZ ;  /* 0x00000086ae927210 */ /* 0x084fe40007f7e0ff */
[----:B------:R1:W-:Y:S03]  /*12190*/  STL.64 [R1+0x320], R140 ;  /* 0x0003208c01007387 */ /* 0x0003e60000100a00 */
[----:B------:R-:W-:Y:S01]  /*121a0*/  IMAD.X R147, R175, 0x1, R133, P3 ;  /* 0x00000001af937824 */ /* 0x000fe200018e0685 */
[----:B------:R2:W-:Y:S04]  /*121b0*/  STL.64 [R1+0x360], R138 ;  /* 0x0003608a01007387 */ /* 0x0005e80000100a00 */
[----:B------:R2:W-:Y:S01]  /*121c0*/  LDGSTS.E [R137+0x31280], desc[UR22][R138.64], P1 ;  /* 0x312800008a897fae */ /* 0x0005e200089a1016 */
[----:B-1----:R-:W-:-:S03]  /*121d0*/  IADD3 R140, P3, PT, R160, R134, RZ ;  /* 0x00000086a08c7210 */ /* 0x002fc60007f7e0ff */
[----:B------:R-:W-:Y:S02]  /*121e0*/  STL.64 [R1+0x3a0], R146 ;  /* 0x0003a09201007387 */ /* 0x000fe40000100a00 */
[----:B------:R-:W-:Y:S02]  /*121f0*/  IMAD.X R141, R161, 0x1, R133, P3 ;  /* 0x00000001a18d7824 */ /* 0x000fe400018e0685 */
[----:B------:R-:W-:Y:S01]  /*12200*/  LDGSTS.E [R137+0x31680], desc[UR22][R146.64], P1 ;  /* 0x3168000092897fae */ /* 0x000fe200089a1016 */
[----:B--2---:R-:W-:-:S03]  /*12210*/  IADD3 R138, P3, PT, R144, R134, RZ ;  /* 0x00000086908a7210 */ /* 0x004fc60007f7e0ff */
[----:B------:R3:W-:Y:S02]  /*12220*/  STL.64 [R1+0x3e0], R140 ;  /* 0x0003e08c01007387 */ /* 0x0007e40000100a00 */
[----:B------:R-:W-:Y:S02]  /*12230*/  IMAD.X R139, R145, 0x1, R133, P3 ;  /* 0x00000001918b7824 */ /* 0x000fe400018e0685 */
[----:B------:R-:W2:Y:S04]  /*12240*/  LDL.LU.64 R240, [R1+0x660] ;  /* 0x0006600001f07983 */ /* 0x000ea80000300a00 */
[----:B------:R4:W-:Y:S04]  /*12250*/  STL.64 [R1+0x420], R138 ;  /* 0x0004208a01007387 */ /* 0x0009e80000100a00 */
[----:B------:R3:W-:Y:S04]  /*12260*/  LDGSTS.E [R137+0x31a80], desc[UR22][R140.64], P1 ;  /* 0x31a800008c897fae */ /* 0x0007e800089a1016 */
[----:B------:R-:W5:Y:S04]  /*12270*/  LDL.LU.64 R244, [R1+0x650] ;  /* 0x0006500001f47983 */ /* 0x000f680000300a00 */
[----:B------:R-:W5:Y:S04]  /*12280*/  LDL.LU.64 R238, [R1+0x638] ;  /* 0x0006380001ee7983 */ /* 0x000f680000300a00 */
[----:B------:R4:W-:Y:S01]  /*12290*/  LDGSTS.E [R137+0x31e80], desc[UR22][R138.64], P1 ;  /* 0x31e800008a897fae */ /* 0x0009e200089a1016 */
[----:B---3--:R-:W-:-:S05]  /*122a0*/  IADD3 R140, P3, PT, R242, R134, RZ ;  /* 0x00000086f28c7210 */ /* 0x008fca0007f7e0ff */
[----:B------:R-:W-:-:S05]  /*122b0*/  IMAD.X R141, R243, 0x1, R133, P3 ;  /* 0x00000001f38d7824 */ /* 0x000fca00018e0685 */
[----:B------:R1:W-:Y:S04]  /*122c0*/  STL.64 [R1+0x268], R140 ;  /* 0x0002688c01007387 */ /* 0x0003e80000100a00 */
[----:B------:R-:W3:Y:S04]  /*122d0*/  LDL.LU.64 R242, [R1+0x58] ;  /* 0x0000580001f27983 */ /* 0x000ee80000300a00 */
[----:B------:R1:W-:Y:S01]  /*122e0*/  LDGSTS.E [R136+0x30300], desc[UR22][R140.64], P1 ;  /* 0x303000008c887fae */ /* 0x0003e200089a1016 */
[----:B----4-:R-:W-:-:S05]  /*122f0*/  IADD3 R138, P3, PT, R246, R134, RZ ;  /* 0x00000086f68a7210 */ /* 0x010fca0007f7e0ff */
[----:B------:R-:W-:Y:S02]  /*12300*/  IMAD.X R139, R247, 0x1, R133, P3 ;  /* 0x00000001f78b7824 */ /* 0x000fe400018e0685 */
[----:B------:R-:W4:Y:S04]  /*12310*/  LDL.LU.64 R246, [R1+0x48] ;  /* 0x0000480001f67983 */ /* 0x000f280000300a00 */
[----:B------:R1:W-:Y:S04]  /*12320*/  STL.64 [R1+0x2a8], R138 ;  /* 0x0002a88a01007387 */ /* 0x0003e80000100a00 */
[----:B------:R1:W-:Y:S01]  /*12330*/  LDGSTS.E [R136+0x30700], desc[UR22][R138.64], P1 ;  /* 0x307000008a887fae */ /* 0x0003e200089a1016 */
[----:B------:R-:W-:-:S05]  /*12340*/  IADD3 R144, P3, PT, R248, R134, RZ ;  /* 0x00000086f8907210 */ /* 0x000fca0007f7e0ff */
[----:B------:R-:W-:Y:S02]  /*12350*/  IMAD.X R145, R249, 0x1, R133, P3 ;  /* 0x00000001f9917824 */ /* 0x000fe400018e0685 */
[----:B------:R-:W4:Y:S01]  /*12360*/  LDL.LU.64 R248, [R1+0x30] ;  /* 0x0000300001f87983 */ /* 0x000f220000300a00 */
[----:B-1----:R-:W-:-:S03]  /*12370*/  IADD3 R140, P3, PT, R200, R134, RZ ;  /* 0x00000086c88c7210 */ /* 0x002fc60007f7e0ff */
[----:B------:R1:W-:Y:S02]  /*12380*/  LDGSTS.E [R136+0x30b00], desc[UR22][R144.64], P1 ;  /* 0x30b0000090887fae */ /* 0x0003e400089a1016 */
[----:B------:R-:W-:Y:S02]  /*12390*/  IMAD.X R141, R201, 0x1, R133, P3 ;  /* 0x00000001c98d7824 */ /* 0x000fe400018e0685 */
[----:B------:R1:W-:Y:S01]  /*123a0*/  STL.64 [R1+0x2e8], R144 ;  /* 0x0002e89001007387 */ /* 0x0003e20000100a00 */
[----:B------:R-:W-:-:S03]  /*123b0*/  IADD3 R138, P3, PT, R202, R134, RZ ;  /* 0x00000086ca8a7210 */ /* 0x000fc60007f7e0ff */
[----:B------:R1:W-:Y:S02]  /*123c0*/  LDGSTS.E [R136+0x30f00], desc[UR22][R140.64], P1 ;  /* 0x30f000008c887fae */ /* 0x0003e400089a1016 */
[----:B------:R-:W-:Y:S01]  /*123d0*/  IMAD.X R139, R203, 0x1, R133, P3 ;  /* 0x00000001cb8b7824 */ /* 0x000fe200018e0685 */
[-C--:B-1----:R-:W-:Y:S01]  /*123e0*/  IADD3 R144, P3, PT, R172, R134.reuse, RZ ;  /* 0x00000086ac907210 */ /* 0x082fe20007f7e0ff */
[----:B------:R1:W-:Y:S03]  /*123f0*/  STL.64 [R1+0x328], R140 ;  /* 0x0003288c01007387 */ /* 0x0003e60000100a00 */
[----:B------:R-:W-:Y:S01]  /*12400*/  IADD3.X R145, PT, PT, R173, R133, RZ, P3, !PT ;  /* 0x00000085ad917210 */ /* 0x000fe20001ffe4ff */
[----:B------:R1:W-:Y:S04]  /*12410*/  STL.64 [R1+0x368], R138 ;  /* 0x0003688a01007387 */ /* 0x0003e80000100a00 */
[----:B------:R1:W-:Y:S02]  /*12420*/  LDGSTS.E [R136+0x31300], desc[UR22][R138.64], P1 ;  /* 0x313000008a887fae */ /* 0x0003e400089a1016 */
[----:B-1----:R-:W-:-:S02]  /*12430*/  IADD3 R140, P3, PT, R158, R134, RZ ;  /* 0x000000869e8c7210 */ /* 0x002fc40007f7e0ff */
[----:B------:R-:W-:Y:S03]  /*12440*/  STL.64 [R1+0x3a8], R144 ;  /* 0x0003a89001007387 */ /* 0x000fe60000100a00 */
[----:B------:R-:W-:Y:S01]  /*12450*/  IMAD.X R141, R159, 0x1, R133, P3 ;  /* 0x000000019f8d7824 */ /* 0x000fe200018e0685 */
[----:B------:R-:W-:Y:S01]  /*12460*/  LDGSTS.E [R136+0x31700], desc[UR22][R144.64], P1 ;  /* 0x3170000090887fae */ /* 0x000fe200089a1016 */
[----:B------:R-:W-:-:S03]  /*12470*/  IADD3 R138, P3, PT, R142, R134, RZ ;  /* 0x000000868e8a7210 */ /* 0x000fc60007f7e0ff */
[----:B------:R-:W-:Y:S02]  /*12480*/  STL.64 [R1+0x3e8], R140 ;  /* 0x0003e88c01007387 */ /* 0x000fe40000100a00 */
[----:B------:R-:W-:Y:S02]  /*12490*/  IMAD.X R139, R143, 0x1, R133, P3 ;  /* 0x000000018f8b7824 */ /* 0x000fe400018e0685 */
[----:B------:R-:W-:Y:S04]  /*124a0*/  LDGSTS.E [R136+0x31b00], desc[UR22][R140.64], P1 ;  /* 0x31b000008c887fae */ /* 0x000fe800089a1016 */
[----:B------:R2:W-:Y:S04]  /*124b0*/  STL.64 [R1+0x428], R138 ;  /* 0x0004288a01007387 */ /* 0x0005e80000100a00 */
[----:B------:R2:W-:Y:S02]  /*124c0*/  LDGSTS.E [R136+0x31f00], desc[UR22][R138.64], P1 ;  /* 0x31f000008a887fae */ /* 0x0005e400089a1016 */
[----:B--2---:R-:W-:-:S05]  /*124d0*/  IADD3 R138, P3, PT, R240, R134, RZ ;  /* 0x00000086f08a7210 */ /* 0x004fca0007f7e0ff */
[----:B------:R-:W-:Y:S01]  /*124e0*/  IMAD.X R139, R241, 0x1, R133, P3 ;  /* 0x00000001f18b7824 */ /* 0x000fe200018e0685 */
[----:B-----5:R-:W-:-:S04]  /*124f0*/  IADD3 R136, P3, PT, R244, R134, RZ ;  /* 0x00000086f4887210 */ /* 0x020fc80007f7e0ff */
[----:B------:R3:W-:Y:S01]  /*12500*/  LDGSTS.E [R135+0x30380], desc[UR22][R138.64], P1 ;  /* 0x303800008a877fae */ /* 0x0007e200089a1016 */
[--C-:B------:R-:W-:Y:S01]  /*12510*/  IMAD.X R137, R245, 0x1, R133.reuse, P3 ;  /* 0x00000001f5897824 */ /* 0x100fe200018e0685 */
[-C--:B------:R-:W-:Y:S02]  /*12520*/  IADD3 R140, P3, PT, R238, R134.reuse, RZ ;  /* 0x00000086ee8c7210 */ /* 0x080fe40007f7e0ff */
[----:B------:R3:W-:Y:S03]  /*12530*/  STL.64 [R1+0x270], R138 ;  /* 0x0002708a01007387 */ /* 0x0007e60000100a00 */
[----:B------:R-:W-:Y:S01]  /*12540*/  IMAD.X R141, R239, 0x1, R133, P3 ;  /* 0x00000001ef8d7824 */ /* 0x000fe200018e0685 */
[----:B------:R4:W-:Y:S04]  /*12550*/  STL.64 [R1+0x2b8], R136 ;  /* 0x0002b88801007387 */ /* 0x0009e80000100a00 */
[----:B------:R4:W-:Y:S01]  /*12560*/  LDGSTS.E [R135+0x30780], desc[UR22][R136.64], P1 ;  /* 0x3078000088877fae */ /* 0x0009e200089a1016 */
[----:B---3--:R-:W-:-:S03]  /*12570*/  IADD3 R138, P3, PT, R242, R134, RZ ;  /* 0x00000086f28a7210 */ /* 0x008fc60007f7e0ff */
[----:B------:R1:W-:Y:S02]  /*12580*/  STL.64 [R1+0x2f0], R140 ;  /* 0x0002f08c01007387 */ /* 0x0003e40000100a00 */
[----:B------:R-:W-:Y:S02]  /*12590*/  IMAD.X R139, R243, 0x1, R133, P3 ;  /* 0x00000001f38b7824 */ /* 0x000fe400018e0685 */
[----:B------:R1:W-:Y:S04]  /*125a0*/  LDGSTS.E [R135+0x30b80], desc[UR22][R140.64], P1 ;  /* 0x30b800008c877fae */ /* 0x0003e800089a1016 */
[----:B------:R2:W-:Y:S04]  /*125b0*/  STL.64 [R1+0x330], R138 ;  /* 0x0003308a01007387 */ /* 0x0005e80000100a00 */
[----:B------:R2:W-:Y:S01]  /*125c0*/  LDGSTS.E [R135+0x30f80], desc[UR22][R138.64], P1 ;  /* 0x30f800008a877fae */ /* 0x0005e200089a1016 */
[----:B------:R-:W-:Y:S01]  /*125d0*/  UMOV UR6, URZ ;  /* 0x000000ff00067c82 */ /* 0x000fe20008000000 */
[----:B------:R-:W-:-:S02]  /*125e0*/  ISETP.GE.AND P5, PT, R251, 0x80, PT ;  /* 0x00000080fb00780c */ /* 0x000fc40003fa6270 */
[----:B----4-:R-:W-:-:S05]  /*125f0*/  IADD3 R136, P3, PT, R246, R134, RZ ;  /* 0x00000086f6887210 */ /* 0x010fca0007f7e0ff */
[----:B------:R-:W-:Y:S01]  /*12600*/  IMAD.X R137, R247, 0x1, R133, P3 ;  /* 0x00000001f7897824 */ /* 0x000fe200018e0685 */
[----:B-1----:R-:W-:-:S04]  /*12610*/  IADD3 R140, P3, PT, R248, R134, RZ ;  /* 0x00000086f88c7210 */ /* 0x002fc80007f7e0ff */
[----:B------:R1:W-:Y:S01]  /*12620*/  LDGSTS.E [R135+0x31380], desc[UR22][R136.64], P1 ;  /* 0x3138000088877fae */ /* 0x0003e200089a1016 */
[--C-:B------:R-:W-:Y:S01]  /*12630*/  IMAD.X R141, R249, 0x1, R133.reuse, P3 ;  /* 0x00000001f98d7824 */ /* 0x100fe200018e0685 */
[-C--:B--2---:R-:W-:Y:S02]  /*12640*/  IADD3 R138, P3, PT, R156, R134.reuse, RZ ;  /* 0x000000869c8a7210 */ /* 0x084fe40007f7e0ff */
[----:B------:R1:W-:Y:S03]  /*12650*/  STL.64 [R1+0x370], R136 ;  /* 0x0003708801007387 */ /* 0x0003e60000100a00 */
[----:B------:R-:W-:Y:S01]  /*12660*/  IMAD.X R139, R157, 0x1, R133, P3 ;  /* 0x000000019d8b7824 */ /* 0x000fe200018e0685 */
[----:B------:R2:W-:Y:S04]  /*12670*/  LDGSTS.E [R135+0x31780], desc[UR22][R140.64], P1 ;  /* 0x317800008c877fae */ /* 0x0005e800089a1016 */
[----:B------:R2:W-:Y:S01]  /*12680*/  STL.64 [R1+0x3b0], R140 ;  /* 0x0003b08c01007387 */ /* 0x0005e20000100a00 */
[----:B-1----:R-:W-:-:S03]  /*12690*/  IADD3 R136, P3, PT, R194, R134, RZ ;  /* 0x00000086c2887210 */ /* 0x002fc60007f7e0ff */
[----:B------:R2:W-:Y:S02]  /*126a0*/  STL.64 [R1+0x3f0], R138 ;  /* 0x0003f08a01007387 */ /* 0x0005e40000100a00 */
[----:B------:R-:W-:Y:S02]  /*126b0*/  IMAD.X R137, R195, 0x1, R133, P3 ;  /* 0x00000001c3897824 */ /* 0x000fe400018e0685 */
[----:B------:R2:W-:Y:S04]  /*126c0*/  LDGSTS.E [R135+0x31b80], desc[UR22][R138.64], P1 ;  /* 0x31b800008a877fae */ /* 0x0005e800089a1016 */
[----:B------:R2:W-:Y:S04]  /*126d0*/  STL.64 [R1+0x430], R136 ;  /* 0x0004308801007387 */ /* 0x0005e80000100a00 */
[----:B------:R2:W-:Y:S01]  /*126e0*/  LDGSTS.E [R135+0x31f80], desc[UR22][R136.64], P1 ;  /* 0x31f8000088877fae */ /* 0x0005e200089a1016 */
[----:B------:R-:W-:-:S03]  /*126f0*/  ISETP.GE.AND P1, PT, R251, 0x100, PT ;  /* 0x00000100fb00780c */ /* 0x000fc60003f26270 */
[----:B------:R-:W0:Y:S10]  /*12700*/  LDGDEPBAR ;  /* 0x00000000000079af */ /* 0x000e340000000000 */
[----:B--2---:R-:W-:Y:S05]  /*12710*/  @!P1 BRA `(.L_x_8) ;  /* 0x000000bc00589947 */ /* 0x004fea0003800000 */
[----:B------:R-:W-:Y:S01]  /*12720*/  STL [R1+0x4], R88 ;  /* 0x0000045801007387 */ /* 0x000fe20000100800 */
[----:B------:R-:W-:Y:S01]  /*12730*/  IMAD.MOV.U32 R178, RZ, RZ, R62 ;  /* 0x000000ffffb27224 */ /* 0x000fe200078e003e */
[----:B------:R-:W-:Y:S01]  /*12740*/  MOV R171, R79 ;  /* 0x0000004f00ab7202 */ /* 0x000fe20000000f00 */
[----:B------:R-:W-:Y:S01]  /*12750*/  IMAD.MOV.U32 R179, RZ, RZ, R63 ;  /* 0x000000ffffb37224 */ /* 0x000fe200078e003f */
[----:B------:R-:W-:Y:S01]  /*12760*/  STL [R1], R89 ;  /* 0x0000005901007387 */ /* 0x000fe20000100800 */
[----:B------:R-:W-:Y:S01]  /*12770*/  IMAD.MOV.U32 R176, RZ, RZ, R66 ;  /* 0x000000ffffb07224 */ /* 0x000fe200078e0042 */
[----:B------:R-:W-:Y:S01]  /*12780*/  MOV R159, R103 ;  /* 0x00000067009f7202 */ /* 0x000fe20000000f00 */
[----:B------:R-:W-:Y:S01]  /*12790*/  IMAD.MOV.U32 R177, RZ, RZ, R67 ;  /* 0x000000ffffb17224 */ /* 0x000fe200078e0043 */
[----:B------:R-:W-:Y:S01]  /*127a0*/  STL [R1+0xc], R92 ;  /* 0x00000c5c01007387 */ /* 0x000fe20000100800 */
        /* <DEDUP_REMOVED lines=13> */
[----:B------:R-:W-:Y:S01]  /*12880*/  SHF.R.S32.HI R249, RZ, 0x1f, R251 ;  /* 0x0000001ffff97819 */ /* 0x000fe200000114fb */
[----:B------:R-:W-:Y:S01]  /*12890*/  IMAD.MOV.U32 R158, RZ, RZ, R102 ;  /* 0x000000ffff9e7224 */ /* 0x000fe200078e0066 */
[----:B------:R-:W-:Y:S01]  /*128a0*/  STL [R1+0x1c], R100 ;  /* 0x00001c6401007387 */ /* 0x000fe20000100800 */
[----:B------:R-:W-:Y:S01]  /*128b0*/  IMAD.MOV.U32 R168, RZ, RZ, R82 ;  /* 0x000000ffffa87224 */ /* 0x000fe200078e0052 */
[----:B------:R-:W-:Y:S01]  /*128c0*/  LEA.HI R249, R249, R251, RZ, 0x7 ;  /* 0x000000fbf9f97211 */ /* 0x000fe200078f38ff */
        /* <DEDUP_REMOVED lines=9> */
[----:B------:R-:W2:Y:S01]  /*12960*/  LDL.LU.64 R62, [R1+0x90] ;  /* 0x00009000013e7983 */ /* 0x000ea20000300a00 */
[----:B------:R-:W-:Y:S01]  /*12970*/  IMAD.MOV.U32 R160, RZ, RZ, R98 ;  /* 0x000000ffffa07224 */ /* 0x000fe200078e0062 */
[----:B------:R-:W-:Y:S01]  /*12980*/  MOV R219, R15 ;  /* 0x0000000f00db7202 */ /* 0x000fe20000000f00 */
[----:B------:R-:W-:Y:S01]  /*12990*/  IMAD.MOV.U32 R161, RZ, RZ, R99 ;  /* 0x000000ffffa17224 */ /* 0x000fe200078e0063 */
[----:B------:R-:W3:Y:S01]  /*129a0*/  LDL.LU.64 R66, [R1+0x60] ;  /* 0x0000600001427983 */ /* 0x000ee20000300a00 */
[----:B------:R-:W-:Y:S01]  /*129b0*/  IMAD.MOV.U32 R152, RZ, RZ, R114 ;  /* 0x000000ffff987224 */ /* 0x000fe200078e0072 */
[----:B------:R-:W-:Y:S01]  /*129c0*/  MOV R231, R43 ;  /* 0x0000002b00e77202 */ /* 0x000fe20000000f00 */
[----:B------:R-:W-:Y:S01]  /*129d0*/  IMAD.MOV.U32 R153, RZ, RZ, R115 ;  /* 0x000000ffff997224 */ /* 0x000fe200078e0073 */
[----:B------:R-:W4:Y:S01]  /*129e0*/  LDL.LU.64 R74, [R1+0x68] ;  /* 0x00006800014a7983 */ /* 0x000f220000300a00 */
[----:B------:R-:W-:Y:S01]  /*129f0*/  IMAD.MOV.U32 R156, RZ, RZ, R106 ;  /* 0x000000ffff9c7224 */ /* 0x000fe200078e006a */
[----:B------:R-:W-:Y:S01]  /*12a00*/  MOV R243, R73 ;  /* 0x0000004900f37202 */ /* 0x000fe20000000f00 */
[----:B------:R-:W-:Y:S01]  /*12a10*/  IMAD.MOV.U32 R157, RZ, RZ, R107 ;  /* 0x000000ffff9d7224 */ /* 0x000fe200078e006b */
[----:B------:R-:W-:Y:S01]  /*12a20*/  STL [R1+0x20], R105 ;  /* 0x0000206901007387 */ /* 0x000fe20000100800 */
[----:B------:R-:W-:-:S02]  /*12a30*/  IMAD.MOV.U32 R154, RZ, RZ, R110 ;  /* 0x000000ffff9a7224 */ /* 0x000fc400078e006e */
[----:B------:R-:W-:Y:S01]  /*12a40*/  IMAD.MOV.U32 R155, RZ, RZ, R111 ;  /* 0x000000ffff9b7224 */ /* 0x000fe200078e006f */
[----:B------:R-:W5:Y:S01]  /*12a50*/  LDL.LU.64 R70, [R1+0x98] ;  /* 0x0000980001467983 */ /* 0x000f620000300a00 */
[----:B------:R-:W-:Y:S02]  /*12a60*/  IMAD.MOV.U32 R150, RZ, RZ, R118 ;  /* 0x000000ffff967224 */ /* 0x000fe400078e0076 */
[----:B------:R-:W-:Y:S01]  /*12a70*/  IMAD.MOV.U32 R151, RZ, RZ, R119 ;  /* 0x000000ffff977224 */ /* 0x000fe200078e0077 */
[----:B------:R-:W2:Y:S01]  /*12a80*/  LDL.LU.64 R86, [R1+0x70] ;  /* 0x0000700001567983 */ /* 0x000ea20000300a00 */
[----:B------:R-:W-:Y:S02]  /*12a90*/  IMAD.MOV.U32 R148, RZ, RZ, R122 ;  /* 0x000000ffff947224 */ /* 0x000fe400078e007a */
[----:B------:R-:W-:Y:S01]  /*12aa0*/  IMAD.MOV.U32 R149, RZ, RZ, R123 ;  /* 0x000000ffff957224 */ /* 0x000fe200078e007b */
[----:B------:R-:W2:Y:S01]  /*12ab0*/  LDL.LU.64 R78, [R1+0xa0] ;  /* 0x0000a000014e7983 */ /* 0x000ea20000300a00 */
[----:B------:R-:W-:-:S02]  /*12ac0*/  IMAD.MOV.U32 R146, RZ, RZ, R126 ;  /* 0x000000ffff927224 */ /* 0x000fc400078e007e */
[----:B------:R-:W-:Y:S01]  /*12ad0*/  IMAD.MOV.U32 R144, RZ, RZ, R130 ;  /* 0x000000ffff907224 */ /* 0x000fe200078e0082 */
[----:B------:R-:W2:Y:S01]  /*12ae0*/  LDL.LU.64 R102, [R1+0x78] ;  /* 0x0000780001667983 */ /* 0x000ea20000300a00 */
[----:B------:R-:W-:Y:S02]  /*12af0*/  IMAD.MOV.U32 R145, RZ, RZ, R131 ;  /* 0x000000ffff917224 */ /* 0x000fe400078e0083 */
[----:B------:R-:W-:Y:S01]  /*12b00*/  IMAD.MOV.U32 R228, RZ, RZ, R4 ;  /* 0x000000ffffe47224 */ /* 0x000fe200078e0004 */
[----:B------:R-:W2:Y:S01]  /*12b10*/  LDL.LU.64 R82, [R1+0xa8] ;  /* 0x0000a80001527983 */ /* 0x000ea20000300a00 */
[----:B------:R-:W-:Y:S02]  /*12b20*/  IMAD.MOV.U32 R180, RZ, RZ, R58 ;  /* 0x000000ffffb47224 */ /* 0x000fe400078e003a */
[----:B------:R-:W-:Y:S01]  /*12b30*/  IMAD.MOV.U32 R181, RZ, RZ, R59 ;  /* 0x000000ffffb57224 */ /* 0x000fe200078e003b */
[----:B------:R-:W-:Y:S01]  /*12b40*/  STL [R1+0x2c], R108 ;  /* 0x00002c6c01007387 */ /* 0x000fe20000100800 */
[----:B------:R-:W-:-:S02]  /*12b50*/  IMAD.MOV.U32 R182, RZ, RZ, R54 ;  /* 0x000000ffffb67224 */ /* 0x000fc400078e0036 */
[----:B------:R-:W-:Y:S01]  /*12b60*/  IMAD.MOV.U32 R184, RZ, RZ, R50 ;  /* 0x000000ffffb87224 */ /* 0x000fe200078e0032 */
[----:B------:R-:W5:Y:S01]  /*12b70*/  LDL.LU.64 R90, [R1+0xb0] ;  /* 0x0000b000015a7983 */ /* 0x000f620000300a00 */
[----:B------:R-:W-:Y:S02]  /*12b80*/  IMAD.MOV.U32 R185, RZ, RZ, R51 ;  /* 0x000000ffffb97224 */ /* 0x000fe400078e0033 */
[----:B------:R-:W-:Y:S01]  /*12b90*/  IMAD.MOV.U32 R190, RZ, RZ, R44 ;  /* 0x000000ffffbe7224 */ /* 0x000fe200078e002c */
[----:B------:R-:W-:Y:S01]  /*12ba0*/  STL [R1+0x28], R109 ;  /* 0x0000286d01007387 */ /* 0x000fe20000100800 */
[----:B------:R-:W-:Y:S02]  /*12bb0*/  IMAD.MOV.U32 R191, RZ, RZ, R45 ;  /* 0x000000ffffbf7224 */ /* 0x000fe400078e002d */
[----:B------:R-:W-:Y:S01]  /*12bc0*/  IMAD.MOV.U32 R188, RZ, RZ, R46 ;  /* 0x000000ffffbc7224 */ /* 0x000fe200078e002e */
[----:B------:R-:W5:Y:S01]  /*12bd0*/  LDL.LU.64 R94, [R1+0xb8] ;  /* 0x0000b800015e7983 */ /* 0x000f620000300a00 */
[----:B------:R-:W-:-:S02]  /*12be0*/  IMAD.MOV.U32 R189, RZ, RZ, R47 ;  /* 0x000000ffffbd7224 */ /* 0x000fc400078e002f */
[----:B------:R-:W-:Y:S01]  /*12bf0*/  IMAD.MOV.U32 R186, RZ, RZ, R48 ;  /* 0x000000ffffba7224 */ /* 0x000fe200078e0030 */
[----:B------:R-:W5:Y:S01]  /*12c00*/  LDL.LU.64 R98, [R1+0xc0] ;  /* 0x0000c00001627983 */ /* 0x000f620000300a00 */
[----:B------:R-:W-:Y:S02]  /*12c10*/  IMAD.MOV.U32 R187, RZ, RZ, R49 ;  /* 0x000000ffffbb7224 */ /* 0x000fe400078e0031 */
[----:B------:R-:W-:Y:S01]  /*12c20*/  IMAD.MOV.U32 R194, RZ, RZ, R38 ;  /* 0x000000ffffc27224 */ /* 0x000fe200078e0026 */
[----:B------:R-:W5:Y:S01]  /*12c30*/  LDL.LU.64 R114, [R1+0x80] ;  /* 0x0000800001727983 */ /* 0x000f620000300a00 */
[----:B------:R-:W-:Y:S02]  /*12c40*/  IMAD.MOV.U32 R192, RZ, RZ, R40 ;  /* 0x000000ffffc07224 */ /* 0x000fe400078e0028 */
[----:B------:R-:W-:Y:S01]  /*12c50*/  IMAD.MOV.U32 R193, RZ, RZ, R41 ;  /* 0x000000ffffc17224 */ /* 0x000fe200078e0029 */
[----:B------:R-:W5:Y:S01]  /*12c60*/  LDL.LU.64 R106, [R1+0xf0] ;  /* 0x0000f000016a7983 */ /* 0x000f620000300a00 */
[----:B------:R-:W-:-:S02]  /*12c70*/  IMAD.MOV.U32 R196, RZ, RZ, R36 ;  /* 0x000000ffffc47224 */ /* 0x000fc400078e0024 */
[----:B------:R-:W-:Y:S01]  /*12c80*/  IMAD.MOV.U32 R197, RZ, RZ, R37 ;  /* 0x000000ffffc57224 */ /* 0x000fe200078e0025 */
[----:B------:R-:W-:Y:S01]  /*12c90*/  STL [R1+0x34], R112 ;  /* 0x0000347001007387 */ /* 0x000fe20000100800 */
[----:B------:R-:W-:Y:S02]  /*12ca0*/  IMAD.MOV.U32 R198, RZ, RZ, R34 ;  /* 0x000000ffffc67224 */ /* 0x000fe400078e0022 */
[----:B------:R-:W-:Y:S01]  /*12cb0*/  IMAD.MOV.U32 R199, RZ, RZ, R35 ;  /* 0x000000ffffc77224 */ /* 0x000fe200078e0023 */
[----:B------:R-:W5:Y:S01]  /*12cc0*/  LDL.LU.64 R110, [R1+0xc8] ;  /* 0x0000c800016e7983 */ /* 0x000f620000300a00 */
        /* <DEDUP_REMOVED lines=20> */
[----:B------:R-:W-:Y:S01]  /*12e10*/  STL [R1+0x38], R117 ;  /* 0x0000387501007387 */ /* 0x000fe20000100800 */
[----:B------:R-:W-:-:S02]  /*12e20*/  IMAD.MOV.U32 R143, RZ, RZ, R211 ;  /* 0x000000ffff8f7224 */ /* 0x000fc400078e00d3 */
[----:B------:R-:W-:Y:S01]  /*12e30*/  IMAD.MOV.U32 R204, RZ, RZ, R28 ;  /* 0x000000ffffcc7224 */ /* 0x000fe200078e001c */
[----:B------:R-:W-:Y:S01]  /*12e40*/  STL [R1+0x44], R120 ;  /* 0x0000447801007387 */ /* 0x000fe20000100800 */
        /* <DEDUP_REMOVED lines=16> */
[----:B------:R-:W-:Y:S02]  /*12f50*/  IMAD.MOV.U32 R217, RZ, RZ, R17 ;  /* 0x000000ffffd97224 */ /* 0x000fe400078e0011 */
[----:B------:R-:W-:Y:S02]  /*12f60*/  IMAD.MOV.U32 R218, RZ, RZ, R14 ;  /* 0x000000ffffda7224 */ /* 0x000fe400078e000e */
[----:B------:R-:W-:Y:S02]  /*12f70*/  IMAD.MOV.U32 R220, RZ, RZ, R12 ;  /* 0x000000ffffdc7224 */ /* 0x000fe400078e000c */
[----:B------:R-:W-:Y:S02]  /*12f80*/  IMAD.MOV.U32 R221, RZ, RZ, R13 ;  /* 0x000000ffffdd7224 */ /* 0x000fe400078e000d */
[----:B------:R-:W-:Y:S02]  /*12f90*/  IMAD.MOV.U32 R222, RZ, RZ, R10 ;  /* 0x000000ffffde7224 */ /* 0x000fe400078e000a */
        /* <DEDUP_REMOVED lines=22> */
[----:B---3--:R-:W-:Y:S01]  /*13100*/  IMAD.MOV.U32 R4, RZ, RZ, R67 ;  /* 0x000000ffff047224 */ /* 0x008fe200078e0043 */
[----:B------:R-:W-:Y:S04]  /*13110*/  STL [R1+0x5c], R66 ;  /* 0x00005c4201007387 */ /* 0x000fe80000100800 */
[----:B----4-:R-:W-:Y:S04]  /*13120*/  STL [R1+0x64], R74 ;  /* 0x0000644a01007387 */ /* 0x010fe80000100800 */
[----:B------:R1:W-:Y:S02]  /*13130*/  STL [R1+0x58], R4 ;  /* 0x0000580401007387 */ /* 0x0003e40000100800 */
[----:B-1----:R-:W-:-:S05]  /*13140*/  MOV R4, R75 ;  /* 0x0000004b00047202 */ /* 0x002fca0000000f00 */
[----:B------:R1:W-:Y:S04]  /*13150*/  STL [R1+0x60], R4 ;  /* 0x0000600401007387 */ /* 0x0003e80000100800 */
[----:B--2---:R-:W-:Y:S01]  /*13160*/  STL [R1+0x6c], R86 ;  /* 0x00006c5601007387 */ /* 0x004fe20000100800 */
[----:B-1----:R-:W-:-:S05]  /*13170*/  IMAD.MOV.U32 R4, RZ, RZ, R87 ;  /* 0x000000ffff047224 */ /* 0x002fca00078e0057 */
[----:B------:R1:W-:Y:S04]  /*13180*/  STL [R1+0x68], R4 ;  /* 0x0000680401007387 */ /* 0x0003e80000100800 */
[----:B------:R-:W-:Y:S01]  /*13190*/  STL [R1+0x74], R102 ;  /* 0x0000746601007387 */ /* 0x000fe20000100800 */
[----:B-1----:R-:W-:-:S05]  /*131a0*/  MOV R4, R103 ;  /* 0x0000006700047202 */ /* 0x002fca0000000f00 */
[----:B------:R1:W-:Y:S01]  /*131b0*/  STL [R1+0x70], R4 ;  /* 0x0000700401007387 */ /* 0x0003e20000100800 */
[----:B-----5:R-:W-:Y:S02]  /*131c0*/  IMAD.MOV.U32 R54, RZ, RZ, R70 ;  /* 0x000000ffff367224 */ /* 0x020fe400078e0046 */
[----:B------:R-:W-:Y:S01]  /*131d0*/  IMAD.MOV.U32 R55, RZ, RZ, R71 ;  /* 0x000000ffff377224 */ /* 0x000fe200078e0047 */
[----:B------:R-:W-:Y:S01]  /*131e0*/  STL [R1+0x7c], R114 ;  /* 0x00007c7201007387 */ /* 0x000fe20000100800 */
[----:B------:R-:W-:Y:S02]  /*131f0*/  IMAD.MOV.U32 R58, RZ, RZ, R78 ;  /* 0x000000ffff3a7224 */ /* 0x000fe400078e004e */
[----:B-1----:R-:W-:Y:S02]  /*13200*/  IMAD.MOV.U32 R4, RZ, RZ, R115 ;  /* 0x000000ffff047224 */ /* 0x002fe400078e0073 */
[----:B------:R-:W-:Y:S02]  /*13210*/  IMAD.MOV.U32 R59, RZ, RZ, R79 ;  /* 0x000000ffff3b7224 */ /* 0x000fe400078e004f */
[----:B------:R-:W-:Y:S01]  /*13220*/  IMAD.MOV.U32 R70, RZ, RZ, R94 ;  /* 0x000000ffff467224 */ /* 0x000fe200078e005e */
[----:B------:R1:W-:Y:S01]  /*13230*/  STL [R1+0x78], R4 ;  /* 0x0000780401007387 */ /* 0x0003e20000100800 */
[----:B------:R-:W-:-:S02]  /*13240*/  IMAD.MOV.U32 R71, RZ, RZ, R95 ;  /* 0x000000ffff477224 */ /* 0x000fc400078e005f */
[----:B------:R-:W-:Y:S02]  /*13250*/  IMAD.MOV.U32 R78, RZ, RZ, R98 ;  /* 0x000000ffff4e7224 */ /* 0x000fe400078e0062 */
[----:B------:R-:W-:Y:S02]  /*13260*/  IMAD.MOV.U32 R79, RZ, RZ, R99 ;  /* 0x000000ffff4f7224 */ /* 0x000fe400078e0063 */
[----:B------:R-:W-:Y:S02]  /*13270*/  IMAD.MOV.U32 R98, RZ, RZ, R122 ;  /* 0x000000ffff627224 */ /* 0x000fe400078e007a */
[----:B------:R-:W-:Y:S02]  /*13280*/  IMAD.MOV.U32 R99, RZ, RZ, R123 ;  /* 0x000000ffff637224 */ /* 0x000fe400078e007b */
[----:B------:R-:W-:Y:S01]  /*13290*/  IMAD.MOV.U32 R50, RZ, RZ, R62 ;  /* 0x000000ffff327224 */ /* 0x000fe200078e003e */
[----:B------:R2:W-:Y:S01]  /*132a0*/  STL [R1+0x84], R130 ;  /* 0x0000848201007387 */ /* 0x0005e20000100800 */
[----:B------:R-:W-:Y:S01]  /*132b0*/  IMAD.MOV.U32 R51, RZ, RZ, R63 ;  /* 0x000000ffff337224 */ /* 0x000fe200078e003f */
[----:B-1----:R-:W-:-:S02]  /*132c0*/  MOV R4, R131 ;  /* 0x0000008300047202 */ /* 0x002fc40000000f00 */
[----:B------:R-:W3:Y:S01]  /*132d0*/  LDL.LU.64 R94, [R1+0x100] ;  /* 0x00010000015e7983 */ /* 0x000ee20000300a00 */
[----:B------:R-:W-:-:S03]  /*132e0*/  IMAD.MOV.U32 R62, RZ, RZ, R82 ;  /* 0x000000ffff3e7224 */ /* 0x000fc600078e0052 */
[----:B------:R-:W4:Y:S01]  /*132f0*/  LDL.LU.64 R122, [R1+0xe0] ;  /* 0x0000e000017a7983 */ /* 0x000f220000300a00 */
[----:B------:R-:W-:Y:S02]  /*13300*/  IMAD.MOV.U32 R63, RZ, RZ, R83 ;  /* 0x000000ffff3f7224 */ /* 0x000fe400078e0053 */
        /* <DEDUP_REMOVED lines=8> */
[----:B------:R-:W-:-:S03]  /*13390*/  IMAD.MOV.U32 R87, RZ, RZ, R119 ;  /* 0x000000ffff577224 */ /* 0x000fc600078e0077 */
[----:B------:R-:W5:Y:S01]  /*133a0*/  LDL.LU.64 R110, [R1+0x110] ;  /* 0x00011000016e7983 */ /* 0x000f620000300a00 */
[----:B------:R-:W-:Y:S02]  /*133b0*/  IMAD.MOV.U32 R66, RZ, RZ, R90 ;  /* 0x000000ffff427224 */ /* 0x000fe400078e005a */
[----:B------:R-:W-:Y:S01]  /*133c0*/  IMAD.MOV.U32 R67, RZ, RZ, R91 ;  /* 0x000000ffff437224 */ /* 0x000fe200078e005b */
[----:B------:R-:W5:Y:S01]  /*133d0*/  LDL.LU.64 R118, [R1+0x118] ;  /* 0x0001180001767983 */ /* 0x000f620000300a00 */
[----:B------:R-:W-:Y:S02]  /*133e0*/  IMAD.MOV.U32 R90, RZ, RZ, R126 ;  /* 0x000000ffff5a7224 */ /* 0x000fe400078e007e */
[----:B------:R-:W-:Y:S01]  /*133f0*/  IMAD.MOV.U32 R91, RZ, RZ, R127 ;  /* 0x000000ffff5b7224 */ /* 0x000fe200078e007f */
[----:B------:R1:W-:Y:S04]  /*13400*/  STL [R1+0x80], R4 ;  /* 0x0000800401007387 */ /* 0x0003e80000100800 */
[----:B------:R-:W-:Y:S04]  /*13410*/  STL [R1+0x8c], R50 ;  /* 0x00008c3201007387 */ /* 0x000fe80000100800 */
[----:B------:R-:W5:Y:S04]  /*13420*/  LDL.LU.64 R126, [R1+0x120] ;  /* 0x00012000017e7983 */ /* 0x000f680000300a00 */
[----:B--2---:R-:W2:Y:S01]  /*13430*/  LDL.LU.64 R130, [R1+0xe8] ;  /* 0x0000e80001827983 */ /* 0x004ea20000300a00 */
[----:B-1----:R-:W-:-:S03]  /*13440*/  IMAD.MOV.U32 R4, RZ, RZ, R51 ;  /* 0x000000ffff047224 */ /* 0x002fc600078e0033 */
[----:B------:R-:W-:Y:S04]  /*13450*/  STL [R1+0x94], R54 ;  /* 0x0000943601007387 */ /* 0x000fe80000100800 */
[----:B------:R1:W-:Y:S04]  /*13460*/  STL [R1+0x88], R4 ;  /* 0x0000880401007387 */ /* 0x0003e80000100800 */
[----:B------:R-:W-:Y:S01]  /*13470*/  STL [R1+0x9c], R58 ;  /* 0x00009c3a01007387 */ /* 0x000fe20000100800 */
[----:B-1----:R-:W-:-:S05]  /*13480*/  IMAD.MOV.U32 R4, RZ, RZ, R55 ;  /* 0x000000ffff047224 */ /* 0x002fca00078e0037 */
        /* <DEDUP_REMOVED lines=18> */
[----:B------:R1:W-:Y:S02]  /*135b0*/  STL [R1+0xc0], R4 ;  /* 0x0000c00401007387 */ /* 0x0003e40000100800 */
[----:B-1----:R-:W-:-:S05]  /*135c0*/  IMAD.MOV.U32 R4, RZ, RZ, R87 ;  /* 0x000000ffff047224 */ /* 0x002fca00078e0057 */
[----:B------:R1:W-:Y:S04]  /*135d0*/  STL [R1+0xc8], R4 ;  /* 0x0000c80401007387 */ /* 0x0003e80000100800 */
[----:B------:R-:W-:Y:S01]  /*135e0*/  STL [R1+0xd4], R98 ;  /* 0x0000d46201007387 */ /* 0x000fe20000100800 */
[----:B-1----:R-:W-:-:S05]  /*135f0*/  IMAD.MOV.U32 R4, RZ, RZ, R99 ;  /* 0x000000ffff047224 */ /* 0x002fca00078e0063 */
[----:B------:R4:W-:Y:S01]  /*13600*/  STL [R1+0xd0], R4 ;  /* 0x0000d00401007387 */ /* 0x0009e20000100800 */
[----:B------:R-:W-:Y:S02]  /*13610*/  IMAD.MOV.U32 R44, RZ, RZ, R74 ;  /* 0x000000ffff2c7224 */ /* 0x000fe400078e004a */
[----:B------:R-:W-:Y:S01]  /*13620*/  IMAD.MOV.U32 R45, RZ, RZ, R75 ;  /* 0x000000ffff2d7224 */ /* 0x000fe200078e004b */
[----:B------:R-:W-:Y:S01]  /*13630*/  MOV R46, R90 ;  /* 0x0000005a002e7202 */ /* 0x000fe20000000f00 */
[----:B------:R-:W-:Y:S02]  /*13640*/  IMAD.MOV.U32 R47, RZ, RZ, R91 ;  /* 0x000000ffff2f7224 */ /* 0x000fe400078e005b */
[----:B----4-:R-:W-:Y:S01]  /*13650*/  IMAD.MOV.U32 R4, RZ, RZ, R123 ;  /* 0x000000ffff047224 */ /* 0x010fe200078e007b */
[----:B------:R-:W-:Y:S04]  /*13660*/  STL [R1+0xdc], R122 ;  /* 0x0000dc7a01007387 */ /* 0x000fe80000100800 */
[----:B------:R1:W-:Y:S01]  /*13670*/  STL [R1+0xd8], R4 ;  /* 0x0000d80401007387 */ /* 0x0003e20000100800 */
[----:B---3--:R-:W-:-:S02]  /*13680*/  IMAD.MOV.U32 R48, RZ, RZ, R94 ;  /* 0x000000ffff307224 */ /* 0x008fc400078e005e */
[----:B------:R-:W-:Y:S02]  /*13690*/  IMAD.MOV.U32 R49, RZ, RZ, R95 ;  /* 0x000000ffff317224 */ /* 0x000fe400078e005f */
[----:B-----5:R-:W-:Y:S02]  /*136a0*/  IMAD.MOV.U32 R50, RZ, RZ, R102 ;  /* 0x000000ffff327224 */ /* 0x020fe400078e0066 */
[----:B------:R-:W-:Y:S02]  /*136b0*/  IMAD.MOV.U32 R51, RZ, RZ, R103 ;  /* 0x000000ffff337224 */ /* 0x000fe400078e0067 */
[----:B------:R-:W-:Y:S02]  /*136c0*/  IMAD.MOV.U32 R54, RZ, RZ, R106 ;  /* 0x000000ffff367224 */ /* 0x000fe400078e006a */
[----:B------:R-:W-:Y:S02]  /*136d0*/  IMAD.MOV.U32 R58, RZ, RZ, R110 ;  /* 0x000000ffff3a7224 */ /* 0x000fe400078e006e */
[----:B------:R-:W-:-:S02]  /*136e0*/  IMAD.MOV.U32 R59, RZ, RZ, R111 ;  /* 0x000000ffff3b7224 */ /* 0x000fc400078e006f */
[----:B------:R-:W-:Y:S01]  /*136f0*/  IMAD.MOV.U32 R55, RZ, RZ, R107 ;  /* 0x000000ffff377224 */ /* 0x000fe200078e006b */
[----:B------:R-:W-:Y:S01]  /*13700*/  MOV R63, R119 ;  /* 0x00000077003f7202 */ /* 0x000fe20000000f00 */
[----:B------:R-:W-:Y:S01]  /*13710*/  IMAD.MOV.U32 R62, RZ, RZ, R118 ;  /* 0x000000ffff3e7224 */ /* 0x000fe200078e0076 */
[----:B--2---:R2:W-:Y:S01]  /*13720*/  STL [R1+0xe4], R130 ;  /* 0x0000e48201007387 */ /* 0x0045e20000100800 */
[----:B-1----:R-:W-:-:S03]  /*13730*/  IMAD.MOV.U32 R4, RZ, RZ, R131 ;  /* 0x000000ffff047224 */ /* 0x002fc600078e0083 */
[----:B------:R-:W3:Y:S04]  /*13740*/  LDL.LU.64 R70, [R1+0x140] ;  /* 0x0001400001467983 */ /* 0x000ee80000300a00 */
[----:B------:R-:W4:Y:S04]  /*13750*/  LDL.LU.64 R74, [R1+0x148] ;  /* 0x00014800014a7983 */ /* 0x000f280000300a00 */
[----:B------:R-:W5:Y:S04]  /*13760*/  LDL.LU.64 R78, [R1+0x158] ;  /* 0x00015800014e7983 */ /* 0x000f680000300a00 */
[----:B------:R-:W5:Y:S04]  /*13770*/  LDL.LU.64 R82, [R1+0x170] ;  /* 0x0001700001527983 */ /* 0x000f680000300a00 */
[----:B------:R-:W5:Y:S04]  /*13780*/  LDL.LU.64 R86, [R1+0x150] ;  /* 0x0001500001567983 */ /* 0x000f680000300a00 */
[----:B------:R-:W5:Y:S04]  /*13790*/  LDL.LU.64 R90, [R1+0x178] ;  /* 0x00017800015a7983 */ /* 0x000f680000300a00 */
[----:B------:R-:W5:Y:S04]  /*137a0*/  LDL.LU.64 R94, [R1+0x180] ;  /* 0x00018000015e7983 */ /* 0x000f680000300a00 */
[----:B------:R-:W5:Y:S04]  /*137b0*/  LDL.LU.64 R98, [R1+0x1c0] ;  /* 0x0001c00001627983 */ /* 0x000f680000300a00 */
[----:B------:R1:W-:Y:S04]  /*137c0*/  STL [R1+0xe0], R4 ;  /* 0x0000e00401007387 */ /* 0x0003e80000100800 */
[----:B------:R-:W5:Y:S04]  /*137d0*/  LDL.LU.64 R110, [R1+0x160] ;  /* 0x00016000016e7983 */ /* 0x000f680000300a00 */
[----:B------:R-:W5:Y:S01]  /*137e0*/  LDL.LU.64 R102, [R1+0x188] ;  /* 0x0001880001667983 */ /* 0x000f620000300a00 */
[----:B------:R-:W-:-:S03]  /*137f0*/  IMAD.MOV.U32 R66, RZ, RZ, R126 ;  /* 0x000000ffff427224 */ /* 0x000fc600078e007e */
[----:B------:R-:W5:Y:S01]  /*13800*/  LDL.LU.64 R106, [R1+0x190] ;  /* 0x00019000016a7983 */ /* 0x000f620000300a00 */
[----:B------:R-:W-:-:S03]  /*13810*/  IMAD.MOV.U32 R67, RZ, RZ, R127 ;  /* 0x000000ffff437224 */ /* 0x000fc600078e007f */
[----:B------:R-:W-:Y:S04]  /*13820*/  STL [R1+0xec], R44 ;  /* 0x0000ec2c01007387 */ /* 0x000fe80000100800 */
[----:B------:R-:W5:Y:S04]  /*13830*/  LDL.LU.64 R118, [R1+0x1c8] ;  /* 0x0001c80001767983 */ /* 0x000f680000300a00 */
[----:B------:R-:W5:Y:S04]  /*13840*/  LDL.LU.64 R122, [R1+0x198] ;  /* 0x00019800017a7983 */ /* 0x000f680000300a00 */
        /* <DEDUP_REMOVED lines=14> */
[----:B-1----:R-:W-:-:S03]  /*13930*/  IMAD.MOV.U32 R4, RZ, RZ, R59 ;  /* 0x000000ffff047224 */ /* 0x002fc600078e003b */
[----:B------:R-:W-:Y:S04]  /*13940*/  STL [R1+0x114], R62 ;  /* 0x0001143e01007387 */ /* 0x000fe80000100800 */
[----:B------:R1:W-:Y:S04]  /*13950*/  STL [R1+0x108], R4 ;  /* 0x0001080401007387 */ /* 0x0003e80000100800 */
[----:B------:R-:W-:Y:S01]  /*13960*/  STL [R1+0x11c], R66 ;  /* 0x00011c4201007387 */ /* 0x000fe20000100800 */
[----:B-1----:R-:W-:-:S05]  /*13970*/  MOV R4, R63 ;  /* 0x0000003f00047202 */ /* 0x002fca0000000f00 */
[----:B------:R1:W-:Y:S02]  /*13980*/  STL [R1+0x110], R4 ;  /* 0x0001100401007387 */ /* 0x0003e40000100800 */
[----:B-1----:R-:W-:-:S05]  /*13990*/  IMAD.MOV.U32 R4, RZ, RZ, R67 ;  /* 0x000000ffff047224 */ /* 0x002fca00078e0043 */
[----:B------:R1:W-:Y:S01]  /*139a0*/  STL [R1+0x118], R4 ;  /* 0x0001180401007387 */ /* 0x0003e20000100800 */
[----:B------:R-:W-:-:S03]  /*139b0*/  IMAD.MOV.U32 R38, RZ, RZ, R54 ;  /* 0x000000ffff267224 */ /* 0x000fc600078e0036 */
[----:B------:R-:W-:Y:S01]  /*139c0*/  STL [R1+0x124], R114 ;  /* 0x0001247201007387 */ /* 0x000fe20000100800 */
[----:B-1----:R-:W-:Y:S02]  /*139d0*/  IMAD.MOV.U32 R4, RZ, RZ, R115 ;  /* 0x000000ffff047224 */ /* 0x002fe400078e0073 */
[----:B------:R-:W-:-:S03]  /*139e0*/  IMAD.MOV.U32 R39, RZ, RZ, R55 ;  /* 0x000000ffff277224 */ /* 0x000fc600078e0037 */
[----:B------:R1:W-:Y:S01]  /*139f0*/  STL [R1+0x120], R4 ;  /* 0x0001200401007387 */ /* 0x0003e20000100800 */
[----:B---3--:R-:W-:Y:S02]  /*13a00*/  IMAD.MOV.U32 R40, RZ, RZ, R70 ;  /* 0x000000ffff287224 */ /* 0x008fe400078e0046 */
[----:B------:R-:W-:Y:S02]  /*13a10*/  IMAD.MOV.U32 R41, RZ, RZ, R71 ;  /* 0x000000ffff297224 */ /* 0x000fe400078e0047 */
[----:B----4-:R-:W-:Y:S02]  /*13a20*/  IMAD.MOV.U32 R44, RZ, RZ, R74 ;  /* 0x000000ffff2c7224 */ /* 0x010fe400078e004a */
[----:B------:R-:W-:Y:S02]  /*13a30*/  IMAD.MOV.U32 R45, RZ, RZ, R75 ;  /* 0x000000ffff2d7224 */ /* 0x000fe400078e004b */
[----:B-----5:R-:W-:Y:S02]  /*13a40*/  IMAD.MOV.U32 R46, RZ, RZ, R86 ;  /* 0x000000ffff2e7224 */ /* 0x020fe400078e0056 */
[----:B------:R-:W-:-:S02]  /*13a50*/  IMAD.MOV.U32 R47, RZ, RZ, R87 ;  /* 0x000000ffff2f7224 */ /* 0x000fc400078e0057 */
[----:B------:R-:W-:Y:S02]  /*13a60*/  IMAD.MOV.U32 R50, RZ, RZ, R90 ;  /* 0x000000ffff327224 */ /* 0x000fe400078e005a */
[----:B------:R-:W-:Y:S01]  /*13a70*/  IMAD.MOV.U32 R51, RZ, RZ, R91 ;  /* 0x000000ffff337224 */ /* 0x000fe200078e005b */
[----:B------:R-:W-:Y:S01]  /*13a80*/  MOV R54, R94 ;  /* 0x0000005e00367202 */ /* 0x000fe20000000f00 */
        /* <DEDUP_REMOVED lines=10> */
[----:B------:R-:W-:Y:S01]  /*13b30*/  IMAD.MOV.U32 R67, RZ, RZ, R119 ;  /* 0x000000ffff437224 */ /* 0x000fe200078e0077 */
[----:B--2---:R2:W-:Y:S01]  /*13b40*/  STL [R1+0x12c], R130 ;  /* 0x00012c8201007387 */ /* 0x0045e20000100800 */
[----:B-1----:R-:W-:-:S03]  /*13b50*/  IMAD.MOV.U32 R4, RZ, RZ, R131 ;  /* 0x000000ffff047224 */ /* 0x002fc600078e0083 */
[----:B------:R-:W3:Y:S04]  /*13b60*/  LDL.LU.64 R86, [R1+0x1d8] ;  /* 0x0001d80001567983 */ /* 0x000ee80000300a00 */
[----:B------:R-:W4:Y:S04]  /*13b70*/  LDL.LU.64 R94, [R1+0x1a0] ;  /* 0x0001a000015e7983 */ /* 0x000f280000300a00 */
[----:B------:R-:W5:Y:S04]  /*13b80*/  LDL.LU.64 R90, [R1+0x1e0] ;  /* 0x0001e000015a7983 */ /* 0x000f680000300a00 */
[----:B------:R-:W4:Y:S04]  /*13b90*/  LDL.LU.64 R98, [R1+0x1e8] ;  /* 0x0001e80001627983 */ /* 0x000f280000300a00 */
[----:B------:R1:W-:Y:S04]  /*13ba0*/  STL [R1+0x128], R4 ;  /* 0x0001280401007387 */ /* 0x0003e80000100800 */
[----:B------:R-:W4:Y:S01]  /*13bb0*/  LDL.LU.64 R106, [R1+0x1a8] ;  /* 0x0001a800016a7983 */ /* 0x000f220000300a00 */
[----:B------:R-:W-:-:S03]  /*13bc0*/  IMAD.MOV.U32 R82, RZ, RZ, R122 ;  /* 0x000000ffff527224 */ /* 0x000fc600078e007a */
[----:B------:R-:W4:Y:S01]  /*13bd0*/  LDL.LU.64 R102, [R1+0x1f0] ;  /* 0x0001f00001667983 */ /* 0x000f220000300a00 */
[----:B------:R-:W-:-:S03]  /*13be0*/  MOV R83, R123 ;  /* 0x0000007b00537202 */ /* 0x000fc60000000f00 */
[----:B------:R-:W-:Y:S01]  /*13bf0*/  STL [R1+0x134], R38 ;  /* 0x0001342601007387 */ /* 0x000fe20000100800 */
[----:B------:R-:W-:-:S03]  /*13c00*/  IMAD.MOV.U32 R74, RZ, RZ, R126 ;  /* 0x000000ffff4a7224 */ /* 0x000fc600078e007e */
[----:B------:R-:W4:Y:S01]  /*13c10*/  LDL.LU.64 R114, [R1+0x1f8] ;  /* 0x0001f80001727983 */ /* 0x000f220000300a00 */
[----:B------:R-:W-:-:S03]  /*13c20*/  IMAD.MOV.U32 R75, RZ, RZ, R127 ;  /* 0x000000ffff4b7224 */ /* 0x000fc600078e007f */
[----:B------:R-:W4:Y:S04]  /*13c30*/  LDL.LU.64 R118, [R1+0x1b0] ;  /* 0x0001b00001767983 */ /* 0x000f280000300a00 */
[----:B------:R-:W4:Y:S04]  /*13c40*/  LDL.LU.64 R122, [R1+0x200] ;  /* 0x00020000017a7983 */ /* 0x000f280000300a00 */
[----:B------:R-:W4:Y:S04]  /*13c50*/  LDL.LU.64 R126, [R1+0x208] ;  /* 0x00020800017e7983 */ /* 0x000f280000300a00 */
[----:B--2---:R-:W2:Y:S01]  /*13c60*/  LDL.LU.64 R130, [R1+0x168] ;  /* 0x0001680001827983 */ /* 0x004ea20000300a00 */
[----:B-1----:R-:W-:-:S03]  /*13c70*/  IMAD.MOV.U32 R4, RZ, RZ, R39 ;  /* 0x000000ffff047224 */ /* 0x002fc600078e0027 */
[----:B------:R-:W-:Y:S04]  /*13c80*/  STL [R1+0x13c], R40 ;  /* 0x00013c2801007387 */ /* 0x000fe80000100800 */
        /* <DEDUP_REMOVED lines=12> */
[----:B------:R3:W-:Y:S01]  /*13d50*/  STL [R1+0x15c], R110 ;  /* 0x00015c6e01007387 */ /* 0x0007e20000100800 */
[----:B-1----:R-:W-:-:S05]  /*13d60*/  IMAD.MOV.U32 R4, RZ, RZ, R111 ;  /* 0x000000ffff047224 */ /* 0x002fca00078e006f */
[----:B------:R2:W-:Y:S01]  /*13d70*/  STL [R1+0x158], R4 ;  /* 0x0001580401007387 */ /* 0x0005e20000100800 */
[----:B---3--:R-:W-:Y:S02]  /*13d80*/  IMAD.MOV.U32 R78, RZ, RZ, R86 ;  /* 0x000000ffff4e7224 */ /* 0x008fe400078e0056 */
[----:B------:R-:W-:Y:S02]  /*13d90*/  IMAD.MOV.U32 R79, RZ, RZ, R87 ;  /* 0x000000ffff4f7224 */ /* 0x000fe400078e0057 */
[----:B-----5:R-:W-:Y:S01]  /*13da0*/  IMAD.MOV.U32 R86, RZ, RZ, R90 ;  /* 0x000000ffff567224 */ /* 0x020fe200078e005a */
[----:B------:R-:W-:Y:S01]  /*13db0*/  MOV R87, R91 ;  /* 0x0000005b00577202 */ /* 0x000fe20000000f00 */
[----:B----4-:R-:W-:Y:S02]  /*13dc0*/  IMAD.MOV.U32 R90, RZ, RZ, R98 ;  /* 0x000000ffff5a7224 */ /* 0x010fe400078e0062 */
[----:B------:R-:W-:Y:S02]  /*13dd0*/  IMAD.MOV.U32 R91, RZ, RZ, R99 ;  /* 0x000000ffff5b7224 */ /* 0x000fe400078e0063 */
[----:B------:R-:W-:-:S02]  /*13de0*/  IMAD.MOV.U32 R98, RZ, RZ, R102 ;  /* 0x000000ffff627224 */ /* 0x000fc400078e0066 */
[----:B------:R-:W-:Y:S02]  /*13df0*/  IMAD.MOV.U32 R99, RZ, RZ, R103 ;  /* 0x000000ffff637224 */ /* 0x000fe400078e0067 */
[----:B------:R-:W-:Y:S02]  /*13e00*/  IMAD.MOV.U32 R102, RZ, RZ, R114 ;  /* 0x000000ffff667224 */ /* 0x000fe400078e0072 */
[----:B------:R-:W-:Y:S02]  /*13e10*/  IMAD.MOV.U32 R103, RZ, RZ, R115 ;  /* 0x000000ffff677224 */ /* 0x000fe400078e0073 */
[----:B------:R-:W-:Y:S02]  /*13e20*/  IMAD.MOV.U32 R110, RZ, RZ, R122 ;  /* 0x000000ffff6e7224 */ /* 0x000fe400078e007a */
[----:B------:R-:W-:Y:S02]  /*13e30*/  IMAD.MOV.U32 R111, RZ, RZ, R123 ;  /* 0x000000ffff6f7224 */ /* 0x000fe400078e007b */
[----:B------:R-:W-:Y:S01]  /*13e40*/  IMAD.MOV.U32 R114, RZ, RZ, R126 ;  /* 0x000000ffff727224 */ /* 0x000fe200078e007e */
[----:B--2---:R-:W-:Y:S01]  /*13e50*/  MOV R4, R131 ;  /* 0x0000008300047202 */ /* 0x004fe20000000f00 */
[----:B------:R1:W-:Y:S01]  /*13e60*/  STL [R1+0x164], R130 ;  /* 0x0001648201007387 */ /* 0x0003e20000100800 */
[----:B------:R-:W-:-:S03]  /*13e70*/  IMAD.MOV.U32 R115, RZ, RZ, R127 ;  /* 0x000000ffff737224 */ /* 0x000fc600078e007f */
[----:B------:R-:W2:Y:S04]  /*13e80*/  LDL.LU.64 R122, [R1+0x248] ;  /* 0x00024800017a7983 */ /* 0x000ea80000300a00 */
[----:B------:R-:W3:Y:S04]  /*13e90*/  LDL.LU.64 R126, [R1+0x210] ;  /* 0x00021000017e7983 */ /* 0x000ee80000300a00 */
[----:B------:R4:W-:Y:S04]  /*13ea0*/  STL [R1+0x160], R4 ;  /* 0x0001600401007387 */ /* 0x0009e80000100800 */
[----:B-1----:R-:W5:Y:S01]  /*13eb0*/  LDL.LU.64 R130, [R1+0x1b8] ;  /* 0x0001b80001827983 */ /* 0x002f620000300a00 */
[----:B----4-:R-:W-:-:S03]  /*13ec0*/  IMAD.MOV.U32 R4, RZ, RZ, R49 ;  /* 0x000000ffff047224 */ /* 0x010fc600078e0031 */
[----:B------:R-:W-:Y:S04]  /*13ed0*/  STL [R1+0x16c], R48 ;  /* 0x00016c3001007387 */ /* 0x000fe80000100800 */
        /* <DEDUP_REMOVED lines=14> */
[----:B-1----:R-:W-:-:S05]  /*13fc0*/  MOV R4, R83 ;  /* 0x0000005300047202 */ /* 0x002fca0000000f00 */
[----:B------:R1:W-:Y:S04]  /*13fd0*/  STL [R1+0x190], R4 ;  /* 0x0001900401007387 */ /* 0x0003e80000100800 */
[----:B------:R-:W-:Y:S01]  /*13fe0*/  STL [R1+0x19c], R94 ;  /* 0x00019c5e01007387 */ /* 0x000fe20000100800 */
[----:B-1----:R-:W-:-:S05]  /*13ff0*/  IMAD.MOV.U32 R4, RZ, RZ, R95 ;  /* 0x000000ffff047224 */ /* 0x002fca00078e005f */
[----:B------:R1:W-:Y:S04]  /*14000*/  STL [R1+0x198], R4 ;  /* 0x0001980401007387 */ /* 0x0003e80000100800 */
[----:B------:R-:W-:Y:S01]  /*14010*/  STL [R1+0x1a4], R106 ;  /* 0x0001a46a01007387 */ /* 0x000fe20000100800 */
[----:B-1----:R-:W-:-:S05]  /*14020*/  IMAD.MOV.U32 R4, RZ, RZ, R107 ;  /* 0x000000ffff047224 */ /* 0x002fca00078e006b */
[----:B------:R1:W-:Y:S01]  /*14030*/  STL [R1+0x1a0], R4 ;  /* 0x0001a00401007387 */ /* 0x0003e20000100800 */
[----:B------:R-:W-:Y:S02]  /*14040*/  IMAD.MOV.U32 R62, RZ, RZ, R66 ;  /* 0x000000ffff3e7224 */ /* 0x000fe400078e0042 */
        /* <DEDUP_REMOVED lines=15> */
[----:B------:R-:W-:Y:S01]  /*14140*/  IMAD.MOV.U32 R79, RZ, RZ, R91 ;  /* 0x000000ffff4f7224 */ /* 0x000fe200078e005b */
[----:B------:R-:W-:Y:S01]  /*14150*/  MOV R91, R111 ;  /* 0x0000006f005b7202 */ /* 0x000fe20000000f00 */
[----:B------:R-:W-:Y:S02]  /*14160*/  IMAD.MOV.U32 R90, RZ, RZ, R110 ;  /* 0x000000ffff5a7224 */ /* 0x000fe400078e006e */
[----:B------:R-:W-:Y:S02]  /*14170*/  IMAD.MOV.U32 R82, RZ, RZ, R98 ;  /* 0x000000ffff527224 */ /* 0x000fe400078e0062 */
[----:B------:R-:W-:Y:S01]  /*14180*/  IMAD.MOV.U32 R83, RZ, RZ, R99 ;  /* 0x000000ffff537224 */ /* 0x000fe200078e0063 */
[----:B-----5:R4:W-:Y:S04]  /*14190*/  STL [R1+0x1b4], R130 ;  /* 0x0001b48201007387 */ /* 0x0209e80000100800 */
[----:B------:R-:W5:Y:S01]  /*141a0*/  LDL.LU.64 R102, [R1+0x218] ;  /* 0x0002180001667983 */ /* 0x000f620000300a00 */
[----:B-1----:R-:W-:-:S03]  /*141b0*/  IMAD.MOV.U32 R4, RZ, RZ, R131 ;  /* 0x000000ffff047224 */ /* 0x002fc600078e0083 */
[----:B------:R-:W2:Y:S04]  /*141c0*/  LDL.LU.64 R114, [R1+0x220] ;  /* 0x0002200001727983 */ /* 0x000ea80000300a00 */
[----:B------:R-:W2:Y:S01]  /*141d0*/  LDL.LU.64 R106, [R1+0x258] ;  /* 0x00025800016a7983 */ /* 0x000ea20000300a00 */
[----:B---3--:R-:W-:-:S03]  /*141e0*/  IMAD.MOV.U32 R98, RZ, RZ, R126 ;  /* 0x000000ffff627224 */ /* 0x008fc600078e007e */
[----:B------:R-:W3:Y:S01]  /*141f0*/  LDL.LU.64 R110, [R1+0x230] ;  /* 0x00023000016e7983 */ /* 0x000ee20000300a00 */
[----:B------:R-:W-:-:S03]  /*14200*/  IMAD.MOV.U32 R99, RZ, RZ, R127 ;  /* 0x000000ffff637224 */ /* 0x000fc600078e007f */
[----:B------:R1:W-:Y:S04]  /*14210*/  STL [R1+0x1b0], R4 ;  /* 0x0001b00401007387 */ /* 0x0003e80000100800 */
[----:B------:R-:W-:Y:S04]  /*14220*/  STL [R1+0x1bc], R58 ;  /* 0x0001bc3a01007387 */ /* 0x000fe80000100800 */
[----:B------:R-:W3:Y:S04]  /*14230*/  LDL.LU.64 R118, [R1+0x268] ;  /* 0x0002680001767983 */ /* 0x000ee80000300a00 */
[----:B------:R-:W3:Y:S04]  /*14240*/  LDL.LU.64 R126, [R1+0x238] ;  /* 0x00023800017e7983 */ /* 0x000ee80000300a00 */
[----:B----4-:R-:W4:Y:S01]  /*14250*/  LDL.LU.64 R130, [R1+0x228] ;  /* 0x0002280001827983 */ /* 0x010f220000300a00 */
        /* <DEDUP_REMOVED lines=30> */
[----:B-1----:R-:W-:Y:S02]  /*14440*/  IMAD.MOV.U32 R4, RZ, RZ, R99 ;  /* 0x000000ffff047224 */ /* 0x002fe400078e0063 */
[----:B-----5:R-:W-:Y:S04]  /*14450*/  STL [R1+0x214], R102 ;  /* 0x0002146601007387 */ /* 0x020fe80000100800 */
[----:B------:R1:W-:Y:S02]  /*14460*/  STL [R1+0x208], R4 ;  /* 0x0002080401007387 */ /* 0x0003e40000100800 */
[----:B-1----:R-:W-:-:S05]  /*14470*/  IMAD.MOV.U32 R4, RZ, RZ, R103 ;  /* 0x000000ffff047224 */ /* 0x002fca00078e0067 */
[----:B------:R1:W-:Y:S04]  /*14480*/  STL [R1+0x210], R4 ;  /* 0x0002100401007387 */ /* 0x0003e80000100800 */
[----:B--2---:R-:W-:Y:S01]  /*14490*/  STL [R1+0x21c], R114 ;  /* 0x00021c7201007387 */ /* 0x004fe20000100800 */
[----:B-1----:R-:W-:-:S05]  /*144a0*/  IMAD.MOV.U32 R4, RZ, RZ, R115 ;  /* 0x000000ffff047224 */ /* 0x002fca00078e0073 */
[----:B------:R1:W-:Y:S04]  /*144b0*/  STL [R1+0x218], R4 ;  /* 0x0002180401007387 */ /* 0x0003e80000100800 */
[----:B----4-:R2:W-:Y:S01]  /*144c0*/  STL [R1+0x224], R130 ;  /* 0x0002248201007387 */ /* 0x0105e20000100800 */
[----:B---3--:R-:W-:-:S03]  /*144d0*/  IMAD.MOV.U32 R36, RZ, RZ, R126 ;  /* 0x000000ffff247224 */ /* 0x008fc600078e007e */
[----:B------:R-:W3:Y:S01]  /*144e0*/  LDL.LU.64 R78, [R1+0x358] ;  /* 0x00035800014e7983 */ /* 0x000ee20000300a00 */
[----:B-1----:R-:W-:-:S03]  /*144f0*/  IMAD.MOV.U32 R4, RZ, RZ, R131 ;  /* 0x000000ffff047224 */ /* 0x002fc600078e0083 */
[----:B------:R-:W4:Y:S01]  /*14500*/  LDL.LU.64 R54, [R1+0x318] ;  /* 0x0003180001367983 */ /* 0x000f220000300a00 */
[----:B------:R-:W-:-:S03]  /*14510*/  IMAD.MOV.U32 R37, RZ, RZ, R127 ;  /* 0x000000ffff257224 */ /* 0x000fc600078e007f */
[----:B------:R-:W5:Y:S04]  /*14520*/  LDL.LU.64 R50, [R1+0x2e8] ;  /* 0x0002e80001327983 */ /* 0x000f680000300a00 */
[----:B------:R-:W3:Y:S04]  /*14530*/  LDL.LU.64 R38, [R1+0x240] ;  /* 0x0002400001267983 */ /* 0x000ee80000300a00 */
[----:B------:R-:W4:Y:S04]  /*14540*/  LDL.LU.64 R126, [R1+0x3a8] ;  /* 0x0003a800017e7983 */ /* 0x000f280000300a00 */
[----:B------:R1:W-:Y:S04]  /*14550*/  STL [R1+0x220], R4 ;  /* 0x0002200401007387 */ /* 0x0003e80000100800 */
[----:B------:R-:W4:Y:S04]  /*14560*/  LDL.LU.64 R40, [R1+0x288] ;  /* 0x0002880001287983 */ /* 0x000f280000300a00 */
[----:B------:R-:W4:Y:S04]  /*14570*/  LDL.LU.64 R46, [R1+0x2a8] ;  /* 0x0002a800012e7983 */ /* 0x000f280000300a00 */
[----:B--2---:R-:W2:Y:S04]  /*14580*/  LDL.LU.64 R130, [R1+0x368] ;  /* 0x0003680001827983 */ /* 0x004ea80000300a00 */
[----:B------:R-:W2:Y:S04]  /*14590*/  LDL.LU.64 R82, [R1+0x328] ;  /* 0x0003280001527983 */ /* 0x000ea80000300a00 */
[----:B------:R-:W2:Y:S04]  /*145a0*/  LDL.LU.64 R62, [R1+0x2c8] ;  /* 0x0002c800013e7983 */ /* 0x000ea80000300a00 */
[----:B------:R-:W2:Y:S04]  /*145b0*/  LDL.LU.64 R66, [R1+0x338] ;  /* 0x0003380001427983 */ /* 0x000ea80000300a00 */
[----:B------:R-:W2:Y:S04]  /*145c0*/  LDL.LU.64 R86, [R1+0x3b8] ;  /* 0x0003b80001567983 */ /* 0x000ea80000300a00 */
[----:B------:R-:W2:Y:S04]  /*145d0*/  LDL.LU.64 R94, [R1+0x3f8] ;  /* 0x0003f800015e7983 */ /* 0x000ea80000300a00 */
[----:B------:R-:W2:Y:S01]  /*145e0*/  LDL.LU.64 R70, [R1+0x348] ;  /* 0x0003480001467983 */ /* 0x000ea20000300a00 */
[----:B------:R-:W-:-:S03]  /*145f0*/  MOV R44, R118 ;  /* 0x00000076002c7202 */ /* 0x000fc60000000f00 */
[----:B------:R-:W2:Y:S01]  /*14600*/  LDL.LU.64 R74, [R1+0x2d8] ;  /* 0x0002d800014a7983 */ /* 0x000ea20000300a00 */
[----:B------:R-:W-:-:S03]  /*14610*/  IMAD.MOV.U32 R45, RZ, RZ, R119 ;  /* 0x000000ffff2d7224 */ /* 0x000fc600078e0077 */
[----:B------:R-:W2:Y:S04]  /*14620*/  LDL.LU.64 R90, [R1+0x3c8] ;  /* 0x0003c800015a7983 */ /* 0x000ea80000300a00 */
[----:B------:R-:W2:Y:S01]  /*14630*/  LDL.LU.64 R98, [R1+0x378] ;  /* 0x0003780001627983 */ /* 0x000ea20000300a00 */
[----:B------:R-:W-:-:S03]  /*14640*/  IMAD.MOV.U32 R34, RZ, RZ, R110 ;  /* 0x000000ffff227224 */ /* 0x000fc600078e006e */
[----:B------:R-:W2:Y:S01]  /*14650*/  LDL.LU.64 R58, [R1+0x298] ;  /* 0x00029800013a7983 */ /* 0x000ea20000300a00 */
[----:B------:R-:W-:-:S03]  /*14660*/  IMAD.MOV.U32 R35, RZ, RZ, R111 ;  /* 0x000000ffff237224 */ /* 0x000fc600078e006f */
[----:B------:R-:W2:Y:S01]  /*14670*/  LDL.LU.64 R118, [R1+0x398] ;  /* 0x0003980001767983 */ /* 0x000ea20000300a00 */
[----:B------:R-:W-:-:S03]  /*14680*/  IMAD.MOV.U32 R30, RZ, RZ, R106 ;  /* 0x000000ffff1e7224 */ /* 0x000fc600078e006a */
[----:B------:R-:W2:Y:S01]  /*14690*/  LDL.LU.64 R102, [R1+0x388] ;  /* 0x0003880001667983 */ /* 0x000ea20000300a00 */
[----:B------:R-:W-:-:S03]  /*146a0*/  IMAD.MOV.U32 R31, RZ, RZ, R107 ;  /* 0x000000ffff1f7224 */ /* 0x000fc600078e006b */
[----:B------:R-:W2:Y:S04]  /*146b0*/  LDL.LU.64 R114, [R1+0x308] ;  /* 0x0003080001727983 */ /* 0x000ea80000300a00 */
[----:B------:R-:W2:Y:S04]  /*146c0*/  LDL.LU.64 R110, [R1+0x3d8] ;  /* 0x0003d800016e7983 */ /* 0x000ea80000300a00 */
[----:B------:R-:W2:Y:S04]  /*146d0*/  LDL.LU.64 R106, [R1+0x3e8] ;  /* 0x0003e800016a7983 */ /* 0x000ea80000300a00 */
[----:B------:R-:W2:Y:S04]  /*146e0*/  LDL.LU.64 R48, [R1+0x2f8] ;  /* 0x0002f80001307983 */ /* 0x000ea80000300a00 */
[----:B------:R-:W2:Y:S01]  /*146f0*/  LDL.LU.64 R32, [R1+0x250] ;  /* 0x0002500001207983 */ /* 0x000ea20000300a00 */
[----:B-1----:R-:W-:-:S03]  /*14700*/  IMAD.MOV.U32 R4, RZ, RZ, R35 ;  /* 0x000000ffff047224 */ /* 0x002fc600078e0023 */
[----:B------:R-:W-:Y:S04]  /*14710*/  STL [R1+0x22c], R34 ;  /* 0x00022c2201007387 */ /* 0x000fe80000100800 */
[----:B------:R1:W-:Y:S04]  /*14720*/  STL [R1+0x228], R4 ;  /* 0x0002280401007387 */ /* 0x0003e80000100800 */
[----:B------:R-:W-:Y:S01]  /*14730*/  STL [R1+0x234], R36 ;  /* 0x0002342401007387 */ /* 0x000fe20000100800 */
[----:B-1----:R-:W-:-:S05]  /*14740*/  IMAD.MOV.U32 R4, RZ, RZ, R37 ;  /* 0x000000ffff047224 */ /* 0x002fca00078e0025 */
[----:B------:R3:W-:Y:S02]  /*14750*/  STL [R1+0x230], R4 ;  /* 0x0002300401007387 */ /* 0x0007e40000100800 */
[----:B---3--:R-:W-:Y:S02]  /*14760*/  IMAD.MOV.U32 R4, RZ, RZ, R39 ;  /* 0x000000ffff047224 */ /* 0x008fe400078e0027 */
[----:B------:R-:W-:Y:S04]  /*14770*/  STL [R1+0x23c], R38 ;  /* 0x00023c2601007387 */ /* 0x000fe80000100800 */
[----:B------:R1:W-:Y:S04]  /*14780*/  STL [R1+0x238], R4 ;  /* 0x0002380401007387 */ /* 0x0003e80000100800 */
[----:B------:R3:W-:Y:S04]  /*14790*/  STL [R1+0x244], R122 ;  /* 0x0002447a01007387 */ /* 0x0007e80000100800 */
[----:B------:R-:W5:Y:S01]  /*147a0*/  LDL.LU.64 R34, [R1+0x278] ;  /* 0x0002780001227983 */ /* 0x000f620000300a00 */
[----:B-1----:R-:W-:-:S03]  /*147b0*/  MOV R4, R123 ;  /* 0x0000007b00047202 */ /* 0x002fc60000000f00 */
[----:B--2---:R-:W-:Y:S04]  /*147c0*/  STL [R1+0x24c], R32 ;  /* 0x00024c2001007387 */ /* 0x004fe80000100800 */
[----:B------:R1:W-:Y:S04]  /*147d0*/  STL [R1+0x240], R4 ;  /* 0x0002400401007387 */ /* 0x0003e80000100800 */
[----:B---3--:R-:W2:Y:S04]  /*147e0*/  LDL.64 R122, [R1+0x438] ;  /* 0x00043800017a7983 */ /* 0x008ea80000100a00 */
[----:B------:R-:W3:Y:S01]  /*147f0*/  LDL.LU.64 R36, [R1+0x260] ;  /* 0x0002600001247983 */ /* 0x000ee20000300a00 */
[----:B-1----:R-:W-:-:S02]  /*14800*/  IMAD.MOV.U32 R4, RZ, RZ, R33 ;  /* 0x000000ffff047224 */ /* 0x002fc400078e0021 */
[----:B----4-:R-:W-:Y:S02]  /*14810*/  IMAD.MOV.U32 R38, RZ, RZ, R40 ;  /* 0x000000ffff267224 */ /* 0x010fe400078e0028 */
[----:B------:R-:W-:Y:S02]  /*14820*/  IMAD.MOV.U32 R39, RZ, RZ, R41 ;  /* 0x000000ffff277224 */ /* 0x000fe400078e0029 */
[----:B------:R-:W-:Y:S02]  /*14830*/  IMAD.MOV.U32 R40, RZ, RZ, R46 ;  /* 0x000000ffff287224 */ /* 0x000fe400078e002e */
[----:B------:R-:W-:Y:S02]  /*14840*/  IMAD.MOV.U32 R41, RZ, RZ, R47 ;  /* 0x000000ffff297224 */ /* 0x000fe400078e002f */
[----:B------:R-:W4:Y:S04]  /*14850*/  LDL.LU.64 R46, [R1+0x280] ;  /* 0x00028000012e7983 */ /* 0x000f280000300a00 */
[----:B------:R1:W-:Y:S04]  /*14860*/  STL [R1+0x248], R4 ;  /* 0x0002480401007387 */ /* 0x0003e80000100800 */
[----:B------:R-:W-:Y:S04]  /*14870*/  STL [R1+0x254], R30 ;  /* 0x0002541e01007387 */ /* 0x000fe80000100800 */
[----:B------:R-:W2:Y:S01]  /*14880*/  LDL.LU.64 R32, [R1+0x270] ;  /* 0x0002700001207983 */ /* 0x000ea20000300a00 */
[----:B-1----:R-:W-:-:S05]  /*14890*/  IMAD.MOV.U32 R4, RZ, RZ, R31 ;  /* 0x000000ffff047224 */ /* 0x002fca00078e001f */
[----:B------:R3:W-:Y:S02]  /*148a0*/  STL [R1+0x250], R4 ;  /* 0x0002500401007387 */ /* 0x0007e40000100800 */
[----:B---3--:R-:W-:Y:S02]  /*148b0*/  IMAD.MOV.U32 R4, RZ, RZ, R37 ;  /* 0x000000ffff047224 */ /* 0x008fe400078e0025 */
[----:B------:R-:W-:Y:S04]  /*148c0*/  STL [R1+0x25c], R36 ;  /* 0x00025c2401007387 */ /* 0x000fe80000100800 */
[----:B------:R1:W-:Y:S04]  /*148d0*/  STL [R1+0x258], R4 ;  /* 0x0002580401007387 */ /* 0x0003e80000100800 */
[----:B------:R3:W-:Y:S01]  /*148e0*/  STL [R1+0x264], R44 ;  /* 0x0002642c01007387 */ /* 0x0007e20000100800 */
[----:B-1----:R-:W-:-:S05]  /*148f0*/  IMAD.MOV.U32 R4, RZ, RZ, R45 ;  /* 0x000000ffff047224 */ /* 0x002fca00078e002d */
[----:B------:R2:W-:Y:S01]  /*14900*/  STL [R1+0x260], R4 ;  /* 0x0002600401007387 */ /* 0x0005e20000100800 */
[----:B---3--:R-:W-:Y:S02]  /*14910*/  IMAD.MOV.U32 R44, RZ, RZ, R48 ;  /* 0x000000ffff2c7224 */ /* 0x008fe400078e0030 */
[----:B------:R-:W-:Y:S02]  /*14920*/  IMAD.MOV.U32 R45, RZ, RZ, R49 ;  /* 0x000000ffff2d7224 */ /* 0x000fe400078e0031 */
[----:B------:R-:W3:Y:S01]  /*14930*/  LDL.LU.64 R48, [R1+0x290] ;  /* 0x0002900001307983 */ /* 0x000ee20000300a00 */
[----:B------:R-:W-:Y:S02]  /*14940*/  IMAD.MOV.U32 R36, RZ, RZ, R38 ;  /* 0x000000ffff247224 */ /* 0x000fe400078e0026 */
[----:B------:R-:W-:Y:S02]  /*14950*/  IMAD.MOV.U32 R37, RZ, RZ, R39 ;  /* 0x000000ffff257224 */ /* 0x000fe400078e0027 */
[----:B------:R-:W3:Y:S01]  /*14960*/  LDL.LU.64 R38, [R1+0x2a0] ;  /* 0x0002a00001267983 */ /* 0x000ee20000300a00 */
[----:B--2---:R-:W-:-:S03]  /*14970*/  IMAD.MOV.U32 R4, RZ, RZ, R33 ;  /* 0x000000ffff047224 */ /* 0x004fc600078e0021 */
[----:B------:R-:W-:Y:S04]  /*14980*/  STL [R1+0x26c], R32 ;  /* 0x00026c2001007387 */ /* 0x000fe80000100800 */
[----:B-----5:R-:W-:Y:S04]  /*14990*/  STL [R1+0x274], R34 ;  /* 0x0002742201007387 */ /* 0x020fe80000100800 */
[----:B------:R1:W-:Y:S02]  /*149a0*/  STL [R1+0x268], R4 ;  /* 0x0002680401007387 */ /* 0x0003e40000100800 */
[----:B-1----:R-:W-:-:S05]  /*149b0*/  IMAD.MOV.U32 R4, RZ, RZ, R35 ;  /* 0x000000ffff047224 */ /* 0x002fca00078e0023 */
[----:B------:R1:W-:Y:S04]  /*149c0*/  STL [R1+0x270], R4 ;  /* 0x0002700401007387 */ /* 0x0003e80000100800 */
[----:B----4-:R2:W-:Y:S01]  /*149d0*/  STL [R1+0x27c], R46 ;  /* 0x00027c2e01007387 */ /* 0x0105e20000100800 */
[----:B-1----:R-:W-:-:S05]  /*149e0*/  IMAD.MOV.U32 R4, RZ, RZ, R47 ;  /* 0x000000ffff047224 */ /* 0x002fca00078e002f */
[----:B------:R1:W-:Y:S01]  /*149f0*/  STL [R1+0x278], R4 ;  /* 0x0002780401007387 */ /* 0x0003e20000100800 */
[----:B--2---:R-:W-:Y:S01]  /*14a00*/  MOV R46, R74 ;  /* 0x0000004a002e7202 */ /* 0x004fe20000000f00 */
[----:B------:R-:W-:Y:S02]  /*14a10*/  IMAD.MOV.U32 R47, RZ, RZ, R75 ;  /* 0x000000ffff2f7224 */ /* 0x000fe400078e004b */
[----:B------:R-:W2:Y:S01]  /*14a20*/  LDL.LU.64 R74, [R1+0x2b8] ;  /* 0x0002b800014a7983 */ /* 0x000ea20000300a00 */
[----:B-1----:R-:W-:-:S03]  /*14a30*/  IMAD.MOV.U32 R4, RZ, RZ, R37 ;  /* 0x000000ffff047224 */ /* 0x002fc600078e0025 */
[----:B------:R-:W-:Y:S04]  /*14a40*/  STL [R1+0x284], R36 ;  /* 0x0002842401007387 */ /* 0x000fe80000100800 */
[----:B------:R3:W-:Y:S02]  /*14a50*/  STL [R1+0x280], R4 ;  /* 0x0002800401007387 */ /* 0x0007e40000100800 */
[----:B---3--:R-:W-:Y:S02]  /*14a60*/  IMAD.MOV.U32 R4, RZ, RZ, R49 ;  /* 0x000000ffff047224 */ /* 0x008fe400078e0031 */
[----:B------:R-:W-:Y:S04]  /*14a70*/  STL [R1+0x28c], R48 ;  /* 0x00028c3001007387 */ /* 0x000fe80000100800 */
[----:B------:R-:W-:Y:S04]  /*14a80*/  STL [R1+0x294], R58 ;  /* 0x0002943a01007387 */ /* 0x000fe80000100800 */
[----:B------:R1:W-:Y:S02]  /*14a90*/  STL [R1+0x288], R4 ;  /* 0x0002880401007387 */ /* 0x0003e40000100800 */
[----:B-1----:R-:W-:-:S02]  /*14aa0*/  IMAD.MOV.U32 R4, RZ, RZ, R59 ;  /* 0x000000ffff047224 */ /* 0x002fc400078e003b */
[----:B------:R-:W3:Y:S01]  /*14ab0*/  LDL.LU.64 R58, [R1+0x2c0] ;  /* 0x0002c000013a7983 */ /* 0x000ee20000300a00 */
[----:B------:R-:W-:Y:S02]  /*14ac0*/  IMAD.MOV.U32 R48, RZ, RZ, R50 ;  /* 0x000000ffff307224 */ /* 0x000fe400078e0032 */
[----:B------:R-:W-:Y:S01]  /*14ad0*/  IMAD.MOV.U32 R49, RZ, RZ, R51 ;  /* 0x000000ffff317224 */ /* 0x000fe200078e0033 */
[----:B------:R1:W-:Y:S01]  /*14ae0*/  STL [R1+0x290], R4 ;  /* 0x0002900401007387 */ /* 0x0003e20000100800 */
[----:B------:R-:W-:Y:S02]  /*14af0*/  IMAD.MOV.U32 R50, RZ, RZ, R66 ;  /* 0x000000ffff327224 */ /* 0x000fe400078e0042 */
[----:B------:R-:W-:Y:S01]  /*14b00*/  IMAD.MOV.U32 R51, RZ, RZ, R67 ;  /* 0x000000ffff337224 */ /* 0x000fe200078e0043 */
[----:B------:R-:W-:Y:S04]  /*14b10*/  STL [R1+0x29c], R38 ;  /* 0x00029c2601007387 */ /* 0x000fe80000100800 */
[----:B------:R-:W4:Y:S01]  /*14b20*/  LDL.LU.64 R66, [R1+0x2d0] ;  /* 0x0002d00001427983 */ /* 0x000f220000300a00 */
[----:B-1----:R-:W-:-:S05]  /*14b30*/  IMAD.MOV.U32 R4, RZ, RZ, R39 ;  /* 0x000000ffff047224 */ /* 0x002fca00078e0027 */
[----:B------:R1:W-:Y:S04]  /*14b40*/  STL [R1+0x298], R4 ;  /* 0x0002980401007387 */ /* 0x0003e80000100800 */
[----:B------:R-:W-:Y:S01]  /*14b50*/  STL [R1+0x2a4], R40 ;  /* 0x0002a42801007387 */ /* 0x000fe20000100800 */
[----:B-1----:R-:W-:-:S03]  /*14b60*/  IMAD.MOV.U32 R4, RZ, RZ, R41 ;  /* 0x000000ffff047224 */ /* 0x002fc600078e0029 */
[----:B--2---:R-:W-:Y:S04]  /*14b70*/  STL [R1+0x2ac], R74 ;  /* 0x0002ac4a01007387 */ /* 0x004fe80000100800 */
[----:B------:R1:W-:Y:S02]  /*14b80*/  STL [R1+0x2a0], R4 ;  /* 0x0002a00401007387 */ /* 0x0003e40000100800 */
[----:B-1----:R-:W-:Y:S02]  /*14b90*/  IMAD.MOV.U32 R4, RZ, RZ, R75 ;  /* 0x000000ffff047224 */ /* 0x002fe400078e004b */
[----:B------:R-:W2:Y:S04]  /*14ba0*/  LDL.LU.64 R74, [R1+0x2e0] ;  /* 0x0002e000014a7983 */ /* 0x000ea80000300a00 */
[----:B------:R1:W-:Y:S04]  /*14bb0*/  STL [R1+0x2a8], R4 ;  /* 0x0002a80401007387 */ /* 0x0003e80000100800 */
[----:B------:R-:W-:Y:S01]  /*14bc0*/  STL [R1+0x2b8], R44 ;  /* 0x0002b82c01007387 */ /* 0x000fe20000100800 */
[----:B-1----:R-:W-:-:S05]  /*14bd0*/  MOV R4, R45 ;  /* 0x0000002d00047202 */ /* 0x002fca0000000f00 */
[----:B------:R3:W-:Y:S02]  /*14be0*/  STL [R1+0x2b0], R4 ;  /* 0x0002b00401007387 */ /* 0x0007e40000100800 */
[----:B---3--:R-:W-:Y:S02]  /*14bf0*/  IMAD.MOV.U32 R4, RZ, RZ, R59 ;  /* 0x000000ffff047224 */ /* 0x008fe400078e003b */
[----:B------:R1:W-:Y:S04]  /*14c00*/  STL [R1+0x2c0], R58 ;  /* 0x0002c03a01007387 */ /* 0x0003e80000100800 */
[----:B------:R3:W-:Y:S04]  /*14c10*/  STL [R1+0x2bc], R4 ;  /* 0x0002bc0401007387 */ /* 0x0007e80000100800 */
[----:B-1----:R-:W5:Y:S01]  /*14c20*/  LDL.LU.64 R58, [R1+0x2f0] ;  /* 0x0002f000013a7983 */ /* 0x002f620000300a00 */
[----:B---3--:R-:W-:-:S03]  /*14c30*/  IMAD.MOV.U32 R4, RZ, RZ, R63 ;  /* 0x000000ffff047224 */ /* 0x008fc600078e003f */
[----:B------:R1:W-:Y:S04]  /*14c40*/  STL [R1+0x2c8], R62 ;  /* 0x0002c83e01007387 */ /* 0x0003e80000100800 */
[----:B------:R4:W-:Y:S04]  /*14c50*/  STL [R1+0x2c4], R4 ;  /* 0x0002c40401007387 */ /* 0x0009e80000100800 */
[----:B-1----:R-:W3:Y:S01]  /*14c60*/  LDL.LU.64 R62, [R1+0x300] ;  /* 0x00030000013e7983 */ /* 0x002ee20000300a00 */
[----:B----4-:R-:W-:-:S03]  /*14c70*/  IMAD.MOV.U32 R4, RZ, RZ, R67 ;  /* 0x000000ffff047224 */ /* 0x010fc600078e0043 */
[----:B------:R1:W-:Y:S04]  /*14c80*/  STL [R1+0x2d0], R66 ;  /* 0x0002d04201007387 */ /* 0x0003e80000100800 */
[----:B------:R-:W-:Y:S04]  /*14c90*/  STL [R1+0x2d8], R46 ;  /* 0x0002d82e01007387 */ /* 0x000fe80000100800 */
[----:B------:R4:W-:Y:S01]  /*14ca0*/  STL [R1+0x2cc], R4 ;  /* 0x0002cc0401007387 */ /* 0x0009e20000100800 */
[----:B-1----:R-:W-:Y:S02]  /*14cb0*/  IMAD.MOV.U32 R66, RZ, RZ, R70 ;  /* 0x000000ffff427224 */ /* 0x002fe400078e0046 */
[----:B------:R-:W-:-:S02]  /*14cc0*/  IMAD.MOV.U32 R67, RZ, RZ, R71 ;  /* 0x000000ffff437224 */ /* 0x000fc400078e0047 */
[----:B------:R-:W3:Y:S01]  /*14cd0*/  LDL.LU.64 R70, [R1+0x310] ;  /* 0x0003100001467983 */ /* 0x000ee20000300a00 */
[----:B----4-:R-:W-:-:S05]  /*14ce0*/  IMAD.MOV.U32 R4, RZ, RZ, R47 ;  /* 0x000000ffff047224 */ /* 0x010fca00078e002f */
[----:B------:R1:W-:Y:S04]  /*14cf0*/  STL [R1+0x2d4], R4 ;  /* 0x0002d40401007387 */ /* 0x0003e80000100800 */
[----:B--2---:R2:W-:Y:S01]  /*14d00*/  STL [R1+0x2e0], R74 ;  /* 0x0002e04a01007387 */ /* 0x0045e20000100800 */
[----:B-1----:R-:W-:-:S05]  /*14d10*/  IMAD.MOV.U32 R4, RZ, RZ, R75 ;  /* 0x000000ffff047224 */ /* 0x002fca00078e004b */
[----:B------:R1:W-:Y:S01]  /*14d20*/  STL [R1+0x2dc], R4 ;  /* 0x0002dc0401007387 */ /* 0x0003e20000100800 */
[----:B--2---:R-:W-:Y:S02]  /*14d30*/  IMAD.MOV.U32 R74, RZ, RZ, R78 ;  /* 0x000000ffff4a7224 */ /* 0x004fe400078e004e */
[----:B------:R-:W-:Y:S01]  /*14d40*/  IMAD.MOV.U32 R75, RZ, RZ, R79 ;  /* 0x000000ffff4b7224 */ /* 0x000fe200078e004f */
[----:B------:R-:W-:Y:S04]  /*14d50*/  STL [R1+0x2e8], R48 ;  /* 0x0002e83001007387 */ /* 0x000fe80000100800 */
[----:B------:R-:W2:Y:S01]  /*14d60*/  LDL.LU.64 R78, [R1+0x320] ;  /* 0x00032000014e7983 */ /* 0x000ea20000300a00 */
[----:B-1----:R-:W-:-:S05]  /*14d70*/  IMAD.MOV.U32 R4, RZ, RZ, R49 ;  /* 0x000000ffff047224 */ /* 0x002fca00078e0031 */
[----:B------:R5:W-:Y:S02]  /*14d80*/  STL [R1+0x2e4], R4 ;  /* 0x0002e40401007387 */ /* 0x000be40000100800 */
[----:B-----5:R-:W-:Y:S02]  /*14d90*/  IMAD.MOV.U32 R4, RZ, RZ, R59 ;  /* 0x000000ffff047224 */ /* 0x020fe400078e003b */
[----:B------:R1:W-:Y:S04]  /*14da0*/  STL [R1+0x2f0], R58 ;  /* 0x0002f03a01007387 */ /* 0x0003e80000100800 */
[----:B------:R4:W-:Y:S04]  /*14db0*/  STL [R1+0x2ec], R4 ;  /* 0x0002ec0401007387 */ /* 0x0009e80000100800 */
[----:B------:R-:W-:Y:S04]  /*14dc0*/  STL [R1+0x2f8], R50 ;  /* 0x0002f83201007387 */ /* 0x000fe80000100800 */
[----:B-1----:R-:W5:Y:S01]  /*14dd0*/  LDL.LU.64 R58, [R1+0x330] ;  /* 0x00033000013a7983 */ /* 0x002f620000300a00 */
[----:B----4-:R-:W-:-:S05]  /*14de0*/  MOV R4, R51 ;  /* 0x0000003300047202 */ /* 0x010fca0000000f00 */
[----:B------:R1:W-:Y:S04]  /*14df0*/  STL [R1+0x2f4], R4 ;  /* 0x0002f40401007387 */ /* 0x0003e80000100800 */
[----:B---3--:R3:W-:Y:S01]  /*14e00*/  STL [R1+0x300], R62 ;  /* 0x0003003e01007387 */ /* 0x0087e20000100800 */
[----:B-1----:R-:W-:-:S03]  /*14e10*/  IMAD.MOV.U32 R4, RZ, RZ, R63 ;  /* 0x000000ffff047224 */ /* 0x002fc600078e003f */
[----:B---3--:R-:W3:Y:S04]  /*14e20*/  LDL.LU.64 R62, [R1+0x340] ;  /* 0x00034000013e7983 */ /* 0x008ee80000300a00 */
[----:B------:R1:W-:Y:S04]  /*14e30*/  STL [R1+0x2fc], R4 ;  /* 0x0002fc0401007387 */ /* 0x0003e80000100800 */
[----:B------:R4:W-:Y:S01]  /*14e40*/  STL [R1+0x308], R114 ;  /* 0x0003087201007387 */ /* 0x0009e20000100800 */
[----:B-1----:R-:W-:-:S05]  /*14e50*/  IMAD.MOV.U32 R4, RZ, RZ, R115 ;  /* 0x000000ffff047224 */ /* 0x002fca00078e0073 */
[----:B------:R1:W-:Y:S01]  /*14e60*/  STL [R1+0x304], R4 ;  /* 0x0003040401007387 */ /* 0x0003e20000100800 */
[----:B----4-:R-:W-:Y:S02]  /*14e70*/  IMAD.MOV.U32 R114, RZ, RZ, R122 ;  /* 0x000000ffff727224 */ /* 0x010fe400078e007a */
[----:B------:R-:W-:Y:S01]  /*14e80*/  IMAD.MOV.U32 R115, RZ, RZ, R123 ;  /* 0x000000ffff737224 */ /* 0x000fe200078e007b */
[----:B------:R4:W-:Y:S04]  /*14e90*/  STL [R1+0x310], R70 ;  /* 0x0003104601007387 */ /* 0x0009e80000100800 */
[----:B------:R-:W3:Y:S01]  /*14ea0*/  LDL.LU.64 R122, [R1+0x350] ;  /* 0x00035000017a7983 */ /* 0x000ee20000300a00 */
[----:B-1----:R-:W-:-:S03]  /*14eb0*/  IMAD.MOV.U32 R4, RZ, RZ, R71 ;  /* 0x000000ffff047224 */ /* 0x002fc600078e0047 */
[----:B------:R-:W-:Y:S04]  /*14ec0*/  STL [R1+0x318], R54 ;  /* 0x0003183601007387 */ /* 0x000fe80000100800 */
[----:B------:R1:W-:Y:S01]  /*14ed0*/  STL [R1+0x30c], R4 ;  /* 0x00030c0401007387 */ /* 0x0003e20000100800 */
[----:B----4-:R-:W-:Y:S02]  /*14ee0*/  IMAD.MOV.U32 R70, RZ, RZ, R74 ;  /* 0x000000ffff467224 */ /* 0x010fe400078e004a */
[----:B------:R-:W-:Y:S02]  /*14ef0*/  IMAD.MOV.U32 R71, RZ, RZ, R75 ;  /* 0x000000ffff477224 */ /* 0x000fe400078e004b */
[----:B------:R-:W4:Y:S01]  /*14f00*/  LDL.LU.64 R74, [R1+0x360] ;  /* 0x00036000014a7983 */ /* 0x000f220000300a00 */
[----:B-1----:R-:W-:-:S05]  /*14f10*/  IMAD.MOV.U32 R4, RZ, RZ, R55 ;  /* 0x000000ffff047224 */ /* 0x002fca00078e0037 */
[----:B------:R1:W-:Y:S04]  /*14f20*/  STL [R1+0x314], R4 ;  /* 0x0003140401007387 */ /* 0x0003e80000100800 */
[----:B--2---:R2:W-:Y:S01]  /*14f30*/  STL [R1+0x320], R78 ;  /* 0x0003204e01007387 */ /* 0x0045e20000100800 */
[----:B-1----:R-:W-:-:S03]  /*14f40*/  IMAD.MOV.U32 R4, RZ, RZ, R79 ;  /* 0x000000ffff047224 */ /* 0x002fc600078e004f */
[----:B------:R-:W-:Y:S04]  /*14f50*/  STL [R1+0x328], R82 ;  /* 0x0003285201007387 */ /* 0x000fe80000100800 */
[----:B------:R1:W-:Y:S04]  /*14f60*/  STL [R1+0x31c], R4 ;  /* 0x00031c0401007387 */ /* 0x0003e80000100800 */
[----:B--2---:R-:W2:Y:S01]  /*14f70*/  LDL.LU.64 R78, [R1+0x370] ;  /* 0x00037000014e7983 */ /* 0x004ea20000300a00 */
[----:B-1----:R-:W-:Y:S01]  /*14f80*/  IMAD.MOV.U32 R4, RZ, RZ, R83 ;  /* 0x000000ffff047224 */ /* 0x002fe200078e0053 */
[----:B------:R-:W-:Y:S01]  /*14f90*/  MOV R83, R95 ;  /* 0x0000005f00537202 */ /* 0x000fe20000000f00 */
[----:B------:R-:W-:-:S03]  /*14fa0*/  IMAD.MOV.U32 R82, RZ, RZ, R94 ;  /* 0x000000ffff527224 */ /* 0x000fc600078e005e */
[----:B------:R1:W-:Y:S04]  /*14fb0*/  STL [R1+0x324], R4 ;  /* 0x0003240401007387 */ /* 0x0003e80000100800 */
[----:B-----5:R-:W-:Y:S04]  /*14fc0*/  STL [R1+0x330], R58 ;  /* 0x0003303a01007387 */ /* 0x020fe80000100800 */
[----:B------:R-:W5:Y:S01]  /*14fd0*/  LDL.LU.64 R94, [R1+0x380] ;  /* 0x00038000015e7983 */ /* 0x000f620000300a00 */
[----:B-1----:R-:W-:-:S05]  /*14fe0*/  IMAD.MOV.U32 R4, RZ, RZ, R59 ;  /* 0x000000ffff047224 */ /* 0x002fca00078e003b */
[----:B------:R1:W-:Y:S04]  /*14ff0*/  STL [R1+0x32c], R4 ;  /* 0x00032c0401007387 */ /* 0x0003e80000100800 */
[----:B------:R3:W-:Y:S01]  /*15000*/  STL [R1+0x338], R98 ;  /* 0x0003386201007387 */ /* 0x0007e20000100800 */
[----:B-1----:R-:W-:-:S05]  /*15010*/  IMAD.MOV.U32 R4, RZ, RZ, R99 ;  /* 0x000000ffff047224 */ /* 0x002fca00078e0063 */
[----:B------:R1:W-:Y:S01]  /*15020*/  STL [R1+0x334], R4 ;  /* 0x0003340401007387 */ /* 0x0003e20000100800 */
[----:B---3--:R-:W-:Y:S02]  /*15030*/  IMAD.MOV.U32 R98, RZ, RZ, R110 ;  /* 0x000000ffff627224 */ /* 0x008fe400078e006e */
[----:B------:R-:W-:Y:S01]  /*15040*/  IMAD.MOV.U32 R99, RZ, RZ, R111 ;  /* 0x000000ffff637224 */ /* 0x000fe200078e006f */
[----:B------:R-:W-:Y:S04]  /*15050*/  STL [R1+0x340], R62 ;  /* 0x0003403e01007387 */ /* 0x000fe80000100800 */
[----:B------:R-:W3:Y:S01]  /*15060*/  LDL.LU.64 R110, [R1+0x390] ;  /* 0x00039000016e7983 */ /* 0x000ee20000300a00 */
[----:B-1----:R-:W-:-:S05]  /*15070*/  IMAD.MOV.U32 R4, RZ, RZ, R63 ;  /* 0x000000ffff047224 */ /* 0x002fca00078e003f */
[----:B------:R1:W-:Y:S04]  /*15080*/  STL [R1+0x33c], R4 ;  /* 0x00033c0401007387 */ /* 0x0003e80000100800 */
[----:B------:R-:W-:Y:S01]  /*15090*/  STL [R1+0x348], R66 ;  /* 0x0003484201007387 */ /* 0x000fe20000100800 */
[----:B-1----:R-:W-:-:S05]  /*150a0*/  IMAD.MOV.U32 R4, RZ, RZ, R67 ;  /* 0x000000ffff047224 */ /* 0x002fca00078e0043 */
[----:B------:R1:W-:Y:S04]  /*150b0*/  STL [R1+0x344], R4 ;  /* 0x0003440401007387 */ /* 0x0003e80000100800 */
[----:B------:R4:W-:Y:S01]  /*150c0*/  STL [R1+0x350], R122 ;  /* 0x0003507a01007387 */ /* 0x0009e20000100800 */
[----:B-1----:R-:W-:-:S03]  /*150d0*/  IMAD.MOV.U32 R4, RZ, RZ, R123 ;  /* 0x000000ffff047224 */ /* 0x002fc600078e007b */
[----:B----4-:R-:W4:Y:S04]  /*150e0*/  LDL.LU.64 R122, [R1+0x3a0] ;  /* 0x0003a000017a7983 */ /* 0x010f280000300a00 */
[----:B------:R1:W-:Y:S04]  /*150f0*/  STL [R1+0x34c], R4 ;  /* 0x00034c0401007387 */ /* 0x0003e80000100800 */
[----:B------:R-:W-:Y:S01]  /*15100*/  STL [R1+0x358], R70 ;  /* 0x0003584601007387 */ /* 0x000fe20000100800 */
[----:B-1----:R-:W-:-:S03]  /*15110*/  IMAD.MOV.U32 R4, RZ, RZ, R71 ;  /* 0x000000ffff047224 */ /* 0x002fc600078e0047 */
[----:B------:R-:W-:Y:S04]  /*15120*/  STL [R1+0x360], R74 ;  /* 0x0003604a01007387 */ /* 0x000fe80000100800 */
[----:B------:R1:W-:Y:S04]  /*15130*/  STL [R1+0x354], R4 ;  /* 0x0003540401007387 */ /* 0x0003e80000100800 */
[----:B------:R-:W-:Y:S01]  /*15140*/  STL [R1+0x368], R130 ;  /* 0x0003688201007387 */ /* 0x000fe20000100800 */
[----:B-1----:R-:W-:-:S05]  /*15150*/  IMAD.MOV.U32 R4, RZ, RZ, R75 ;  /* 0x000000ffff047224 */ /* 0x002fca00078e004b */
[----:B------:R1:W-:Y:S02]  /*15160*/  STL [R1+0x35c], R4 ;  /* 0x00035c0401007387 */ /* 0x0003e40000100800 */
[----:B-1----:R-:W-:Y:S02]  /*15170*/  IMAD.MOV.U32 R4, RZ, RZ, R131 ;  /* 0x000000ffff047224 */ /* 0x002fe400078e0083 */
[----:B------:R-:W4:Y:S04]  /*15180*/  LDL.LU.64 R130, [R1+0x3b0] ;  /* 0x0003b00001827983 */ /* 0x000f280000300a00 */
[----:B------:R1:W-:Y:S04]  /*15190*/  STL [R1+0x364], R4 ;  /* 0x0003640401007387 */ /* 0x0003e80000100800 */
[----:B--2---:R-:W-:Y:S01]  /*151a0*/  STL [R1+0x370], R78 ;  /* 0x0003704e01007387 */ /* 0x004fe20000100800 */
[----:B-1----:R-:W-:-:S03]  /*151b0*/  IMAD.MOV.U32 R4, RZ, RZ, R79 ;  /* 0x000000ffff047224 */ /* 0x002fc600078e004f */
[----:B------:R-:W-:Y:S04]  /*151c0*/  STL [R1+0x378], R86 ;  /* 0x0003785601007387 */ /* 0x000fe80000100800 */
[----:B------:R1:W-:Y:S04]  /*151d0*/  STL [R1+0x36c], R4 ;  /* 0x00036c0401007387 */ /* 0x0003e80000100800 */
[----:B------:R-:W2:Y:S01]  /*151e0*/  LDL.LU.64 R74, [R1+0x3c0] ;  /* 0x0003c000014a7983 */ /* 0x000ea20000300a00 */
[----:B-1----:R-:W-:Y:S01]  /*151f0*/  IMAD.MOV.U32 R4, RZ, RZ, R87 ;  /* 0x000000ffff047224 */ /* 0x002fe200078e0057 */
[----:B------:R-:W-:Y:S01]  /*15200*/  MOV R70, R82 ;  /* 0x0000005200467202 */ /* 0x000fe20000000f00 */
[----:B------:R-:W-:-:S03]  /*15210*/  IMAD.MOV.U32 R71, RZ, RZ, R83 ;  /* 0x000000ffff477224 */ /* 0x000fc600078e0053 */
[----:B------:R1:W-:Y:S01]  /*15220*/  STL [R1+0x374], R4 ;  /* 0x0003740401007387 */ /* 0x0003e20000100800 */
[----:B------:R-:W-:Y:S02]  /*15230*/  IMAD.MOV.U32 R78, RZ, RZ, R90 ;  /* 0x000000ffff4e7224 */ /* 0x000fe400078e005a */
[----:B------:R-:W-:Y:S02]  /*15240*/  IMAD.MOV.U32 R79, RZ, RZ, R91 ;  /* 0x000000ffff4f7224 */ /* 0x000fe400078e005b */
[----:B------:R-:W-:Y:S02]  /*15250*/  IMAD.MOV.U32 R86, RZ, RZ, R98 ;  /* 0x000000ffff567224 */ /* 0x000fe400078e0062 */
[----:B------:R-:W-:Y:S01]  /*15260*/  IMAD.MOV.U32 R87, RZ, RZ, R99 ;  /* 0x000000ffff577224 */ /* 0x000fe200078e0063 */
[----:B-----5:R-:W-:Y:S04]  /*15270*/  STL [R1+0x380], R94 ;  /* 0x0003805e01007387 */ /* 0x020fe80000100800 */
[----:B------:R-:W5:Y:S01]  /*15280*/  LDL.LU.64 R82, [R1+0x3d0] ;  /* 0x0003d00001527983 */ /* 0x000f620000300a00 */
[----:B-1----:R-:W-:-:S05]  /*15290*/  IMAD.MOV.U32 R4, RZ, RZ, R95 ;  /* 0x000000ffff047224 */ /* 0x002fca00078e005f */
[----:B------:R1:W-:Y:S04]  /*152a0*/  STL [R1+0x37c], R4 ;  /* 0x00037c0401007387 */ /* 0x0003e80000100800 */
[----:B------:R-:W-:Y:S04]  /*152b0*/  STL [R1+0x388], R102 ;  /* 0x0003886601007387 */ /* 0x000fe80000100800 */
[----:B------:R-:W5:Y:S01]  /*152c0*/  LDL.LU.64 R90, [R1+0x3e0] ;  /* 0x0003e000015a7983 */ /* 0x000f620000300a00 */
[----:B-1----:R-:W-:-:S05]  /*152d0*/  IMAD.MOV.U32 R4, RZ, RZ, R103 ;  /* 0x000000ffff047224 */ /* 0x002fca00078e0067 */
[----:B------:R1:W-:Y:S04]  /*152e0*/  STL [R1+0x384], R4 ;  /* 0x0003840401007387 */ /* 0x0003e80000100800 */
[----:B---3--:R-:W-:Y:S04]  /*152f0*/  STL [R1+0x390], R110 ;  /* 0x0003906e01007387 */ /* 0x008fe80000100800 */
[----:B------:R-:W3:Y:S01]  /*15300*/  LDL.LU.64 R98, [R1+0x3f0] ;  /* 0x0003f00001627983 */ /* 0x000ee20000300a00 */
[----:B-1----:R-:W-:Y:S02]  /*15310*/  IMAD.MOV.U32 R4, RZ, RZ, R111 ;  /* 0x000000ffff047224 */ /* 0x002fe400078e006f */
[----:B------:R-:W-:-:S02]  /*15320*/  IMAD.MOV.U32 R94, RZ, RZ, R106 ;  /* 0x000000ffff5e7224 */ /* 0x000fc400078e006a */
[----:B------:R-:W-:Y:S01]  /*15330*/  IMAD.MOV.U32 R95, RZ, RZ, R107 ;  /* 0x000000ffff5f7224 */ /* 0x000fe200078e006b */
[----:B------:R1:W-:Y:S04]  /*15340*/  STL [R1+0x38c], R4 ;  /* 0x00038c0401007387 */ /* 0x0003e80000100800 */
[----:B------:R-:W-:Y:S04]  /*15350*/  STL [R1+0x398], R118 ;  /* 0x0003987601007387 */ /* 0x000fe80000100800 */
[----:B------:R-:W3:Y:S01]  /*15360*/  LDL.LU.64 R106, [R1+0x400] ;  /* 0x00040000016a7983 */ /* 0x000ee20000300a00 */
[----:B-1----:R-:W-:-:S05]  /*15370*/  IMAD.MOV.U32 R4, RZ, RZ, R119 ;  /* 0x000000ffff047224 */ /* 0x002fca00078e0077 */
[----:B------:R1:W-:Y:S01]  /*15380*/  STL [R1+0x394], R4 ;  /* 0x0003940401007387 */ /* 0x0003e20000100800 */
[----:B------:R-:W-:Y:S01]  /*15390*/  MOV R102, R114 ;  /* 0x0000007200667202 */ /* 0x000fe20000000f00 */
[----:B------:R-:W-:Y:S02]  /*153a0*/  IMAD.MOV.U32 R103, RZ, RZ, R115 ;  /* 0x000000ffff677224 */ /* 0x000fe400078e0073 */
[----:B----4-:R-:W-:Y:S04]  /*153b0*/  STL [R1+0x3a0], R122 ;  /* 0x0003a07a01007387 */ /* 0x010fe80000100800 */
[----:B------:R-:W4:Y:S01]  /*153c0*/  LDL.LU.64 R110, [R1+0x408] ;  /* 0x00040800016e7983 */ /* 0x000f220000300a00 */
[----:B-1----:R-:W-:-:S03]  /*153d0*/  IMAD.MOV.U32 R4, RZ, RZ, R123 ;  /* 0x000000ffff047224 */ /* 0x002fc600078e007b */
[----:B------:R-:W4:Y:S04]  /*153e0*/  LDL.LU.64 R114, [R1+0x410] ;  /* 0x0004100001727983 */ /* 0x000f280000300a00 */
[----:B------:R1:W-:Y:S04]  /*153f0*/  STL [R1+0x39c], R4 ;  /* 0x00039c0401007387 */ /* 0x0003e80000100800 */
[----:B------:R1:W-:Y:S04]  /*15400*/  STL [R1+0x3a8], R126 ;  /* 0x0003a87e01007387 */ /* 0x0003e80000100800 */
        /* <DEDUP_REMOVED lines=9> */
[----:B------:R-:W-:Y:S01]  /*154a0*/  STL [R1+0x3b8], R70 ;  /* 0x0003b84601007387 */ /* 0x000fe20000100800 */
[----:B-1----:R-:W-:-:S03]  /*154b0*/  IMAD.MOV.U32 R4, RZ, RZ, R71 ;  /* 0x000000ffff047224 */ /* 0x002fc600078e0047 */
[----:B--2---:R-:W-:Y:S04]  /*154c0*/  STL [R1+0x3c0], R74 ;  /* 0x0003c04a01007387 */ /* 0x004fe80000100800 */
[----:B------:R1:W-:Y:S04]  /*154d0*/  STL [R1+0x3b4], R4 ;  /* 0x0003b40401007387 */ /* 0x0003e80000100800 */
[----:B------:R-:W-:Y:S01]  /*154e0*/  STL [R1+0x3c8], R78 ;  /* 0x0003c84e01007387 */ /* 0x000fe20000100800 */
[----:B-1----:R-:W-:-:S05]  /*154f0*/  IMAD.MOV.U32 R4, RZ, RZ, R75 ;  /* 0x000000ffff047224 */ /* 0x002fca00078e004b */
[----:B------:R1:W-:Y:S02]  /*15500*/  STL [R1+0x3bc], R4 ;  /* 0x0003bc0401007387 */ /* 0x0003e40000100800 */
[----:B-1----:R-:W-:Y:S02]  /*15510*/  IMAD.MOV.U32 R4, RZ, RZ, R79 ;  /* 0x000000ffff047224 */ /* 0x002fe400078e004f */
[----:B------:R-:W-:Y:S01]  /*15520*/  IMAD.MOV.U32 R250, RZ, RZ, RZ ;  /* 0x000000fffffa7224 */ /* 0x000fe200078e00ff */
[----:B------:R-:W-:Y:S01]  /*15530*/  UMOV UR13, 0x1 ;  /* 0x00000001000d7882 */ /* 0x000fe20000000000 */
[----:B------:R-:W-:Y:S01]  /*15540*/  UMOV UR14, 0x2 ;  /* 0x00000002000e7882 */ /* 0x000fe20000000000 */
[----:B------:R-:W-:Y:S01]  /*15550*/  UMOV UR7, URZ ;  /* 0x000000ff00077c82 */ /* 0x000fe20008000000 */
[----:B------:R-:W-:Y:S01]  /*15560*/  UMOV UR8, URZ ;  /* 0x000000ff00087c82 */ /* 0x000fe20008000000 */
[----:B------:R-:W-:Y:S01]  /*15570*/  UMOV UR5, URZ ;  /* 0x000000ff00057c82 */ /* 0x000fe20008000000 */
[----:B-----5:R-:W-:Y:S04]  /*15580*/  STL [R1+0x3d0], R82 ;  /* 0x0003d05201007387 */ /* 0x020fe80000100800 */
        /* <DEDUP_REMOVED lines=10> */
[----:B---3--:R-:W-:Y:S01]  /*15630*/  STL [R1+0x3f0], R98 ;  /* 0x0003f06201007387 */ /* 0x008fe20000100800 */
        /* <DEDUP_REMOVED lines=8> */
[----:B----4-:R-:W-:Y:S01]  /*156c0*/  STL [R1+0x408], R110 ;  /* 0x0004086e01007387 */ /* 0x010fe20000100800 */
        /* <DEDUP_REMOVED lines=13> */
[----:B------:R1:W-:Y:S01]  /*157a0*/  STL [R1+0x41c], R4 ;  /* 0x00041c0401007387 */ /* 0x0003e20000100800 */
[----:B------:R-:W-:-:S03]  /*157b0*/  IMAD.MOV.U32 R5, RZ, RZ, R131 ;  /* 0x000000ffff057224 */ /* 0x000fc600078e0083 */
[----:B------:R-:W-:Y:S01]  /*157c0*/  STL [R1+0x430], R130 ;  /* 0x0004308201007387 */ /* 0x000fe20000100800 */
[----:B-1----:R-:W-:-:S05]  /*157d0*/  IMAD.MOV.U32 R4, RZ, RZ, R127 ;  /* 0x000000ffff047224 */ /* 0x002fca00078e007f */
[----:B------:R1:W-:Y:S04]  /*157e0*/  STL [R1+0x424], R4 ;  /* 0x0004240401007387 */ /* 0x0003e80000100800 */
[----:B------:R2:W-:Y:S01]  /*157f0*/  STL [R1+0x42c], R5 ;  /* 0x00042c0501007387 */ /* 0x0005e20000100800 */
[----:B-1----:R-:W-:-:S04]  /*15800*/  SHF.R.S32.HI R4, RZ, 0x7, R249 ;  /* 0x00000007ff047819 */ /* 0x002fc800000114f9 */
[----:B--2---:R-:W-:-:S05]  /*15810*/  VIMNMX R5, PT, PT, R4, 0x2, !PT ;  /* 0x0000000204057848 */ /* 0x004fca0007fe0100 */
[----:B------:R-:W-:-:S05]  /*15820*/  VIADD R5, R5, 0xfffffffe ;  /* 0xfffffffe05057836 */ /* 0x000fca0000000000 */
[----:B------:R1:W-:Y:S01]  /*15830*/  STL [R1+0x434], R5 ;  /* 0x0004340501007387 */ /* 0x0003e20000100800 */
[----:B------:R-:W-:Y:S02]  /*15840*/  VIADD R6, R4, 0xfffffffd ;  /* 0xfffffffd04067836 */ /* 0x000fe40000000000 */
[----:B------:R-:W-:-:S07]  /*15850*/  HFMA2 R4, -RZ, RZ, 0, 0 ;  /* 0x00000000ff047431 */ /* 0x000fce00000001ff */
.L_x_11:
[----:B------:R-:W-:Y:S01]  /*15860*/  IMAD.U32 R4, R4, -0x80000000, RZ ;  /* 0x8000000004047824 */ /* 0x000fe200078e00ff */
[----:B------:R-:W-:-:S03]  /*15870*/  UIADD3 UR8, UPT, UPT, UR8, 0x1, URZ ;  /* 0x0000000108087890 */ /* 0x000fc6000fffe0ff */
[----:B------:R-:W2:Y:S01]  /*15880*/  SYNCS.PHASECHK.TRANS64.TRYWAIT P1, [UR4], R4 ;  /* 0x00000004ff0075a7 */ /* 0x000ea20008021104 */
[----:B------:R-:W-:-:S04]  /*15890*/  UISETP.GT.AND UP1, UPT, UR8, 0x1, UPT ;  /* 0x000000010800788c */ /* 0x000fc8000bf24270 */
[----:B------:R-:W-:-:S04]  /*158a0*/  USEL UR8, UR8, URZ, !UP1 ;  /* 0x000000ff08087287 */ /* 0x000fc8000c800000 */
[----:B------:R-:W-:Y:S01]  /*158b0*/  ULEA UR6, UR8, UR9, 0x10 ;  /* 0x0000000908067291 */ /* 0x000fe2000f8e80ff */
[----:B--2---:R-:W-:Y:S11]  /*158c0*/  @!P1 BRA `(.L_x_9) ;  /* 0x000000a400e89947 */ /* 0x004ff60003800000 */
.L_x_17:
[----:B------:R-:W-:-:S04]  /*158d0*/  DEPBAR.LE SB0, 0x2 ;  /* 0x000080800000791a */ /* 0x000fc80000000000 */
[----:B------:R-:W-:Y:S01]  /*158e0*/  LEA R249, R0, UR6, 0x9 ;  /* 0x0000000600f97c11 */ /* 0x000fe2000f8e48ff */
[----:B------:R-:W-:Y:S01]  /*158f0*/  BAR.SYNC.DEFER_BLOCKING 0x0 ;  /* 0x0000000000007b1d */ /* 0x000fe20000010000 */
[----:B------:R-:W-:Y:S02]  /*15900*/  UIADD3 UR7, UPT, UPT, UR7, 0x1, URZ ;  /* 0x0000000107077890 */ /* 0x000fe4000fffe0ff */
[----:B------:R-:W-:Y:S02]  /*15910*/  ULEA UR4, UR13, UR9, 0x3 ;  /* 0x000000090d047291 */ /* 0x000fe4000f8e18ff */
[----:B------:R-:W-:Y:S02]  /*15920*/  UISETP.GT.AND UP1, UPT, UR7, 0x2, UPT ;  /* 0x000000020700788c */ /* 0x000fe4000bf24270 */
[----:B------:R-:W-:Y:S02]  /*15930*/  UIADD3 UR4, UPT, UPT, UR4, 0x38000, URZ ;  /* 0x0003800004047890 */ /* 0x000fe4000fffe0ff */
[----:B------:R-:W-:Y:S01]  /*15940*/  USEL UR7, UR7, URZ, !UP1 ;  /* 0x000000ff07077287 */ /* 0x000fe2000c800000 */
[----:B------:R-:W-:Y:S01]  /*15950*/  UMOV UR6, UR5 ;  /* 0x0000000500067c82 */ /* 0x000fe20008000000 */
[----:B-1----:R-:W-:Y:S04]  /*15960*/  LDS.128 R4, [R249] ;  /* 0x00000000f9047984 */ /* 0x002fe80000000c00 */
        /* <DEDUP_REMOVED lines=31> */
[----:B-1----:R1:W-:Y:S01]  /*15b60*/  STTM.x128 tmem[UR11+0x40], R4 ;  /* 0x00004004000079ed */ /* 0x0023e200083c000b */
[----:B------:R-:W2:Y:S02]  /*15b70*/  FENCE.VIEW.ASYNC.T ;  /* 0x00000000000073c6 */ /* 0x000ea40000000200 */
[----:B--2---:R-:W-:Y:S06]  /*15b80*/  BAR.SYNC.DEFER_BLOCKING 0x0 ;  /* 0x0000000000007b1d */ /* 0x004fec0000010000 */
[----:B------:R-:W-:Y:S05]  /*15b90*/  @P0 BRA `(.L_x_10) ;  /* 0x0000000400740947 */ /* 0x000fea0003800000 */
[----:B------:R-:W-:Y:S01]  /*15ba0*/  ULEA UR21, UR7, UR9, 0xf ;  /* 0x0000000907157291 */ /* 0x000fe2000f8e78ff */
[----:B------:R-:W-:Y:S01]  /*15bb0*/  UMOV UR28, URZ ;  /* 0x000000ff001c7c82 */ /* 0x000fe20008000000 */
[----:B------:R-:W-:Y:S02]  /*15bc0*/  UIADD3 UR47, UPT, UPT, UR10, 0x48, URZ ;  /* 0x000000480a2f7890 */ /* 0x000fe4000fffe0ff */
[----:B------:R-:W-:Y:S02]  /*15bd0*/  UIADD3 UR24, UPT, UPT, UR21, 0x20000, URZ ;  /* 0x0002000015187890 */ /* 0x000fe4000fffe0ff */
[----:B------:R-:W-:Y:S02]  /*15be0*/  UIADD3 UR73, UPT, UPT, UR10, 0x50, URZ ;  /* 0x000000500a497890 */ /* 0x000fe4000fffe0ff */
[----:B------:R-:W-:Y:S02]  /*15bf0*/  USHF.R.U32.HI UR24, URZ, 0x4, UR24 ;  /* 0x00000004ff187899 */ /* 0x000fe40008011618 */
[----:B------:R-:W-:-:S02]  /*15c00*/  UIADD3 UR5, UPT, UPT, UR10, 0x58, URZ ;  /* 0x000000580a057890 */ /* 0x000fc4000fffe0ff */
[----:B------:R-:W-:Y:S02]  /*15c10*/  USGXT.U32 UR52, UR24, 0xe ;  /* 0x0000000e1834789a */ /* 0x000fe40008000000 */
[----:B------:R-:W-:Y:S02]  /*15c20*/  UIADD3 UR15, UPT, UPT, UR10, 0x60, URZ ;  /* 0x000000600a0f7890 */ /* 0x000fe4000fffe0ff */
[----:B------:R-:W-:Y:S02]  /*15c30*/  UIADD3 UR56, UP1, UPT, UR52, 0x2, URZ ;  /* 0x0000000234387890 */ /* 0x000fe4000ff3e0ff */
[----:B------:R-:W-:Y:S02]  /*15c40*/  UIADD3 UR16, UPT, UPT, UR10, 0x68, URZ ;  /* 0x000000680a107890 */ /* 0x000fe4000fffe0ff */
[----:B------:R-:W-:Y:S02]  /*15c50*/  UIADD3.X UR57, UPT, UPT, UR28, 0x40004040, URZ, UP1, !UPT ;  /* 0x400040401c397890 */ /* 0x000fe40008ffe4ff */
[----:B------:R-:W-:-:S02]  /*15c60*/  UIADD3 UR62, UP3, UPT, UR56, 0x2, URZ ;  /* 0x00000002383e7890 */ /* 0x000fc4000ff7e0ff */
[----:B------:R-:W-:Y:S02]  /*15c70*/  UIADD3 UR58, UP4, UPT, UR56, 0x4, URZ ;  /* 0x00000004383a7890 */ /* 0x000fe4000ff9e0ff */
[----:B------:R-:W-:Y:S02]  /*15c80*/  UIADD3 UR32, UP5, UPT, UR56, 0x1fe, URZ ;  /* 0x000001fe38207890 */ /* 0x000fe4000ffbe0ff */
[----:B------:R-:W-:Y:S02]  /*15c90*/  UIADD3 UR34, UP6, UPT, UR56, 0x200, URZ ;  /* 0x0000020038227890 */ /* 0x000fe4000ffde0ff */
[----:B------:R-:W-:Y:S02]  /*15ca0*/  UIADD3 UR36, UP1, UPT, UR56, 0x202, URZ ;  /* 0x0000020238247890 */ /* 0x000fe4000ff3e0ff */
[----:B------:R-:W-:Y:S02]  /*15cb0*/  UIADD3.X UR63, UPT, UPT, UR57, URZ, URZ, UP3, !UPT ;  /* 0x000000ff393f7290 */ /* 0x000fe40009ffe4ff */
[----:B------:R-:W-:-:S02]  /*15cc0*/  UIADD3 UR38, UP2, UPT, UR56, 0x204, URZ ;  /* 0x0000020438267890 */ /* 0x000fc4000ff5e0ff */
[----:B------:R-:W-:Y:S02]  /*15cd0*/  UIADD3.X UR59, UPT, UPT, UR57, URZ, URZ, UP4, !UPT ;  /* 0x000000ff393b7290 */ /* 0x000fe4000a7fe4ff */
[----:B------:R-:W-:Y:S02]  /*15ce0*/  UIADD3 UR40, UP3, UPT, UR56, 0x3fe, URZ ;  /* 0x000003fe38287890 */ /* 0x000fe4000ff7e0ff */
[----:B------:R-:W-:Y:S02]  /*15cf0*/  UIADD3.X UR33, UPT, UPT, UR57, URZ, URZ, UP5, !UPT ;  /* 0x000000ff39217290 */ /* 0x000fe4000affe4ff */
[----:B------:R-:W-:Y:S02]  /*15d00*/  UIADD3 UR42, UP4, UPT, UR56, 0x400, URZ ;  /* 0x00000400382a7890 */ /* 0x000fe4000ff9e0ff */
[----:B------:R-:W-:Y:S02]  /*15d10*/  UIADD3.X UR35, UPT, UPT, UR57, URZ, URZ, UP6, !UPT ;  /* 0x000000ff39237290 */ /* 0x000fe4000b7fe4ff */
[----:B------:R-:W-:-:S02]  /*15d20*/  UIADD3 UR17, UPT, UPT, UR10, 0x70, URZ ;  /* 0x000000700a117890 */ /* 0x000fc4000fffe0ff */
[----:B------:R-:W-:Y:S02]  /*15d30*/  UIADD3 UR44, UP5, UPT, UR56, 0x402, URZ ;  /* 0x00000402382c7890 */ /* 0x000fe4000ffbe0ff */
[----:B------:R-:W-:Y:S01]  /*15d40*/  UIADD3.X UR37, UPT, UPT, UR57, URZ, URZ, UP1, !UPT ;  /* 0x000000ff39257290 */ /* 0x000fe20008ffe4ff */
[----:B------:R-:W-:Y:S01]  /*15d50*/  UMOV UR64, 0x0 ;  /* 0x0000000000407882 */ /* 0x000fe20000000000 */
[----:B------:R-:W-:Y:S01]  /*15d60*/  UMOV UR65, 0x8100910 ;  /* 0x0810091000417882 */ /* 0x000fe20000000000 */
[----:B------:R-:W-:Y:S01]  /*15d70*/  UIADD3 UR18, UPT, UPT, UR10, 0x78, URZ ;  /* 0x000000780a127890 */ /* 0x000fe2000fffe0ff */
[----:B------:R-:W-:Y:S01]  /*15d80*/  UMOV UR53, 0x40004040 ;  /* 0x4000404000357882 */ /* 0x000fe20000000000 */
[----:B------:R-:W-:Y:S01]  /*15d90*/  UIADD3 UR46, UP6, UPT, UR56, 0x404, URZ ;  /* 0x00000404382e7890 */ /* 0x000fe2000ffde0ff */
[----:B------:R2:W-:Y:S01]  /*15da0*/  UTCHMMA tmem[UR12], gdesc[UR52], tmem[UR10], tmem[UR64], idesc[UR65], UPT ;  /* 0x00ff40340c0079ea */ /* 0x0005e2000b80000a */
[----:B------:R-:W-:Y:S01]  /*15db0*/  UIADD3.X UR39, UPT, UPT, UR57, URZ, URZ, UP2, !UPT ;  /* 0x000000ff39277290 */ /* 0x000fe200097fe4ff */
[----:B------:R-:W-:Y:S01]  /*15dc0*/  UMOV UR68, 0x0 ;  /* 0x0000000000447882 */ /* 0x000fe20000000000 */
[----:B------:R-:W-:Y:S01]  /*15dd0*/  UMOV UR69, 0x8100910 ;  /* 0x0810091000457882 */ /* 0x000fe20000000000 */
[----:B------:R-:W-:-:S02]  /*15de0*/  UIADD3 UR19, UPT, UPT, UR10, 0x80, URZ ;  /* 0x000000800a137890 */ /* 0x000fc4000fffe0ff */
[----:B------:R3:W-:Y:S01]  /*15df0*/  UTCHMMA tmem[UR47], gdesc[UR56], tmem[UR10], tmem[UR68], idesc[UR69], UPT ;  /* 0x00ff44382f0079ea */ /* 0x0007e2000b80000a */
[----:B------:R-:W-:Y:S02]  /*15e00*/  UIADD3 UR48, UP1, UPT, UR56, 0x5fe, URZ ;  /* 0x000005fe38307890 */ /* 0x000fe4000ff3e0ff */
[----:B------:R-:W-:Y:S01]  /*15e10*/  UIADD3.X UR41, UPT, UPT, UR57, URZ, URZ, UP3, !UPT ;  /* 0x000000ff39297290 */ /* 0x000fe20009ffe4ff */
[----:B------:R-:W-:Y:S01]  /*15e20*/  UMOV UR60, 0x0 ;  /* 0x00000000003c7882 */ /* 0x000fe20000000000 */
[----:B------:R-:W-:Y:S01]  /*15e30*/  UMOV UR61, 0x8100910 ;  /* 0x08100910003d7882 */ /* 0x000fe20000000000 */
[----:B------:R-:W-:Y:S02]  /*15e40*/  UIADD3 UR20, UPT, UPT, UR10, 0x88, URZ ;  /* 0x000000880a147890 */ /* 0x000fe4000fffe0ff */
[----:B------:R4:W-:Y:S01]  /*15e50*/  UTCHMMA tmem[UR73], gdesc[UR62], tmem[UR10], tmem[UR60], idesc[UR61], UPT ;  /* 0x00ff3c3e490079ea */ /* 0x0009e2000b80000a */
[----:B------:R-:W-:Y:S02]  /*15e60*/  UIADD3 UR50, UP2, UPT, UR56, 0x600, URZ ;  /* 0x0000060038327890 */ /* 0x000fe4000ff5e0ff */
[----:B------:R-:W-:Y:S01]  /*15e70*/  UIADD3.X UR43, UPT, UPT, UR57, URZ, URZ, UP4, !UPT ;  /* 0x000000ff392b7290 */ /* 0x000fe2000a7fe4ff */
[----:B------:R-:W-:Y:S01]  /*15e80*/  UMOV UR54, 0x0 ;  /* 0x0000000000367882 */ /* 0x000fe20000000000 */
[----:B------:R-:W-:Y:S01]  /*15e90*/  UMOV UR55, 0x8100910 ;  /* 0x0810091000377882 */ /* 0x000fe20000000000 */
[----:B------:R-:W-:-:S02]  /*15ea0*/  UIADD3 UR21, UPT, UPT, UR10, 0x90, URZ ;  /* 0x000000900a157890 */ /* 0x000fc4000fffe0ff */
[----:B------:R5:W-:Y:S01]  /*15eb0*/  UTCHMMA tmem[UR5], gdesc[UR58], tmem[UR10], tmem[UR54], idesc[UR55], UPT ;  /* 0x00ff363a050079ea */ /* 0x000be2000b80000a */
[----:B--2---:R-:W-:Y:S01]  /*15ec0*/  UIADD3 UR52, UP3, UPT, UR56, 0x602, URZ ;  /* 0x0000060238347890 */ /* 0x004fe2000ff7e0ff */
[----:B------:R2:W-:Y:S01]  /*15ed0*/  UTCHMMA tmem[UR15], gdesc[UR32], tmem[UR10], tmem[UR60], idesc[UR61], UPT ;  /* 0x00ff3c200f0079ea */ /* 0x0005e2000b80000a */
[----:B------:R-:W-:Y:S01]  /*15ee0*/  UIADD3.X UR45, UPT, UPT, UR57, URZ, URZ, UP5, !UPT ;  /* 0x000000ff392d7290 */ /* 0x000fe2000affe4ff */
[----:B------:R2:W-:Y:S01]  /*15ef0*/  UTCHMMA tmem[UR16], gdesc[UR34], tmem[UR10], tmem[UR68], idesc[UR69], UPT ;  /* 0x00ff4422100079ea */ /* 0x0005e2000b80000a */
[----:B------:R-:W-:Y:S02]  /*15f00*/  UIADD3 UR66, UPT, UPT, UR10, 0x98, URZ ;  /* 0x000000980a427890 */ /* 0x000fe4000fffe0ff */
[----:B------:R2:W-:Y:S01]  /*15f10*/  UTCHMMA tmem[UR17], gdesc[UR36], tmem[UR10], tmem[UR54], idesc[UR55], UPT ;  /* 0x00ff3624110079ea */ /* 0x0005e2000b80000a */
[----:B------:R-:W-:Y:S02]  /*15f20*/  UIADD3 UR64, UP4, UPT, UR56, 0x604, URZ ;  /* 0x0000060438407890 */ /* 0x000fe4000ff9e0ff */
[----:B---3--:R-:W-:-:S02]  /*15f30*/  UIADD3.X UR47, UPT, UPT, UR57, URZ, URZ, UP6, !UPT ;  /* 0x000000ff392f7290 */ /* 0x008fc4000b7fe4ff */
[----:B------:R-:W-:Y:S02]  /*15f40*/  UIADD3 UR67, UPT, UPT, UR10, 0xa0, URZ ;  /* 0x000000a00a437890 */ /* 0x000fe4000fffe0ff */
[----:B------:R-:W-:Y:S02]  /*15f50*/  UIADD3.X UR49, UPT, UPT, UR57, URZ, URZ, UP1, !UPT ;  /* 0x000000ff39317290 */ /* 0x000fe40008ffe4ff */
[----:B------:R-:W-:Y:S02]  /*15f60*/  UIADD3 UR70, UPT, UPT, UR10, 0xa8, URZ ;  /* 0x000000a80a467890 */ /* 0x000fe4000fffe0ff */
[----:B------:R-:W-:Y:S02]  /*15f70*/  UIADD3.X UR51, UPT, UPT, UR57, URZ, URZ, UP2, !UPT ;  /* 0x000000ff39337290 */ /* 0x000fe400097fe4ff */
[----:B------:R-:W-:Y:S02]  /*15f80*/  UIADD3 UR71, UPT, UPT, UR10, 0xb0, URZ ;  /* 0x000000b00a477890 */ /* 0x000fe4000fffe0ff */
[----:B------:R-:W-:Y:S01]  /*15f90*/  UIADD3.X UR53, UPT, UPT, UR57, URZ, URZ, UP3, !UPT ;  /* 0x000000ff39357290 */ /* 0x000fe20009ffe4ff */
[----:B----4-:R-:W-:Y:S01]  /*15fa0*/  UMOV UR62, 0x0 ;  /* 0x00000000003e7882 */ /* 0x010fe20000000000 */
[----:B------:R-:W-:Y:S01]  /*15fb0*/  UMOV UR63, 0x8100910 ;  /* 0x08100910003f7882 */ /* 0x000fe20000000000 */
[----:B------:R-:W-:-:S02]  /*15fc0*/  UIADD3 UR72, UPT, UPT, UR10, 0xb8, URZ ;  /* 0x000000b80a487890 */ /* 0x000fc4000fffe0ff */
[----:B------:R2:W-:Y:S01]  /*15fd0*/  UTCHMMA tmem[UR18], gdesc[UR38], tmem[UR10], tmem[UR62], idesc[UR63], UPT ;  /* 0x00ff3e26120079ea */ /* 0x0005e2000b80000a */
[----:B------:R-:W-:Y:S01]  /*15fe0*/  UIADD3.X UR65, UPT, UPT, UR57, URZ, URZ, UP4, !UPT ;  /* 0x000000ff39417290 */ /* 0x000fe2000a7fe4ff */
[----:B------:R2:W-:Y:S01]  /*15ff0*/  UTCHMMA tmem[UR19], gdesc[UR40], tmem[UR10], tmem[UR60], idesc[UR61], UPT ;  /* 0x00ff3c28130079ea */ /* 0x0005e2000b80000a */
        /* <DEDUP_REMOVED lines=13> */
[----:B-----5:R-:W-:Y:S01]  /*160d0*/  UMOV UR5, URZ ;  /* 0x000000ff00057c82 */ /* 0x020fe20008000000 */
[----:B------:R2:W-:Y:S01]  /*160e0*/  UTCHMMA tmem[UR67], gdesc[UR48], tmem[UR10], tmem[UR24], idesc[UR25], UPT ;  /* 0x00ff1830430079ea */ /* 0x0005e2000b80000a */
[----:B------:R-:W-:Y:S01]  /*160f0*/  UMOV UR30, 0x0 ;  /* 0x00000000001e7882 */ /* 0x000fe20000000000 */
[----:B------:R-:W-:Y:S01]  /*16100*/  UMOV UR31, 0x8100910 ;  /* 0x08100910001f7882 */ /* 0x000fe20000000000 */
[----:B------:R2:W-:Y:S01]  /*16110*/  UTCHMMA tmem[UR70], gdesc[UR50], tmem[UR10], tmem[UR26], idesc[UR27], UPT ;  /* 0x00ff1a32460079ea */ /* 0x0005e2000b80000a */
[----:B------:R-:W-:Y:S01]  /*16120*/  UMOV UR56, UR4 ;  /* 0x0000000400387c82 */ /* 0x000fe20008000000 */
[----:B------:R2:W-:Y:S01]  /*16130*/  UTCHMMA tmem[UR71], gdesc[UR52], tmem[UR10], tmem[UR28], idesc[UR29], UPT ;  /* 0x00ff1c34470079ea */ /* 0x0005e2000b80000a */
[----:B------:R2:W-:Y:S01]  /*16140*/  UTCHMMA tmem[UR72], gdesc[UR64], tmem[UR10], tmem[UR30], idesc[UR31], UPT ;  /* 0x00ff1e40480079ea */ /* 0x0005e2000b80000a */
[----:B------:R2:W-:Y:S01]  /*16150*/  UTCBAR [UR56], URZ ;  /* 0x000000ff380073e9 */ /* 0x0005e200080000ff */
[----:B------:R-:W-:Y:S01]  /*16160*/  NOP ;  /* 0x0000000000007918 */ /* 0x000fe20000000000 */
.L_x_10:
[----:B-1----:R-:W1:Y:S01]  /*16170*/  LDC R6, c[0x0][0x3a0] ;  /* 0x0000e800ff067b82 */ /* 0x002e620000000800 */
[----:B------:R-:W3:Y:S07]  /*16180*/  LDL.LU R15, [R1] ;  /* 0x00000000010f7983 */ /* 0x000eee0000300800 */
[----:B------:R-:W4:Y:S01]  /*16190*/  LDC R4, c[0x0][0x3a0] ;  /* 0x0000e800ff047b82 */ /* 0x000f220000000800 */
[----:B------:R-:W-:Y:S01]  /*161a0*/  IADD3 R135, P4, PT, R135, R3, RZ ;  /* 0x0000000387877210 */ /* 0x000fe20007f9e0ff */
[----:B------:R-:W5:Y:S01]  /*161b0*/  LDL.LU R12, [R1+0x4] ;  /* 0x00000400010c7983 */ /* 0x000f620000300800 */
[----:B-1----:R-:W-:-:S03]  /*161c0*/  VIADD R6, R6, 0x7f ;  /* 0x0000007f06067836 */ /* 0x002fc60000000000 */
[----:B--2---:R-:W2:Y:S02]  /*161d0*/  LDL.LU R11, [R1+0x8] ;  /* 0x00000800010b7983 */ /* 0x004ea40000300800 */
[----:B------:R-:W-:Y:S01]  /*161e0*/  SHF.R.S32.HI R5, RZ, 0x1f, R6 ;  /* 0x0000001fff057819 */ /* 0x000fe20000011406 */
[----:B----4-:R-:W-:-:S03]  /*161f0*/  VIADD R4, R4, 0xfffffe80 ;  /* 0xfffffe8004047836 */ /* 0x010fc60000000000 */
[----:B------:R-:W-:Y:S01]  /*16200*/  LEA.HI R5, R5, R6, RZ, 0x7 ;  /* 0x0000000605057211 */ /* 0x000fe200078f38ff */
[----:B------:R-:W-:Y:S01]  /*16210*/  IMAD.X R136, R136, 0x1, R132, P4 ;  /* 0x0000000188887824 */ /* 0x000fe200020e0684 */
[----:B------:R-:W4:Y:S01]  /*16220*/  LDL.LU R9, [R1+0xc] ;  /* 0x00000c0001097983 */ /* 0x000f220000300800 */
[----:B------:R-:W-:Y:S01]  /*16230*/  IMAD R4, R250, -0x80, R4 ;  /* 0xffffff80fa047824 */ /* 0x000fe200078e0204 */
[----:B------:R-:W-:Y:S01]  /*16240*/  SHF.R.S32.HI R5, RZ, 0x7, R5 ;  /* 0x00000007ff057819 */ /* 0x000fe20000011405 */
[----:B------:R-:W-:Y:S01]  /*16250*/  IMAD.MOV.U32 R6, RZ, RZ, R135 ;  /* 0x000000ffff067224 */ /* 0x000fe200078e0087 */
[----:B------:R-:W-:Y:S01]  /*16260*/  IADD3 R251, P4, PT, R251, R3, RZ ;  /* 0x00000003fbfb7210 */ /* 0x000fe20007f9e0ff */
[----:B------:R-:W-:Y:S01]  /*16270*/  IMAD.MOV.U32 R7, RZ, RZ, R136 ;  /* 0x000000ffff077224 */ /* 0x000fe200078e0088 */
[----:B------:R-:W-:Y:S01]  /*16280*/  ISETP.GT.AND P3, PT, R4, RZ, PT ;  /* 0x000000ff0400720c */ /* 0x000fe20003f64270 */
[----:B------:R-:W-:Y:S01]  /*16290*/  VIADD R5, R5, 0xfffffffd ;  /* 0xfffffffd05057836 */ /* 0x000fe20000000000 */
[----:B------:R-:W2:Y:S04]  /*162a0*/  LDL.LU R14, [R1+0x10] ;  /* 0x00001000010e7983 */ /* 0x000ea80000300800 */
[----:B------:R-:W-:Y:S01]  /*162b0*/  ISETP.GE.AND P1, PT, R250, R5, PT ;  /* 0x00000005fa00720c */ /* 0x000fe20003f26270 */
[----:B------:R-:W-:Y:S01]  /*162c0*/  IMAD.X R137, R137, 0x1, R132, P4 ;  /* 0x0000000189897824 */ /* 0x000fe200020e0684 */
[----:B------:R-:W-:Y:S01]  /*162d0*/  SEL R5, RZ, 0x4, !P3 ;  /* 0x00000004ff057807 */ /* 0x000fe20005800000 */
[----:B------:R-:W2:Y:S03]  /*162e0*/  LDL.LU R13, [R1+0x14] ;  /* 0x00001400010d7983 */ /* 0x000ea60000300800 */
[----:B------:R-:W-:Y:S01]  /*162f0*/  SEL R5, R5, RZ, !P1 ;  /* 0x000000ff05057207 */ /* 0x000fe20004800000 */
[----:B------:R-:W2:Y:S03]  /*16300*/  LDL.LU R10, [R1+0x18] ;  /* 0x00001800010a7983 */ /* 0x000ea60000300800 */
[----:B------:R-:W-:Y:S01]  /*16310*/  ISETP.NE.U32.AND P3, PT, R5, RZ, PT ;  /* 0x000000ff0500720c */ /* 0x000fe20003f65070 */
[----:B------:R-:W-:Y:S01]  /*16320*/  BAR.SYNC.DEFER_BLOCKING 0x0 ;  /* 0x0000000000007b1d */ /* 0x000fe20000010000 */
[----:B------:R-:W-:-:S05]  /*16330*/  IADD3 R138, P4, PT, R138, R3, RZ ;  /* 0x000000038a8a7210 */ /* 0x000fca0007f9e0ff */
[----:B------:R-:W2:Y:S06]  /*16340*/  LDL.LU R8, [R1+0x1c] ;  /* 0x00001c0001087983 */ /* 0x000eac0000300800 */
[----:B------:R-:W-:Y:S01]  /*16350*/  @!PT LDS RZ, [RZ] ;  /* 0x00000000fffff984 */ /* 0x000fe20000000800 */
[----:B------:R-:W-:Y:S01]  /*16360*/  @!PT LDS RZ, [RZ] ;  /* 0x00000000fffff984 */ /* 0x000fe20000000800 */
[----:B------:R-:W-:Y:S01]  /*16370*/  @!PT LDS RZ, [RZ] ;  /* 0x00000000fffff984 */ /* 0x000fe20000000800 */
[----:B------:R1:W-:Y:S01]  /*16380*/  LDGSTS.E [R249], desc[UR22][R6.64], P3 ;  /* 0x0000000006f97fae */ /* 0x0003e200099a1016 */
[----:B------:R-:W-:-:S04]  /*16390*/  ISETP.GT.AND P3, PT, R4, 0x1, PT ;  /* 0x000000010400780c */ /* 0x000fc80003f64270 */
[----:B------:R-:W-:-:S04]  /*163a0*/  SEL R5, RZ, 0x4, !P3 ;  /* 0x00000004ff057807 */ /* 0x000fc80005800000 */
[----:B------:R-:W-:-:S04]  /*163b0*/  SEL R5, R5, RZ, !P1 ;  /* 0x000000ff05057207 */ /* 0x000fc80004800000 */
[----:B------:R-:W-:Y:S01]  /*163c0*/  ISETP.NE.U32.AND P3, PT, R5, RZ, PT ;  /* 0x000000ff0500720c */ /* 0x000fe20003f65070 */
[----:B-1----:R-:W-:Y:S02]  /*163d0*/  IMAD.MOV.U32 R6, RZ, RZ, R251 ;  /* 0x000000ffff067224 */ /* 0x002fe400078e00fb */
[----:B------:R-:W-:-:S10]  /*163e0*/  IMAD.MOV.U32 R7, RZ, RZ, R137 ;  /* 0x000000ffff077224 */ /* 0x000fd400078e0089 */
[----:B------:R1:W-:Y:S01]  /*163f0*/  LDGSTS.E [R249+0x4], desc[UR22][R6.64], P3 ;  /* 0x0000400006f97fae */ /* 0x0003e200099a1016 */
[----:B------:R-:W-:-:S04]  /*16400*/  ISETP.GT.AND P3, PT, R4, 0x2, PT ;  /* 0x000000020400780c */ /* 0x000fc80003f64270 */
[----:B------:R-:W-:-:S04]  /*16410*/  SEL R5, RZ, 0x4, !P3 ;  /* 0x00000004ff057807 */ /* 0x000fc80005800000 */
[----:B------:R-:W-:-:S04]  /*16420*/  SEL R5, R5, RZ, !P1 ;  /* 0x000000ff05057207 */ /* 0x000fc80004800000 */
[----:B------:R-:W-:Y:S02]  /*16430*/  ISETP.NE.U32.AND P3, PT, R5, RZ, PT ;  /* 0x000000ff0500720c */ /* 0x000fe40003f65070 */
[----:B------:R-:W-:Y:S01]  /*16440*/  IADD3.X R139, PT, PT, R139, R132, RZ, P4, !PT ;  /* 0x000000848b8b7210 */ /* 0x000fe200027fe4ff */
[----:B-1----:R-:W-:-:S04]  /*16450*/  IMAD.MOV.U32 R6, RZ, RZ, R138 ;  /* 0x000000ffff067224 */ /* 0x002fc800078e008a */
[----:B------:R-:W-:-:S06]  /*16460*/  IMAD.MOV.U32 R7, RZ, RZ, R139 ;  /* 0x000000ffff077224 */ /* 0x000fcc00078e008b */
[----:B------:R1:W-:Y:S01]  /*16470*/  LDGSTS.E [R249+0x8], desc[UR22][R6.64], P3 ;  /* 0x0000800006f97fae */ /* 0x0003e200099a1016 */
[----:B------:R-:W-:-:S04]  /*16480*/  ISETP.GT.AND P3, PT, R4, 0x3, PT ;  /* 0x000000030400780c */ /* 0x000fc80003f64270 */
[----:B------:R-:W-:-:S04]  /*16490*/  SEL R5, RZ, 0x4, !P3 ;  /* 0x00000004ff057807 */ /* 0x000fc80005800000 */
[----:B------:R-:W-:Y:S02]  /*164a0*/  SEL R5, R5, RZ, !P1 ;  /* 0x000000ff05057207 */ /* 0x000fe40004800000 */
[----:B------:R-:W-:Y:S02]  /*164b0*/  IADD3 R140, P4, PT, R140, R3, RZ ;  /* 0x000000038c8c7210 */ /* 0x000fe40007f9e0ff */
[----:B------:R-:W-:-:S03]  /*164c0*/  ISETP.NE.U32.AND P3, PT, R5, RZ, PT ;  /* 0x000000ff0500720c */ /* 0x000fc60003f65070 */
[----:B------:R-:W-:Y:S02]  /*164d0*/  IMAD.X R141, R141, 0x1, R132, P4 ;  /* 0x000000018d8d7824 */ /* 0x000fe400020e0684 */
[----:B-1----:R-:W-:Y:S02]  /*164e0*/  IMAD.MOV.U32 R6, RZ, RZ, R140 ;  /* 0x000000ffff067224 */ /* 0x002fe400078e008c */
        /* <DEDUP_REMOVED lines=491> */
[-C--:B-----5:R-:W-:Y:S02]  /*183a0*/  IADD3 R12, P4, PT, R12, R3.reuse, RZ ;  /* 0x000000030c0c7210 */ /* 0x0a0fe40007f9e0ff */
[----:B------:R-:W-:Y:S02]  /*183b0*/  ISETP.NE.U32.AND P3, PT, R5, RZ, PT ;  /* 0x000000ff0500720c */ /* 0x000fe40003f65070 */
[----:B---3--:R-:W-:Y:S02]  /*183c0*/  IADD3.X R15, PT, PT, R15, R132, RZ, P4, !PT ;  /* 0x000000840f0f7210 */ /* 0x008fe400027fe4ff */
[----:B----4-:R-:W-:Y:S01]  /*183d0*/  IADD3 R9, P4, PT, R9, R3, RZ ;  /* 0x0000000309097210 */ /* 0x010fe20007f9e0ff */
[----:B------:R-:W-:Y:S01]  /*183e0*/  STL [R1+0x4], R12 ;  /* 0x0000040c01007387 */ /* 0x000fe20000100800 */
[----:B-1----:R-:W-:-:S02]  /*183f0*/  IMAD.MOV.U32 R6, RZ, RZ, R12 ;  /* 0x000000ffff067224 */ /* 0x002fc400078e000c */
[----:B------:R-:W-:Y:S01]  /*18400*/  IMAD.MOV.U32 R7, RZ, RZ, R15 ;  /* 0x000000ffff077224 */ /* 0x000fe200078e000f */
[----:B------:R1:W-:Y:S01]  /*18410*/  STL [R1], R15 ;  /* 0x0000000f01007387 */ /* 0x0003e20000100800 */
[----:B--2---:R-:W-:-:S03]  /*18420*/  IMAD.X R11, R11, 0x1, R132, P4 ;  /* 0x000000010b0b7824 */ /* 0x004fc600020e0684 */
[----:B------:R2:W-:Y:S04]  /*18430*/  LDGSTS.E [R249+0xe8], desc[UR22][R6.64], P3 ;  /* 0x000e800006f97fae */ /* 0x0005e800099a1016 */
[----:B-1----:R-:W3:Y:S04]  /*18440*/  LDL.LU R15, [R1+0x20] ;  /* 0x00002000010f7983 */ /* 0x002ee80000300800 */
[----:B------:R-:W4:Y:S01]  /*18450*/  LDL.LU R12, [R1+0x24] ;  /* 0x00002400010c7983 */ /* 0x000f220000300800 */
[----:B--2---:R-:W-:-:S03]  /*18460*/  IMAD.MOV.U32 R7, RZ, RZ, R11 ;  /* 0x000000ffff077224 */ /* 0x004fc600078e000b */
[----:B------:R-:W-:Y:S01]  /*18470*/  STL [R1+0xc], R9 ;  /* 0x00000c0901007387 */ /* 0x000fe20000100800 */
[----:B------:R-:W-:-:S03]  /*18480*/  IMAD.MOV.U32 R6, RZ, RZ, R9 ;  /* 0x000000ffff067224 */ /* 0x000fc600078e0009 */
[----:B------:R1:W-:Y:S04]  /*18490*/  STL [R1+0x8], R11 ;  /* 0x0000080b01007387 */ /* 0x0003e80000100800 */
[----:B-1----:R-:W2:Y:S04]  /*184a0*/  LDL.LU R11, [R1+0x28] ;  /* 0x00002800010b7983 */ /* 0x002ea80000300800 */
[----:B------:R-:W5:Y:S01]  /*184b0*/  LDL.LU R9, [R1+0x2c] ;  /* 0x00002c0001097983 */ /* 0x000f620000300800 */
[----:B------:R-:W-:-:S04]  /*184c0*/  ISETP.GT.AND P3, PT, R4, 0x3b, PT ;  /* 0x0000003b0400780c */ /* 0x000fc80003f64270 */
[----:B------:R-:W-:-:S04]  /*184d0*/  SEL R5, RZ, 0x4, !P3 ;  /* 0x00000004ff057807 */ /* 0x000fc80005800000 */
[----:B------:R-:W-:-:S04]  /*184e0*/  SEL R5, R5, RZ, !P1 ;  /* 0x000000ff05057207 */ /* 0x000fc80004800000 */
[----:B------:R-:W-:Y:S02]  /*184f0*/  ISETP.NE.U32.AND P3, PT, R5, RZ, PT ;  /* 0x000000ff0500720c */ /* 0x000fe40003f65070 */
[----:B------:R-:W-:-:S11]  /*18500*/  IADD3 R13, P4, PT, R13, R3, RZ ;  /* 0x000000030d0d7210 */ /* 0x000fd60007f9e0ff */
[----:B------:R1:W-:Y:S01]  /*18510*/  LDGSTS.E [R249+0xec], desc[UR22][R6.64], P3 ;  /* 0x000ec00006f97fae */ /* 0x0003e200099a1016 */
[----:B------:R-:W-:-:S04]  /*18520*/  ISETP.GT.AND P3, PT, R4, 0x3c, PT ;  /* 0x0000003c0400780c */ /* 0x000fc80003f64270 */
[----:B------:R-:W-:-:S04]  /*18530*/  SEL R5, RZ, 0x4, !P3 ;  /* 0x00000004ff057807 */ /* 0x000fc80005800000 */
[----:B------:R-:W-:Y:S01]  /*18540*/  SEL R5, R5, RZ, !P1 ;  /* 0x000000ff05057207 */ /* 0x000fe20004800000 */
[----:B------:R-:W-:-:S03]  /*18550*/  IMAD.X R14, R14, 0x1, R132, P4 ;  /* 0x000000010e0e7824 */ /* 0x000fc600020e0684 */
[----:B------:R-:W-:Y:S02]  /*18560*/  ISETP.NE.U32.AND P3, PT, R5, RZ, PT ;  /* 0x000000ff0500720c */ /* 0x000fe40003f65070 */
[----:B------:R-:W-:Y:S01]  /*18570*/  IADD3 R8, P4, PT, R8, R3, RZ ;  /* 0x0000000308087210 */ /* 0x000fe20007f9e0ff */
[----:B------:R-:W-:Y:S01]  /*18580*/  STL [R1+0x14], R13 ;  /* 0x0000140d01007387 */ /* 0x000fe20000100800 */
[----:B-1----:R-:W-:Y:S02]  /*18590*/  IMAD.MOV.U32 R6, RZ, RZ, R13 ;  /* 0x000000ffff067224 */ /* 0x002fe400078e000d */
[----:B------:R-:W-:Y:S01]  /*185a0*/  IMAD.MOV.U32 R7, RZ, RZ, R14 ;  /* 0x000000ffff077224 */ /* 0x000fe200078e000e */
[----:B------:R1:W-:Y:S01]  /*185b0*/  STL [R1+0x10], R14 ;  /* 0x0000100e01007387 */ /* 0x0003e20000100800 */
[----:B------:R-:W-:-:S05]  /*185c0*/  IMAD.X R10, R10, 0x1, R132, P4 ;  /* 0x000000010a0a7824 */ /* 0x000fca00020e0684 */
[----:B------:R1:W-:Y:S04]  /*185d0*/  LDGSTS.E [R249+0xf0], desc[UR22][R6.64], P3 ;  /* 0x000f000006f97fae */ /* 0x0003e800099a1016 */
[----:B-1----:R-:W2:Y:S04]  /*185e0*/  LDL.LU R14, [R1+0x30] ;  /* 0x00003000010e7983 */ /* 0x002ea80000300800 */
[----:B------:R-:W2:Y:S04]  /*185f0*/  LDL.LU R13, [R1+0x34] ;  /* 0x00003400010d7983 */ /* 0x000ea80000300800 */
[----:B------:R-:W-:Y:S01]  /*18600*/  STL [R1+0x1c], R8 ;  /* 0x00001c0801007387 */ /* 0x000fe20000100800 */
[----:B------:R-:W-:-:S02]  /*18610*/  IMAD.MOV.U32 R7, RZ, RZ, R10 ;  /* 0x000000ffff077224 */ /* 0x000fc400078e000a */
[----:B------:R-:W-:Y:S01]  /*18620*/  IMAD.MOV.U32 R6, RZ, RZ, R8 ;  /* 0x000000ffff067224 */ /* 0x000fe200078e0008 */
[----:B------:R1:W-:Y:S01]  /*18630*/  STL [R1+0x18], R10 ;  /* 0x0000180a01007387 */ /* 0x0003e20000100800 */
[----:B------:R-:W-:-:S03]  /*18640*/  ISETP.GT.AND P3, PT, R4, 0x3d, PT ;  /* 0x0000003d0400780c */ /* 0x000fc60003f64270 */
[----:B-1----:R-:W2:Y:S04]  /*18650*/  LDL.LU R10, [R1+0x38] ;  /* 0x00003800010a7983 */ /* 0x002ea80000300800 */
[----:B------:R-:W2:Y:S01]  /*18660*/  LDL.LU R8, [R1+0x3c] ;  /* 0x00003c0001087983 */ /* 0x000ea20000300800 */
[----:B------:R-:W-:-:S04]  /*18670*/  SEL R5, RZ, 0x4, !P3 ;  /* 0x00000004ff057807 */ /* 0x000fc80005800000 */
[----:B------:R-:W-:-:S04]  /*18680*/  SEL R5, R5, RZ, !P1 ;  /* 0x000000ff05057207 */ /* 0x000fc80004800000 */
[----:B------:R-:W-:-:S13]  /*18690*/  ISETP.NE.U32.AND P3, PT, R5, RZ, PT ;  /* 0x000000ff0500720c */ /* 0x000fda0003f65070 */
[----:B------:R1:W-:Y:S01]  /*186a0*/  LDGSTS.E [R249+0xf4], desc[UR22][R6.64], P3 ;  /* 0x000f400006f97fae */ /* 0x0003e200099a1016 */
[----:B------:R-:W-:-:S04]  /*186b0*/  ISETP.GT.AND P3, PT, R4, 0x3e, PT ;  /* 0x0000003e0400780c */ /* 0x000fc80003f64270 */
[----:B------:R-:W-:-:S04]  /*186c0*/  SEL R5, RZ, 0x4, !P3 ;  /* 0x00000004ff057807 */ /* 0x000fc80005800000 */
[----:B------:R-:W-:-:S04]  /*186d0*/  SEL R5, R5, RZ, !P1 ;  /* 0x000000ff05057207 */ /* 0x000fc80004800000 */
[----:B------:R-:W-:Y:S02]  /*186e0*/  ISETP.NE.U32.AND P3, PT, R5, RZ, PT ;  /* 0x000000ff0500720c */ /* 0x000fe40003f65070 */
[----:B----4-:R-:W-:-:S04]  /*186f0*/  IADD3 R12, P4, PT, R12, R3, RZ ;  /* 0x000000030c0c7210 */ /* 0x010fc80007f9e0ff */
[----:B---3--:R-:W-:Y:S01]  /*18700*/  IADD3.X R15, PT, PT, R15, R132, RZ, P4, !PT ;  /* 0x000000840f0f7210 */ /* 0x008fe200027fe4ff */
[----:B------:R-:W-:Y:S01]  /*18710*/  STL [R1+0x24], R12 ;  /* 0x0000240c01007387 */ /* 0x000fe20000100800 */
[----:B-1----:R-:W-:-:S03]  /*18720*/  IMAD.MOV.U32 R6, RZ, RZ, R12 ;  /* 0x000000ffff067224 */ /* 0x002fc600078e000c */
[----:B------:R-:W-:Y:S01]  /*18730*/  IMAD.MOV.U32 R7, RZ, RZ, R15 ;  /* 0x000000ffff077224 */ /* 0x000fe200078e000f */
[----:B------:R1:W-:Y:S04]  /*18740*/  STL [R1+0x20], R15 ;  /* 0x0000200f01007387 */ /* 0x0003e80000100800 */
[----:B------:R3:W-:Y:S04]  /*18750*/  LDGSTS.E [R249+0xf8], desc[UR22][R6.64], P3 ;  /* 0x000f800006f97fae */ /* 0x0007e800099a1016 */
[----:B-1----:R-:W4:Y:S01]  /*18760*/  LDL.LU R15, [R1+0x40] ;  /* 0x00004000010f7983 */ /* 0x002f220000300800 */
[----:B-----5:R-:W-:-:S03]  /*18770*/  IADD3 R9, P4, PT, R9, R3, RZ ;  /* 0x0000000309097210 */ /* 0x020fc60007f9e0ff */
[----:B------:R-:W5:Y:S02]  /*18780*/  LDL.LU R12, [R1+0x44] ;  /* 0x00004400010c7983 */ /* 0x000f640000300800 */
[----:B--2---:R-:W-:Y:S02]  /*18790*/  IMAD.X R11, R11, 0x1, R132, P4 ;  /* 0x000000010b0b7824 */ /* 0x004fe400020e0684 */
[----:B------:R-:W-:Y:S01]  /*187a0*/  STL [R1+0x2c], R9 ;  /* 0x00002c0901007387 */ /* 0x000fe20000100800 */
[----:B---3--:R-:W-:Y:S02]  /*187b0*/  IMAD.MOV.U32 R6, RZ, RZ, R9 ;  /* 0x000000ffff067224 */ /* 0x008fe400078e0009 */
[----:B------:R-:W-:Y:S01]  /*187c0*/  IMAD.MOV.U32 R7, RZ, RZ, R11 ;  /* 0x000000ffff077224 */ /* 0x000fe200078e000b */
[----:B------:R1:W-:Y:S04]  /*187d0*/  STL [R1+0x28], R11 ;  /* 0x0000280b01007387 */ /* 0x0003e80000100800 */
[----:B-1----:R-:W2:Y:S04]  /*187e0*/  LDL.LU R11, [R1+0x48] ;  /* 0x00004800010b7983 */ /* 0x002ea80000300800 */
[----:B------:R-:W3:Y:S01]  /*187f0*/  LDL.LU R9, [R1+0x4c] ;  /* 0x00004c0001097983 */ /* 0x000ee20000300800 */
[----:B------:R-:W-:-:S04]  /*18800*/  ISETP.GT.AND P3, PT, R4, 0x3f, PT ;  /* 0x0000003f0400780c */ /* 0x000fc80003f64270 */
[----:B------:R-:W-:-:S04]  /*18810*/  SEL R5, RZ, 0x4, !P3 ;  /* 0x00000004ff057807 */ /* 0x000fc80005800000 */
[----:B------:R-:W-:-:S04]  /*18820*/  SEL R5, R5, RZ, !P1 ;  /* 0x000000ff05057207 */ /* 0x000fc80004800000 */
[----:B------:R-:W-:-:S13]  /*18830*/  ISETP.NE.U32.AND P3, PT, R5, RZ, PT ;  /* 0x000000ff0500720c */ /* 0x000fda0003f65070 */
[----:B------:R1:W-:Y:S01]  /*18840*/  LDGSTS.E [R249+0xfc], desc[UR22][R6.64], P3 ;  /* 0x000fc00006f97fae */ /* 0x0003e200099a1016 */
[----:B------:R-:W-:-:S04]  /*18850*/  ISETP.GT.AND P3, PT, R4, 0x40, PT ;  /* 0x000000400400780c */ /* 0x000fc80003f64270 */
[----:B------:R-:W-:-:S04]  /*18860*/  SEL R5, RZ, 0x4, !P3 ;  /* 0x00000004ff057807 */ /* 0x000fc80005800000 */
[----:B------:R-:W-:Y:S02]  /*18870*/  SEL R5, R5, RZ, !P1 ;  /* 0x000000ff05057207 */ /* 0x000fe40004800000 */
[----:B------:R-:W-:Y:S02]  /*18880*/  IADD3 R13, P4, PT, R13, R3, RZ ;  /* 0x000000030d0d7210 */ /* 0x000fe40007f9e0ff */
[----:B------:R-:W-:-:S03]  /*18890*/  ISETP.NE.U32.AND P3, PT, R5, RZ, PT ;  /* 0x000000ff0500720c */ /* 0x000fc60003f65070 */
[----:B------:R-:W-:Y:S01]  /*188a0*/  IMAD.X R14, R14, 0x1, R132, P4 ;  /* 0x000000010e0e7824 */ /* 0x000fe200020e0684 */
[----:B------:R-:W-:Y:S01]  /*188b0*/  STL [R1+0x34], R13 ;  /* 0x0000340d01007387 */ /* 0x000fe20000100800 */
[----:B-1----:R-:W-:Y:S02]  /*188c0*/  IMAD.MOV.U32 R6, RZ, RZ, R13 ;  /* 0x000000ffff067224 */ /* 0x002fe400078e000d */
[----:B------:R-:W-:Y:S01]  /*188d0*/  IMAD.MOV.U32 R7, RZ, RZ, R14 ;  /* 0x000000ffff077224 */ /* 0x000fe200078e000e */
[----:B------:R1:W-:Y:S05]  /*188e0*/  STL [R1+0x30], R14 ;  /* 0x0000300e01007387 */ /* 0x0003ea0000100800 */
[----:B------:R1:W-:Y:S04]  /*188f0*/  LDGSTS.E [R249+0x100], desc[UR22][R6.64], P3 ;  /* 0x0010000006f97fae */ /* 0x0003e800099a1016 */
[----:B-1----:R-:W2:Y:S01]  /*18900*/  LDL.LU R14, [R1+0x50] ;  /* 0x00005000010e7983 */ /* 0x002ea20000300800 */
[----:B------:R-:W-:-:S03]  /*18910*/  IADD3 R8, P4, PT, R8, R3, RZ ;  /* 0x0000000308087210 */ /* 0x000fc60007f9e0ff */
[----:B------:R-:W2:Y:S02]  /*18920*/  LDL.LU R13, [R1+0x54] ;  /* 0x00005400010d7983 */ /* 0x000ea40000300800 */
[----:B------:R-:W-:Y:S02]  /*18930*/  IMAD.X R10, R10, 0x1, R132, P4 ;  /* 0x000000010a0a7824 */ /* 0x000fe400020e0684 */
[----:B------:R-:W-:Y:S01]  /*18940*/  STL [R1+0x3c], R8 ;  /* 0x00003c0801007387 */ /* 0x000fe20000100800 */
[----:B------:R-:W-:Y:S02]  /*18950*/  IMAD.MOV.U32 R6, RZ, RZ, R8 ;  /* 0x000000ffff067224 */ /* 0x000fe400078e0008 */
        /* <DEDUP_REMOVED lines=13> */
[----:B-----5:R-:W-:-:S04]  /*18a30*/  IADD3 R12, P4, PT, R12, R3, RZ ;  /* 0x000000030c0c7210 */ /* 0x020fc80007f9e0ff */
[----:B----4-:R-:W-:Y:S01]  /*18a40*/  IADD3.X R15, PT, PT, R15, R132, RZ, P4, !PT ;  /* 0x000000840f0f7210 */ /* 0x010fe200027fe4ff */
[----:B------:R-:W-:Y:S01]  /*18a50*/  STL [R1+0x44], R12 ;  /* 0x0000440c01007387 */ /* 0x000fe20000100800 */
[----:B-1----:R-:W-:-:S03]  /*18a60*/  IMAD.MOV.U32 R6, RZ, RZ, R12 ;  /* 0x000000ffff067224 */ /* 0x002fc600078e000c */
[----:B------:R-:W-:Y:S01]  /*18a70*/  IMAD.MOV.U32 R7, RZ, RZ, R15 ;  /* 0x000000ffff077224 */ /* 0x000fe200078e000f */
[----:B------:R1:W-:Y:S04]  /*18a80*/  STL [R1+0x40], R15 ;  /* 0x0000400f01007387 */ /* 0x0003e80000100800 */
[----:B------:R4:W-:Y:S04]  /*18a90*/  LDGSTS.E [R249+0x108], desc[UR22][R6.64], P3 ;  /* 0x0010800006f97fae */ /* 0x0009e800099a1016 */
[----:B-1----:R-:W5:Y:S01]  /*18aa0*/  LDL.LU R15, [R1+0x60] ;  /* 0x00006000010f7983 */ /* 0x002f620000300800 */
[----:B---3--:R-:W-:-:S03]  /*18ab0*/  IADD3 R9, P4, PT, R9, R3, RZ ;  /* 0x0000000309097210 */ /* 0x008fc60007f9e0ff */
[----:B------:R-:W3:Y:S02]  /*18ac0*/  LDL.LU R12, [R1+0x64] ;  /* 0x00006400010c7983 */ /* 0x000ee40000300800 */
[----:B--2---:R-:W-:Y:S02]  /*18ad0*/  IMAD.X R11, R11, 0x1, R132, P4 ;  /* 0x000000010b0b7824 */ /* 0x004fe400020e0684 */
[----:B------:R-:W-:Y:S01]  /*18ae0*/  STL [R1+0x4c], R9 ;  /* 0x00004c0901007387 */ /* 0x000fe20000100800 */
[----:B----4-:R-:W-:Y:S02]  /*18af0*/  IMAD.MOV.U32 R6, RZ, RZ, R9 ;  /* 0x000000ffff067224 */ /* 0x010fe400078e0009 */
[----:B------:R-:W-:Y:S01]  /*18b00*/  IMAD.MOV.U32 R7, RZ, RZ, R11 ;  /* 0x000000ffff077224 */ /* 0x000fe200078e000b */
[----:B------:R1:W-:Y:S04]  /*18b10*/  STL [R1+0x48], R11 ;  /* 0x0000480b01007387 */ /* 0x0003e80000100800 */
[----:B-1----:R-:W2:Y:S04]  /*18b20*/  LDL.LU R11, [R1+0x68] ;  /* 0x00006800010b7983 */ /* 0x002ea80000300800 */
[----:B------:R-:W4:Y:S01]  /*18b30*/  LDL.LU R9, [R1+0x6c] ;  /* 0x00006c0001097983 */ /* 0x000f220000300800 */
        /* <DEDUP_REMOVED lines=35> */
[----:B---3--:R-:W-:-:S04]  /*18d70*/  IADD3 R12, P4, PT, R12, R3, RZ ;  /* 0x000000030c0c7210 */ /* 0x008fc80007f9e0ff */
[----:B-----5:R-:W-:Y:S01]  /*18d80*/  IADD3.X R15, PT, PT, R15, R132, RZ, P4, !PT ;  /* 0x000000840f0f7210 */ /* 0x020fe200027fe4ff */
[----:B------:R-:W-:Y:S01]  /*18d90*/  STL [R1+0x64], R12 ;  /* 0x0000640c01007387 */ /* 0x000fe20000100800 */
[----:B-1----:R-:W-:-:S03]  /*18da0*/  IMAD.MOV.U32 R6, RZ, RZ, R12 ;  /* 0x000000ffff067224 */ /* 0x002fc600078e000c */
[----:B------:R-:W-:Y:S01]  /*18db0*/  IMAD.MOV.U32 R7, RZ, RZ, R15 ;  /* 0x000000ffff077224 */ /* 0x000fe200078e000f */
[----:B------:R1:W-:Y:S04]  /*18dc0*/  STL [R1+0x60], R15 ;  /* 0x0000600f01007387 */ /* 0x0003e80000100800 */
[----:B------:R3:W-:Y:S04]  /*18dd0*/  LDGSTS.E [R249+0x118], desc[UR22][R6.64], P3 ;  /* 0x0011800006f97fae */ /* 0x0007e800099a1016 */
[----:B-1----:R-:W5:Y:S01]  /*18de0*/  LDL.LU R15, [R1+0x80] ;  /* 0x00008000010f7983 */ /* 0x002f620000300800 */
[----:B----4-:R-:W-:-:S03]  /*18df0*/  IADD3 R9, P4, PT, R9, R3, RZ ;  /* 0x0000000309097210 */ /* 0x010fc60007f9e0ff */
[----:B------:R-:W4:Y:S02]  /*18e00*/  LDL.LU R12, [R1+0x84] ;  /* 0x00008400010c7983 */ /* 0x000f240000300800 */
        /* <DEDUP_REMOVED lines=43> */
[----:B-----5:R-:W-:Y:S01]  /*190c0*/  IADD3.X R15, PT, PT, R15, R132, RZ, P4, !PT ;  /* 0x000000840f0f7210 */ /* 0x020fe200027fe4ff */
        /* <DEDUP_REMOVED lines=645> */
[----:B------:R-:W-:Y:S02]  /*1b920*/  SEL R5, RZ, 0x4, !P3 ;  /* 0x00000004ff057807 */ /* 0x000fe40005800000 */
[----:B------:R-:W-:Y:S02]  /*1b930*/  IADD3 R13, P4, PT, R13, R3, RZ ;  /* 0x000000030d0d7210 */ /* 0x000fe40007f9e0ff */
[----:B------:R-:W-:-:S03]  /*1b940*/  SEL R5, R5, RZ, !P1 ;  /* 0x000000ff05057207 */ /* 0x000fc60004800000 */
[----:B------:R-:W-:Y:S01]  /*1b950*/  IMAD.X R14, R14, 0x1, R132, P4 ;  /* 0x000000010e0e7824 */ /* 0x000fe200020e0684 */
[----:B------:R-:W-:Y:S01]  /*1b960*/  ISETP.NE.U32.AND P3, PT, R5, RZ, PT ;  /* 0x000000ff0500720c */ /* 0x000fe20003f65070 */
[----:B------:R-:W-:Y:S01]  /*1b970*/  STL [R1+0x214], R13 ;  /* 0x0002140d01007387 */ /* 0x000fe20000100800 */
[----:B-1----:R-:W-:Y:S02]  /*1b980*/  IMAD.MOV.U32 R6, RZ, RZ, R13 ;  /* 0x000000ffff067224 */ /* 0x002fe400078e000d */
[----:B------:R-:W-:Y:S01]  /*1b990*/  IMAD.MOV.U32 R7, RZ, RZ, R14 ;  /* 0x000000ffff077224 */ /* 0x000fe200078e000e */
[----:B------:R1:W-:Y:S08]  /*1b9a0*/  STL [R1+0x210], R14 ;  /* 0x0002100e01007387 */ /* 0x0003f00000100800 */
[----:B------:R1:W-:Y:S01]  /*1b9b0*/  LDGSTS.E [R249+0x1f0], desc[UR22][R6.64], P3 ;  /* 0x001f000006f97fae */ /* 0x0003e200099a1016 */
[----:B------:R-:W-:-:S05]  /*1b9c0*/  IADD3 R8, P4, PT, R8, R3, RZ ;  /* 0x0000000308087210 */ /* 0x000fca0007f9e0ff */
[----:B------:R-:W-:Y:S01]  /*1b9d0*/  IMAD.X R10, R10, 0x1, R132, P4 ;  /* 0x000000010a0a7824 */ /* 0x000fe200020e0684 */
[----:B------:R-:W-:Y:S04]  /*1b9e0*/  STL [R1+0x21c], R8 ;  /* 0x00021c0801007387 */ /* 0x000fe80000100800 */
[----:B------:R1:W-:Y:S04]  /*1b9f0*/  STL [R1+0x218], R10 ;  /* 0x0002180a01007387 */ /* 0x0003e80000100800 */
[----:B-1----:R-:W2:Y:S01]  /*1ba00*/  LDL.LU R14, [R1+0x230] ;  /* 0x00023000010e7983 */ /* 0x002ea20000300800 */
[----:B------:R-:W-:-:S03]  /*1ba10*/  ISETP.GT.AND P3, PT, R4, 0x7d, PT ;  /* 0x0000007d0400780c */ /* 0x000fc60003f64270 */
[----:B------:R-:W2:Y:S01]  /*1ba20*/  LDL.LU R13, [R1+0x234] ;  /* 0x00023400010d7983 */ /* 0x000ea20000300800 */
[----:B------:R-:W-:Y:S02]  /*1ba30*/  IMAD.MOV.U32 R7, RZ, RZ, R10 ;  /* 0x000000ffff077224 */ /* 0x000fe400078e000a */
[----:B------:R-:W-:Y:S01]  /*1ba40*/  IMAD.MOV.U32 R6, RZ, RZ, R8 ;  /* 0x000000ffff067224 */ /* 0x000fe200078e0008 */
[----:B------:R-:W2:Y:S01]  /*1ba50*/  LDL.LU R10, [R1+0x270] ;  /* 0x00027000010a7983 */ /* 0x000ea20000300800 */
[----:B------:R-:W-:-:S03]  /*1ba60*/  SEL R5, RZ, 0x4, !P3 ;  /* 0x00000004ff057807 */ /* 0x000fc60005800000 */
[----:B------:R-:W2:Y:S01]  /*1ba70*/  LDL.LU R8, [R1+0x274] ;  /* 0x0002740001087983 */ /* 0x000ea20000300800 */
        /* <DEDUP_REMOVED lines=9> */
[----:B-1----:R-:W-:Y:S01]  /*1bb10*/  IMAD.MOV.U32 R6, RZ, RZ, R12 ;  /* 0x000000ffff067224 */ /* 0x002fe200078e000c */
[----:B------:R-:W-:Y:S03]  /*1bb20*/  STL [R1+0x224], R12 ;  /* 0x0002240c01007387 */ /* 0x000fe60000100800 */
[----:B------:R-:W-:Y:S01]  /*1bb30*/  IMAD.MOV.U32 R7, RZ, RZ, R15 ;  /* 0x000000ffff077224 */ /* 0x000fe200078e000f */
[----:B------:R-:W-:Y:S04]  /*1bb40*/  STL [R1+0x220], R15 ;  /* 0x0002200f01007387 */ /* 0x000fe80000100800 */
[----:B------:R1:W-:Y:S01]  /*1bb50*/  LDGSTS.E [R249+0x1f8], desc[UR22][R6.64], P3 ;  /* 0x001f800006f97fae */ /* 0x0003e200099a1016 */
[----:B----4-:R-:W-:-:S05]  /*1bb60*/  IADD3 R9, P4, PT, R9, R3, RZ ;  /* 0x0000000309097210 */ /* 0x010fca0007f9e0ff */
[----:B--2---:R-:W-:Y:S01]  /*1bb70*/  IMAD.X R11, R11, 0x1, R132, P4 ;  /* 0x000000010b0b7824 */ /* 0x004fe200020e0684 */
[----:B------:R2:W-:Y:S01]  /*1bb80*/  STL [R1+0x22c], R9 ;  /* 0x00022c0901007387 */ /* 0x0005e20000100800 */
[----:B-1----:R-:W-:-:S03]  /*1bb90*/  IMAD.MOV.U32 R6, RZ, RZ, R9 ;  /* 0x000000ffff067224 */ /* 0x002fc600078e0009 */
[----:B------:R1:W-:Y:S04]  /*1bba0*/  STL [R1+0x228], R11 ;  /* 0x0002280b01007387 */ /* 0x0003e80000100800 */
[----:B------:R-:W3:Y:S04]  /*1bbb0*/  LDL.LU R16, [R1+0x2b0] ;  /* 0x0002b00001107983 */ /* 0x000ee80000300800 */
[----:B--2---:R-:W2:Y:S04]  /*1bbc0*/  LDL.LU R9, [R1+0x2b8] ;  /* 0x0002b80001097983 */ /* 0x004ea80000300800 */
[----:B------:R-:W4:Y:S04]  /*1bbd0*/  LDL.LU R20, [R1+0x2f4] ;  /* 0x0002f40001147983 */ /* 0x000f280000300800 */
[----:B------:R-:W5:Y:S04]  /*1bbe0*/  LDL.LU R19, [R1+0x2f8] ;  /* 0x0002f80001137983 */ /* 0x000f680000300800 */
[----:B------:R-:W4:Y:S04]  /*1bbf0*/  LDL.LU R18, [R1+0x334] ;  /* 0x0003340001127983 */ /* 0x000f280000300800 */
[----:B------:R-:W4:Y:S01]  /*1bc00*/  LDL.LU R17, [R1+0x338] ;  /* 0x0003380001117983 */ /* 0x000f220000300800 */
[----:B------:R-:W-:Y:S01]  /*1bc10*/  ISETP.GT.AND P3, PT, R4, 0x7f, PT ;  /* 0x0000007f0400780c */ /* 0x000fe20003f64270 */
[----:B------:R-:W-:-:S02]  /*1bc20*/  IMAD.MOV.U32 R7, RZ, RZ, R11 ;  /* 0x000000ffff077224 */ /* 0x000fc400078e000b */
[----:B------:R-:W4:Y:S01]  /*1bc30*/  LDL.LU R15, [R1+0x374] ;  /* 0x00037400010f7983 */ /* 0x000f220000300800 */
[----:B------:R-:W1:Y:S01]  /*1bc40*/  S2R R21, SR_TID.X ;  /* 0x0000000000157919 */ /* 0x000e620000002100 */
[----:B------:R-:W1:Y:S01]  /*1bc50*/  S2R R12, SR_TID.X ;  /* 0x00000000000c7919 */ /* 0x000e620000002100 */
[----:B------:R-:W-:Y:S01]  /*1bc60*/  SEL R5, RZ, 0x4, !P3 ;  /* 0x00000004ff057807 */ /* 0x000fe20005800000 */
[----:B-1----:R-:W4:Y:S03]  /*1bc70*/  LDL.LU R11, [R1+0x378] ;  /* 0x00037800010b7983 */ /* 0x002f260000300800 */
[----:B------:R-:W-:-:S04]  /*1bc80*/  SEL R5, R5, RZ, !P1 ;  /* 0x000000ff05057207 */ /* 0x000fc80004800000 */
[----:B------:R-:W-:Y:S01]  /*1bc90*/  ISETP.NE.U32.AND P3, PT, R5, RZ, PT ;  /* 0x000000ff0500720c */ /* 0x000fe20003f65070 */
[----:B------:R-:W-:-:S04]  /*1bca0*/  UIADD3 UR14, UPT, UPT, UR14, 0x1, URZ ;  /* 0x000000010e0e7890 */ /* 0x000fc8000fffe0ff */
[----:B------:R-:W-:-:S08]  /*1bcb0*/  UISETP.GT.AND UP1, UPT, UR14, 0x2, UPT ;  /* 0x000000020e00788c */ /* 0x000fd0000bf24270 */
[----:B------:R1:W-:Y:S01]  /*1bcc0*/  LDGSTS.E [R249+0x1fc], desc[UR22][R6.64], P3 ;  /* 0x001fc00006f97fae */ /* 0x0003e200099a1016 */
[----:B------:R-:W-:Y:S01]  /*1bcd0*/  ISETP.GE.AND P3, PT, R0, R4, PT ;  /* 0x000000040000720c */ /* 0x000fe20003f66270 */
[----:B------:R-:W-:Y:S02]  /*1bce0*/  USEL UR14, UR14, URZ, !UP1 ;  /* 0x000000ff0e0e7287 */ /* 0x000fe4000c800000 */
[----:B------:R-:W0:Y:S01]  /*1bcf0*/  LDGDEPBAR ;  /* 0x00000000000079af */ /* 0x000e220000000000 */
[----:B------:R-:W-:Y:S01]  /*1bd00*/  SEL R4, RZ, 0x4, P3 ;  /* 0x00000004ff047807 */ /* 0x000fe20001800000 */
[----:B------:R-:W-:Y:S01]  /*1bd10*/  IMAD.SHL.U32 R21, R21, 0x4, RZ ;  /* 0x0000000415157824 */ /* 0x000fe200078e00ff */
[----:B------:R-:W-:Y:S01]  /*1bd20*/  IADD3 R13, P3, PT, R13, R134, RZ ;  /* 0x000000860d0d7210 */ /* 0x000fe20007f7e0ff */
[----:B------:R-:W-:Y:S01]  /*1bd30*/  IMAD.SHL.U32 R12, R12, 0x100, RZ ;  /* 0x000001000c0c7824 */ /* 0x000fe200078e00ff */
[----:B------:R-:W-:-:S03]  /*1bd40*/  ULEA UR5, UR14, UR9, 0xf ;  /* 0x000000090e057291 */ /* 0x000fc6000f8e78ff */
[----:B------:R-:W-:Y:S01]  /*1bd50*/  IMAD.X R14, R14, 0x1, R133, P3 ;  /* 0x000000010e0e7824 */ /* 0x000fe200018e0685 */
[----:B------:R-:W-:Y:S02]  /*1bd60*/  LOP3.LUT R12, R12, 0x607c, R21, 0xc8, !PT ;  /* 0x0000607c0c0c7812 */ /* 0x000fe400078ec815 */
[----:B------:R-:W-:Y:S01]  /*1bd70*/  IADD3 R8, P4, PT, R8, R134, RZ ;  /* 0x0000008608087210 */ /* 0x000fe20007f9e0ff */
[----:B------:R-:W-:Y:S02]  /*1bd80*/  STL [R1+0x234], R13 ;  /* 0x0002340d01007387 */ /* 0x000fe40000100800 */
[----:B-1----:R-:W-:Y:S02]  /*1bd90*/  VIADD R6, R12, UR5 ;  /* 0x000000050c067c36 */ /* 0x002fe40008000000 */
[----:B------:R-:W-:Y:S01]  /*1bda0*/  IMAD.X R10, R10, 0x1, R133, P4 ;  /* 0x000000010a0a7824 */ /* 0x000fe200020e0685 */
[----:B------:R1:W-:Y:S04]  /*1bdb0*/  STL [R1+0x230], R14 ;  /* 0x0002300e01007387 */ /* 0x0003e80000100800 */
[----:B------:R-:W-:Y:S04]  /*1bdc0*/  STL [R1+0x274], R8 ;  /* 0x0002740801007387 */ /* 0x000fe80000100800 */
[----:B------:R-:W4:Y:S01]  /*1bdd0*/  LDL.LU R12, [R1+0x3b8] ;  /* 0x0003b800010c7983 */ /* 0x000f220000300800 */
[----:B------:R-:W-:-:S02]  /*1bde0*/  SEL R4, R4, RZ, !P1 ;  /* 0x000000ff04047207 */ /* 0x000fc40004800000 */
[----:B------:R-:W-:Y:S01]  /*1bdf0*/  MOV R5, R14 ;  /* 0x0000000e00057202 */ /* 0x000fe20000000f00 */
[----:B------:R1:W-:Y:S04]  /*1be00*/  STL [R1+0x270], R10 ;  /* 0x0002700a01007387 */ /* 0x0003e80000100800 */
[----:B------:R-:W4:Y:S01]  /*1be10*/  LDL.LU R7, [R1+0x3f8] ;  /* 0x0003f80001077983 */ /* 0x000f220000300800 */
[----:B------:R-:W-:-:S03]  /*1be20*/  ISETP.NE.U32.AND P1, PT, R4, RZ, PT ;  /* 0x000000ff0400720c */ /* 0x000fc60003f25070 */
[----:B-1----:R-:W4:Y:S01]  /*1be30*/  LDL.LU R14, [R1+0x3b4] ;  /* 0x0003b400010e7983 */ /* 0x002f220000300800 */
[----:B------:R-:W-:-:S03]  /*1be40*/  IMAD.MOV.U32 R4, RZ, RZ, R13 ;  /* 0x000000ffff047224 */ /* 0x000fc600078e000d */
[----:B------:R-:W4:Y:S06]  /*1be50*/  LDL.LU R13, [R1+0x3f4] ;  /* 0x0003f400010d7983 */ /* 0x000f2c0000300800 */
[----:B------:R1:W-:Y:S02]  /*1be60*/  LDGSTS.E [R6+0x20000], desc[UR22][R4.64], P1 ;  /* 0x2000000004067fae */ /* 0x0003e400089a1016 */
[----:B-1----:R-:W-:Y:S02]  /*1be70*/  IMAD.MOV.U32 R4, RZ, RZ, R8 ;  /* 0x000000ffff047224 */ /* 0x002fe400078e0008 */
[----:B------:R-:W-:-:S02]  /*1be80*/  IMAD.MOV.U32 R5, RZ, RZ, R10 ;  /* 0x000000ffff057224 */ /* 0x000fc400078e000a */
[----:B------:R-:W4:Y:S04]  /*1be90*/  LDL.LU R10, [R1+0x23c] ;  /* 0x00023c00010a7983 */ /* 0x000f280000300800 */
[----:B------:R-:W4:Y:S04]  /*1bea0*/  LDL.LU R8, [R1+0x27c] ;  /* 0x00027c0001087983 */ /* 0x000f280000300800 */
[----:B------:R1:W-:Y:S01]  /*1beb0*/  LDGSTS.E [R6+0x20400], desc[UR22][R4.64], P1 ;  /* 0x2040000004067fae */ /* 0x0003e200089a1016 */
[----:B--2---:R-:W-:-:S05]  /*1bec0*/  IADD3 R9, P3, PT, R9, R134, RZ ;  /* 0x0000008609097210 */ /* 0x004fca0007f7e0ff */
[--C-:B---3--:R-:W-:Y:S01]  /*1bed0*/  IMAD.X R16, R16, 0x1, R133.reuse, P3 ;  /* 0x0000000110107824 */ /* 0x108fe200018e0685 */
[----:B-----5:R-:W-:Y:S01]  /*1bee0*/  IADD3 R19, P4, PT, R19, R134, RZ ;  /* 0x0000008613137210 */ /* 0x020fe20007f9e0ff */
[----:B------:R-:W-:Y:S02]  /*1bef0*/  STL [R1+0x2b8], R9 ;  /* 0x0002b80901007387 */ /* 0x000fe40000100800 */
[----:B-1----:R-:W-:Y:S02]  /*1bf00*/  IMAD.MOV.U32 R5, RZ, RZ, R16 ;  /* 0x000000ffff057224 */ /* 0x002fe400078e0010 */
[----:B------:R1:W-:Y:S01]  /*1bf10*/  STL [R1+0x2b0], R16 ;  /* 0x0002b01001007387 */ /* 0x0003e20000100800 */
[----:B----4-:R-:W-:-:S03]  /*1bf20*/  IMAD.X R20, R20, 0x1, R133, P4 ;  /* 0x0000000114147824 */ /* 0x010fc600020e0685 */
[----:B------:R-:W-:Y:S01]  /*1bf30*/  STL [R1+0x2f8], R19 ;  /* 0x0002f81301007387 */ /* 0x000fe20000100800 */
[----:B------:R-:W-:-:S03]  /*1bf40*/  IMAD.MOV.U32 R4, RZ, RZ, R9 ;  /* 0x000000ffff047224 */ /* 0x000fc600078e0009 */
[----:B-1----:R-:W2:Y:S04]  /*1bf50*/  LDL.LU R16, [R1+0x238] ;  /* 0x0002380001107983 */ /* 0x002ea80000300800 */
[----:B------:R-:W-:Y:S04]  /*1bf60*/  STL [R1+0x2f4], R20 ;  /* 0x0002f41401007387 */ /* 0x000fe80000100800 */
[----:B------:R-:W3:Y:S01]  /*1bf70*/  LDL.LU R9, [R1+0x278] ;  /* 0x0002780001097983 */ /* 0x000ee20000300800 */
[----:B------:R-:W-:-:S03]  /*1bf80*/  IADD3 R17, P3, PT, R17, R134, RZ ;  /* 0x0000008611117210 */ /* 0x000fc60007f7e0ff */
[----:B------:R1:W-:Y:S01]  /*1bf90*/  LDGSTS.E [R6+0x20800], desc[UR22][R4.64], P1 ;  /* 0x2080000004067fae */ /* 0x0003e200089a1016 */
[----:B------:R-:W-:Y:S01]  /*1bfa0*/  IADD3 R11, P4, PT, R11, R134, RZ ;  /* 0x000000860b0b7210 */ /* 0x000fe20007f9e0ff */
[----:B------:R-:W-:Y:S02]  /*1bfb0*/  IMAD.X R18, R18, 0x1, R133, P3 ;  /* 0x0000000112127824 */ /* 0x000fe400018e0685 */
[----:B-1----:R-:W-:Y:S02]  /*1bfc0*/  IMAD.MOV.U32 R4, RZ, RZ, R19 ;  /* 0x000000ffff047224 */ /* 0x002fe400078e0013 */
[----:B------:R-:W-:Y:S02]  /*1bfd0*/  IMAD.MOV.U32 R5, RZ, RZ, R20 ;  /* 0x000000ffff057224 */ /* 0x000fe400078e0014 */
[----:B------:R-:W-:-:S03]  /*1bfe0*/  IMAD.X R15, R15, 0x1, R133, P4 ;  /* 0x000000010f0f7824 */ /* 0x000fc600020e0685 */
[----:B------:R1:W-:Y:S04]  /*1bff0*/  LDGSTS.E [R6+0x20c00], desc[UR22][R4.64], P1 ;  /* 0x20c0000004067fae */ /* 0x0003e800089a1016 */
[----:B------:R-:W-:Y:S04]  /*1c000*/  STL [R1+0x338], R17 ;  /* 0x0003381101007387 */ /* 0x000fe80000100800 */
[----:B------:R-:W-:Y:S01]  /*1c010*/  STL [R1+0x334], R18 ;  /* 0x0003341201007387 */ /* 0x000fe20000100800 */
[----:B-1----:R-:W-:Y:S01]  /*1c020*/  MOV R4, R17 ;  /* 0x0000001100047202 */ /* 0x002fe20000000f00 */
[----:B------:R-:W-:-:S02]  /*1c030*/  IMAD.MOV.U32 R5, RZ, RZ, R18 ;  /* 0x000000ffff057224 */ /* 0x000fc400078e0012 */
[----:B------:R-:W-:Y:S04]  /*1c040*/  STL [R1+0x378], R11 ;  /* 0x0003780b01007387 */ /* 0x000fe80000100800 */
[----:B------:R1:W-:Y:S04]  /*1c050*/  LDGSTS.E [R6+0x21000], desc[UR22][R4.64], P1 ;  /* 0x2100000004067fae */ /* 0x0003e800089a1016 */
[----:B------:R4:W-:Y:S01]  /*1c060*/  STL [R1+0x374], R15 ;  /* 0x0003740f01007387 */ /* 0x0009e20000100800 */
[----:B-1----:R-:W-:Y:S02]  /*1c070*/  IMAD.MOV.U32 R5, RZ, RZ, R15 ;  /* 0x000000ffff057224 */ /* 0x002fe400078e000f */
[----:B------:R-:W-:Y:S01]  /*1c080*/  IMAD.MOV.U32 R4, RZ, RZ, R11 ;  /* 0x000000ffff047224 */ /* 0x000fe200078e000b */
[----:B----4-:R-:W4:Y:S04]  /*1c090*/  LDL.LU R15, [R1+0x2bc] ;  /* 0x0002bc00010f7983 */ /* 0x010f280000300800 */
[----:B------:R-:W5:Y:S04]  /*1c0a0*/  LDL.LU R11, [R1+0x2c0] ;  /* 0x0002c000010b7983 */ /* 0x000f680000300800 */
[----:B------:R-:W4:Y:S04]  /*1c0b0*/  LDL.LU R20, [R1+0x2fc] ;  /* 0x0002fc0001147983 */ /* 0x000f280000300800 */
[----:B------:R-:W4:Y:S01]  /*1c0c0*/  LDL.LU R19, [R1+0x300] ;  /* 0x0003000001137983 */ /* 0x000f220000300800 */
[----:B------:R-:W-:-:S02]  /*1c0d0*/  IADD3 R12, P3, PT, R12, R134, RZ ;  /* 0x000000860c0c7210 */ /* 0x000fc40007f7e0ff */
[----:B------:R-:W-:Y:S01]  /*1c0e0*/  IADD3 R7, P4, PT, R7, R134, RZ ;  /* 0x0000008607077210 */ /* 0x000fe20007f9e0ff */
[----:B------:R1:W-:Y:S02]  /*1c0f0*/  LDGSTS.E [R6+0x21400], desc[UR22][R4.64], P1 ;  /* 0x2140000004067fae */ /* 0x0003e400089a1016 */
[--C-:B------:R-:W-:Y:S02]  /*1c100*/  IMAD.X R14, R14, 0x1, R133.reuse, P3 ;  /* 0x000000010e0e7824 */ /* 0x100fe400018e0685 */
[----:B------:R1:W-:Y:S01]  /*1c110*/  STL [R1+0x3b8], R12 ;  /* 0x0003b80c01007387 */ /* 0x0003e20000100800 */
[----:B------:R-:W-:-:S03]  /*1c120*/  IMAD.X R13, R13, 0x1, R133, P4 ;  /* 0x000000010d0d7824 */ /* 0x000fc600020e0685 */
[----:B------:R1:W-:Y:S04]  /*1c130*/  STL [R1+0x3b4], R14 ;  /* 0x0003b40e01007387 */ /* 0x0003e80000100800 */
[----:B------:R1:W-:Y:S02]  /*1c140*/  STL [R1+0x3f8], R7 ;  /* 0x0003f80701007387 */ /* 0x0003e40000100800 */
[----:B-1----:R-:W-:Y:S02]  /*1c150*/  IMAD.MOV.U32 R4, RZ, RZ, R12 ;  /* 0x000000ffff047224 */ /* 0x002fe400078e000c */
[----:B------:R-:W4:Y:S01]  /*1c160*/  LDL.LU R17, [R1+0x340] ;  /* 0x0003400001117983 */ /* 0x000f220000300800 */
[----:B------:R-:W-:-:S03]  /*1c170*/  IMAD.MOV.U32 R5, RZ, RZ, R14 ;  /* 0x000000ffff057224 */ /* 0x000fc600078e000e */
[----:B------:R1:W-:Y:S04]  /*1c180*/  STL [R1+0x3f4], R13 ;  /* 0x0003f40d01007387 */ /* 0x0003e80000100800 */
[----:B------:R-:W4:Y:S04]  /*1c190*/  LDL.LU R12, [R1+0x380] ;  /* 0x00038000010c7983 */ /* 0x000f280000300800 */
[----:B------:R-:W4:Y:S04]  /*1c1a0*/  LDL.LU R18, [R1+0x33c] ;  /* 0x00033c0001127983 */ /* 0x000f280000300800 */
[----:B------:R1:W-:Y:S01]  /*1c1b0*/  LDGSTS.E [R6+0x21800], desc[UR22][R4.64], P1 ;  /* 0x2180000004067fae */ /* 0x0003e200089a1016 */
[----:B------:R-:W1:Y:S02]  /*1c1c0*/  S2R R14, SR_TID.X ;  /* 0x00000000000e7919 */ /* 0x000e640000002100 */
[----:B-1----:R-:W-:-:S02]  /*1c1d0*/  IMAD.MOV.U32 R4, RZ, RZ, R7 ;  /* 0x000000ffff047224 */ /* 0x002fc400078e0007 */
[----:B------:R-:W-:Y:S01]  /*1c1e0*/  IMAD.MOV.U32 R5, RZ, RZ, R13 ;  /* 0x000000ffff057224 */ /* 0x000fe200078e000d */
[----:B------:R-:W1:Y:S01]  /*1c1f0*/  S2R R7, SR_TID.X ;  /* 0x0000000000077919 */ /* 0x000e620000002100 */
[----:B------:R-:W4:Y:S01]  /*1c200*/  LDL.LU R13, [R1+0x37c] ;  /* 0x00037c00010d7983 */ /* 0x000f220000300800 */
[-C--:B------:R-:W-:Y:S02]  /*1c210*/  IADD3 R10, P3, PT, R10, R134.reuse, RZ ;  /* 0x000000860a0a7210 */ /* 0x080fe40007f7e0ff */
[----:B------:R-:W-:Y:S01]  /*1c220*/  IADD3 R8, P4, PT, R8, R134, RZ ;  /* 0x0000008608087210 */ /* 0x000fe20007f9e0ff */
[----:B------:R1:W-:Y:S04]  /*1c230*/  LDGSTS.E [R6+0x21c00], desc[UR22][R4.64], P1 ;  /* 0x21c0000004067fae */ /* 0x0003e800089a1016 */
[----:B------:R-:W-:Y:S01]  /*1c240*/  STL [R1+0x23c], R10 ;  /* 0x00023c0a01007387 */ /* 0x000fe20000100800 */
[----:B------:R-:W-:Y:S01]  /*1c250*/  IMAD.SHL.U32 R14, R14, 0x4, RZ ;  /* 0x000000040e0e7824 */ /* 0x000fe200078e00ff */
[----:B-1----:R-:W-:-:S04]  /*1c260*/  SHF.L.U32 R7, R7, 0x8, RZ ;  /* 0x0000000807077819 */ /* 0x002fc800000006ff */
[----:B------:R-:W-:-:S04]  /*1c270*/  LOP3.LUT R7, R7, 0x607c, R14, 0xc8, !PT ;  /* 0x0000607c07077812 */ /* 0x000fc800078ec80e */
[----:B------:R-:W-:-:S05]  /*1c280*/  LOP3.LUT R7, R7, 0x10, RZ, 0x3c, !PT ;  /* 0x0000001007077812 */ /* 0x000fca00078e3cff */
[----:B------:R-:W-:Y:S02]  /*1c290*/  VIADD R6, R7, UR5 ;  /* 0x0000000507067c36 */ /* 0x000fe40008000000 */
[----:B------:R-:W-:Y:S02]  /*1c2a0*/  IMAD.MOV.U32 R4, RZ, RZ, R10 ;  /* 0x000000ffff047224 */ /* 0x000fe400078e000a */
[----:B--2---:R-:W-:-:S05]  /*1c2b0*/  IMAD.X R16, R16, 0x1, R133, P3 ;  /* 0x0000000110107824 */ /* 0x004fca00018e0685 */
[----:B------:R1:W-:Y:S01]  /*1c2c0*/  STL [R1+0x238], R16 ;  /* 0x0002381001007387 */ /* 0x0003e20000100800 */
[----:B---3--:R-:W-:-:S03]  /*1c2d0*/  IMAD.X R9, R9, 0x1, R133, P4 ;  /* 0x0000000109097824 */ /* 0x008fc600020e0685 */
[----:B------:R-:W-:Y:S04]  /*1c2e0*/  STL [R1+0x27c], R8 ;  /* 0x00027c0801007387 */ /* 0x000fe80000100800 */
[----:B------:R-:W2:Y:S01]  /*1c2f0*/  LDL.LU R14, [R1+0x3c0] ;  /* 0x0003c000010e7983 */ /* 0x000ea20000300800 */
[----:B------:R-:W-:-:S03]  /*1c300*/  IMAD.MOV.U32 R5, RZ, RZ, R16 ;  /* 0x000000ffff057224 */ /* 0x000fc600078e0010 */
[----:B------:R3:W-:Y:S04]  /*1c310*/  STL [R1+0x278], R9 ;  /* 0x0002780901007387 */ /* 0x0007e80000100800 */
[----:B------:R-:W2:Y:S04]  /*1c320*/  LDL.LU R7, [R1+0x400] ;  /* 0x0004000001077983 */ /* 0x000ea80000300800 */
[----:B-1----:R-:W2:Y:S04]  /*1c330*/  LDL.LU R16, [R1+0x3bc] ;  /* 0x0003bc0001107983 */ /* 0x002ea80000300800 */
[----:B------:R-:W2:Y:S04]  /*1c340*/  LDL.LU R10, [R1+0x3fc] ;  /* 0x0003fc00010a7983 */ /* 0x000ea80000300800 */
[----:B------:R1:W-:Y:S02]  /*1c350*/  LDGSTS.E [R6+0x20080], desc[UR22][R4.64], P1 ;  /* 0x2008000004067fae */ /* 0x0003e400089a1016 */
[----:B-1----:R-:W-:-:S02]  /*1c360*/  IMAD.MOV.U32 R4, RZ, RZ, R8 ;  /* 0x000000ffff047224 */ /* 0x002fc400078e0008 */
[----:B------:R-:W-:Y:S02]  /*1c370*/  IMAD.MOV.U32 R5, RZ, RZ, R9 ;  /* 0x000000ffff057224 */ /* 0x000fe400078e0009 */
[----:B---3--:R-:W3:Y:S04]  /*1c380*/  LDL.LU R9, [R1+0x244] ;  /* 0x0002440001097983 */ /* 0x008ee80000300800 */
[----:B------:R-:W3:Y:S04]  /*1c390*/  LDL.LU R8, [R1+0x284] ;  /* 0x0002840001087983 */ /* 0x000ee80000300800 */
[----:B------:R1:W-:Y:S01]  /*1c3a0*/  LDGSTS.E [R6+0x20480], desc[UR22][R4.64], P1 ;  /* 0x2048000004067fae */ /* 0x0003e200089a1016 */
[----:B-----5:R-:W-:-:S05]  /*1c3b0*/  IADD3 R11, P3, PT, R11, R134, RZ ;  /* 0x000000860b0b7210 */ /* 0x020fca0007f7e0ff */
[--C-:B----4-:R-:W-:Y:S01]  /*1c3c0*/  IMAD.X R15, R15, 0x1, R133.reuse, P3 ;  /* 0x000000010f0f7824 */ /* 0x110fe200018e0685 */
[----:B------:R-:W-:Y:S01]  /*1c3d0*/  IADD3 R19, P4, PT, R19, R134, RZ ;  /* 0x0000008613137210 */ /* 0x000fe20007f9e0ff */
[----:B------:R-:W-:Y:S03]  /*1c3e0*/  STL [R1+0x2c0], R11 ;  /* 0x0002c00b01007387 */ /* 0x000fe60000100800 */
[----:B-1----:R-:W-:Y:S01]  /*1c3f0*/  MOV R5, R15 ;  /* 0x0000000f00057202 */ /* 0x002fe20000000f00 */
[----:B------:R1:W-:Y:S01]  /*1c400*/  STL [R1+0x2bc], R15 ;  /* 0x0002bc0f01007387 */ /* 0x0003e20000100800 */
[----:B------:R-:W-:-:S03]  /*1c410*/  IMAD.X R20, R20, 0x1, R133, P4 ;  /* 0x0000000114147824 */ /* 0x000fc600020e0685 */
[----:B------:R-:W-:Y:S01]  /*1c420*/  STL [R1+0x300], R19 ;  /* 0x0003001301007387 */ /* 0x000fe20000100800 */
[----:B------:R-:W-:-:S03]  /*1c430*/  IMAD.MOV.U32 R4, RZ, RZ, R11 ;  /* 0x000000ffff047224 */ /* 0x000fc600078e000b */
[----:B-1----:R-:W4:Y:S04]  /*1c440*/  LDL.LU R15, [R1+0x240] ;  /* 0x00024000010f7983 */ /* 0x002f280000300800 */
[----:B------:R-:W-:Y:S04]  /*1c450*/  STL [R1+0x2fc], R20 ;  /* 0x0002fc1401007387 */ /* 0x000fe80000100800 */
[----:B------:R-:W5:Y:S01]  /*1c460*/  LDL.LU R11, [R1+0x280] ;  /* 0x00028000010b7983 */ /* 0x000f620000300800 */
[----:B------:R-:W-:-:S03]  /*1c470*/  IADD3 R17, P3, PT, R17, R134, RZ ;  /* 0x0000008611117210 */ /* 0x000fc60007f7e0ff */
[----:B------:R1:W-:Y:S01]  /*1c480*/  LDGSTS.E [R6+0x20880], desc[UR22][R4.64], P1 ;  /* 0x2088000004067fae */ /* 0x0003e200089a1016 */
[----:B------:R-:W-:Y:S01]  /*1c490*/  IADD3 R12, P4, PT, R12, R134, RZ ;  /* 0x000000860c0c7210 */ /* 0x000fe20007f9e0ff */
[----:B------:R-:W-:Y:S02]  /*1c4a0*/  IMAD.X R18, R18, 0x1, R133, P3 ;  /* 0x0000000112127824 */ /* 0x000fe400018e0685 */
[----:B-1----:R-:W-:Y:S02]  /*1c4b0*/  IMAD.MOV.U32 R4, RZ, RZ, R19 ;  /* 0x000000ffff047224 */ /* 0x002fe400078e0013 */
[----:B------:R-:W-:Y:S01]  /*1c4c0*/  IMAD.MOV.U32 R5, RZ, RZ, R20 ;  /* 0x000000ffff057224 */ /* 0x000fe200078e0014 */
[----:B------:R-:W-:Y:S04]  /*1c4d0*/  STL [R1+0x340], R17 ;  /* 0x0003401101007387 */ /* 0x000fe80000100800 */
[----:B------:R1:W-:Y:S04]  /*1c4e0*/  LDGSTS.E [R6+0x20c80], desc[UR22][R4.64], P1 ;  /* 0x20c8000004067fae */ /* 0x0003e800089a1016 */
[----:B------:R-:W-:Y:S01]  /*1c4f0*/  STL [R1+0x33c], R18 ;  /* 0x00033c1201007387 */ /* 0x000fe20000100800 */
[----:B------:R-:W-:-:S02]  /*1c500*/  IMAD.X R13, R13, 0x1, R133, P4 ;  /* 0x000000010d0d7824 */ /* 0x000fc400020e0685 */
[----:B-1----:R-:W-:Y:S02]  /*1c510*/  IMAD.MOV.U32 R4, RZ, RZ, R17 ;  /* 0x000000ffff047224 */ /* 0x002fe400078e0011 */
[----:B------:R-:W-:Y:S01]  /*1c520*/  IMAD.MOV.U32 R5, RZ, RZ, R18 ;  /* 0x000000ffff057224 */ /* 0x000fe200078e0012 */
[----:B------:R-:W-:Y:S04]  /*1c530*/  STL [R1+0x380], R12 ;  /* 0x0003800c01007387 */ /* 0x000fe80000100800 */
[----:B------:R1:W-:Y:S04]  /*1c540*/  LDGSTS.E [R6+0x21080], desc[UR22][R4.64], P1 ;  /* 0x2108000004067fae */ /* 0x0003e800089a1016 */
[----:B------:R1:W-:Y:S02]  /*1c550*/  STL [R1+0x37c], R13 ;  /* 0x00037c0d01007387 */ /* 0x0003e40000100800 */
[----:B-1----:R-:W-:-:S02]  /*1c560*/  IMAD.MOV.U32 R5, RZ, RZ, R13 ;  /* 0x000000ffff057224 */ /* 0x002fc400078e000d */
[----:B------:R-:W-:Y:S01]  /*1c570*/  IMAD.MOV.U32 R4, RZ, RZ, R12 ;  /* 0x000000ffff047224 */ /* 0x000fe200078e000c */
[----:B------:R-:W5:Y:S04]  /*1c580*/  LDL.LU R13, [R1+0x2c4] ;  /* 0x0002c400010d7983 */ /* 0x000f680000300800 */
[----:B------:R-:W5:Y:S04]  /*1c590*/  LDL.LU R12, [R1+0x2c8] ;  /* 0x0002c800010c7983 */ /* 0x000f680000300800 */
[----:B------:R-:W5:Y:S04]  /*1c5a0*/  LDL.LU R20, [R1+0x304] ;  /* 0x0003040001147983 */ /* 0x000f680000300800 */
[----:B------:R-:W5:Y:S04]  /*1c5b0*/  LDL.LU R19, [R1+0x308] ;  /* 0x0003080001137983 */ /* 0x000f680000300800 */
[----:B------:R1:W-:Y:S01]  /*1c5c0*/  LDGSTS.E [R6+0x21480], desc[UR22][R4.64], P1 ;  /* 0x2148000004067fae */ /* 0x0003e200089a1016 */
[----:B--2---:R-:W-:-:S02]  /*1c5d0*/  IADD3 R14, P3, PT, R14, R134, RZ ;  /* 0x000000860e0e7210 */ /* 0x004fc40007f7e0ff */
[----:B------:R-:W-:-:S03]  /*1c5e0*/  IADD3 R7, P4, PT, R7, R134, RZ ;  /* 0x0000008607077210 */ /* 0x000fc60007f9e0ff */
[--C-:B------:R-:W-:Y:S01]  /*1c5f0*/  IMAD.X R16, R16, 0x1, R133.reuse, P3 ;  /* 0x0000000110107824 */ /* 0x100fe200018e0685 */
[----:B------:R2:W-:Y:S01]  /*1c600*/  STL [R1+0x3c0], R14 ;  /* 0x0003c00e01007387 */ /* 0x0005e20000100800 */
[----:B------:R-:W-:-:S03]  /*1c610*/  IMAD.X R10, R10, 0x1, R133, P4 ;  /* 0x000000010a0a7824 */ /* 0x000fc600020e0685 */
[----:B------:R2:W-:Y:S04]  /*1c620*/  STL [R1+0x3bc], R16 ;  /* 0x0003bc1001007387 */ /* 0x0005e80000100800 */
[----:B------:R2:W-:Y:S01]  /*1c630*/  STL [R1+0x400], R7 ;  /* 0x0004000701007387 */ /* 0x0005e20000100800 */
[----:B-1----:R-:W-:-:S03]  /*1c640*/  MOV R4, R14 ;  /* 0x0000000e00047202 */ /* 0x002fc60000000f00 */
[----:B------:R-:W5:Y:S04]  /*1c650*/  LDL.LU R17, [R1+0x348] ;  /* 0x0003480001117983 */ /* 0x000f680000300800 */
[----:B------:R1:W-:Y:S04]  /*1c660*/  STL [R1+0x3fc], R10 ;  /* 0x0003fc0a01007387 */ /* 0x0003e80000100800 */
[----:B--2---:R-:W2:Y:S04]  /*1c670*/  LDL.LU R14, [R1+0x388] ;  /* 0x00038800010e7983 */ /* 0x004ea80000300800 */
[----:B------:R-:W2:Y:S01]  /*1c680*/  LDL.LU R18, [R1+0x344] ;  /* 0x0003440001127983 */ /* 0x000ea20000300800 */
[----:B------:R-:W-:-:S03]  /*1c690*/  IMAD.MOV.U32 R5, RZ, RZ, R16 ;  /* 0x000000ffff057224 */ /* 0x000fc600078e0010 */
[----:B------:R-:W2:Y:S04]  /*1c6a0*/  LDL.LU R16, [R1+0x384] ;  /* 0x0003840001107983 */ /* 0x000ea80000300800 */
[----:B------:R1:W-:Y:S02]  /*1c6b0*/  LDGSTS.E [R6+0x21880], desc[UR22][R4.64], P1 ;  /* 0x2188000004067fae */ /* 0x0003e400089a1016 */
[----:B-1----:R-:W-:Y:S02]  /*1c6c0*/  IMAD.MOV.U32 R4, RZ, RZ, R7 ;  /* 0x000000ffff047224 */ /* 0x002fe400078e0007 */
[----:B------:R-:W-:Y:S01]  /*1c6d0*/  IMAD.MOV.U32 R5, RZ, RZ, R10 ;  /* 0x000000ffff057224 */ /* 0x000fe200078e000a */
[----:B------:R-:W1:Y:S01]  /*1c6e0*/  S2R R7, SR_TID.X ;  /* 0x0000000000077919 */ /* 0x000e620000002100 */
[----:B------:R-:W1:Y:S01]  /*1c6f0*/  S2R R10, SR_TID.X ;  /* 0x00000000000a7919 */ /* 0x000e620000002100 */
[----:B---3--:R-:W-:-:S02]  /*1c700*/  IADD3 R9, P3, PT, R9, R134, RZ ;  /* 0x0000008609097210 */ /* 0x008fc40007f7e0ff */
[----:B------:R-:W-:Y:S01]  /*1c710*/  IADD3 R8, P4, PT, R8, R134, RZ ;  /* 0x0000008608087210 */ /* 0x000fe20007f9e0ff */
[----:B------:R3:W-:Y:S04]  /*1c720*/  LDGSTS.E [R6+0x21c80], desc[UR22][R4.64], P1 ;  /* 0x21c8000004067fae */ /* 0x0007e800089a1016 */
[----:B------:R-:W-:Y:S01]  /*1c730*/  STL [R1+0x244], R9 ;  /* 0x0002440901007387 */ /* 0x000fe20000100800 */
[----:B----4-:R-:W-:-:S05]  /*1c740*/  IMAD.X R15, R15, 0x1, R133, P3 ;  /* 0x000000010f0f7824 */ /* 0x010fca00018e0685 */
[----:B------:R4:W-:Y:S01]  /*1c750*/  STL [R1+0x240], R15 ;  /* 0x0002400f01007387 */ /* 0x0009e20000100800 */
[----:B-1----:R-:W-:Y:S02]  /*1c760*/  IMAD.SHL.U32 R7, R7, 0x100, RZ ;  /* 0x0000010007077824 */ /* 0x002fe400078e00ff */
[----:B------:R-:W-:-:S05]  /*1c770*/  IMAD.SHL.U32 R10, R10, 0x4, RZ ;  /* 0x000000040a0a7824 */ /* 0x000fca00078e00ff */
[----:B------:R-:W-:Y:S01]  /*1c780*/  LOP3.LUT R7, R7, 0x607c, R10, 0xc8, !PT ;  /* 0x0000607c07077812 */ /* 0x000fe200078ec80a */
[----:B-----5:R-:W-:Y:S01]  /*1c790*/  IMAD.X R11, R11, 0x1, R133, P4 ;  /* 0x000000010b0b7824 */ /* 0x020fe200020e0685 */
[----:B------:R-:W-:Y:S02]  /*1c7a0*/  STL [R1+0x284], R8 ;  /* 0x0002840801007387 */ /* 0x000fe40000100800 */
[----:B------:R-:W-:Y:S02]  /*1c7b0*/  LOP3.LUT R7, R7, 0x20, RZ, 0x3c, !PT ;  /* 0x0000002007077812 */ /* 0x000fe400078e3cff */
[----:B------:R-:W5:Y:S01]  /*1c7c0*/  LDL.LU R10, [R1+0x3c8] ;  /* 0x0003c800010a7983 */ /* 0x000f620000300800 */
[----:B---3--:R-:W-:Y:S02]  /*1c7d0*/  IMAD.MOV.U32 R5, RZ, RZ, R15 ;  /* 0x000000ffff057224 */ /* 0x008fe400078e000f */
[----:B------:R-:W-:Y:S01]  /*1c7e0*/  VIADD R6, R7, UR5 ;  /* 0x0000000507067c36 */ /* 0x000fe20008000000 */
[----:B------:R1:W-:Y:S04]  /*1c7f0*/  STL [R1+0x280], R11 ;  /* 0x0002800b01007387 */ /* 0x0003e80000100800 */
[----:B------:R-:W3:Y:S04]  /*1c800*/  LDL.LU R7, [R1+0x408] ;  /* 0x0004080001077983 */ /* 0x000ee80000300800 */
[----:B----4-:R-:W4:Y:S01]  /*1c810*/  LDL.LU R15, [R1+0x3c4] ;  /* 0x0003c400010f7983 */ /* 0x010f220000300800 */
[----:B------:R-:W-:-:S03]  /*1c820*/  IMAD.MOV.U32 R4, RZ, RZ, R9 ;  /* 0x000000ffff047224 */ /* 0x000fc600078e0009 */
[----:B------:R-:W4:Y:S04]  /*1c830*/  LDL.LU R9, [R1+0x404] ;  /* 0x0004040001097983 */ /* 0x000f280000300800 */
[----:B------:R1:W-:Y:S02]  /*1c840*/  LDGSTS.E [R6+0x20100], desc[UR22][R4.64], P1 ;  /* 0x2010000004067fae */ /* 0x0003e400089a1016 */
[----:B-1----:R-:W-:Y:S01]  /*1c850*/  MOV R4, R8 ;  /* 0x0000000800047202 */ /* 0x002fe20000000f00 */
[----:B------:R-:W-:Y:S02]  /*1c860*/  IMAD.MOV.U32 R5, RZ, RZ, R11 ;  /* 0x000000ffff057224 */ /* 0x000fe400078e000b */
[----:B------:R-:W4:Y:S04]  /*1c870*/  LDL.LU R11, [R1+0x24c] ;  /* 0x00024c00010b7983 */ /* 0x000f280000300800 */
[----:B------:R-:W4:Y:S01]  /*1c880*/  LDL.LU R8, [R1+0x28c] ;  /* 0x00028c0001087983 */ /* 0x000f220000300800 */
[----:B------:R-:W-:-:S03]  /*1c890*/  IADD3 R12, P3, PT, R12, R134, RZ ;  /* 0x000000860c0c7210 */ /* 0x000fc60007f7e0ff */
[----:B------:R1:W-:Y:S02]  /*1c8a0*/  LDGSTS.E [R6+0x20500], desc[UR22][R4.64], P1 ;  /* 0x2050000004067fae */ /* 0x0003e400089a1016 */
[--C-:B------:R-:W-:Y:S01]  /*1c8b0*/  IMAD.X R13, R13, 0x1, R133.reuse, P3 ;  /* 0x000000010d0d7824 */ /* 0x100fe200018e0685 */
[----:B------:R-:W-:Y:S01]  /*1c8c0*/  IADD3 R19, P4, PT, R19, R134, RZ ;  /* 0x0000008613137210 */ /* 0x000fe20007f9e0ff */
[----:B------:R1:W-:Y:S04]  /*1c8d0*/  STL [R1+0x2c8], R12 ;  /* 0x0002c80c01007387 */ /* 0x0003e80000100800 */
[----:B------:R1:W-:Y:S01]  /*1c8e0*/  STL [R1+0x2c4], R13 ;  /* 0x0002c40d01007387 */ /* 0x0003e20000100800 */
[----:B------:R-:W-:Y:S02]  /*1c8f0*/  IMAD.X R20, R20, 0x1, R133, P4 ;  /* 0x0000000114147824 */ /* 0x000fe400020e0685 */
[----:B-1----:R-:W-:Y:S01]  /*1c900*/  IMAD.MOV.U32 R4, RZ, RZ, R12 ;  /* 0x000000ffff047224 */ /* 0x002fe200078e000c */
[----:B------:R-:W-:Y:S04]  /*1c910*/  STL [R1+0x308], R19 ;  /* 0x0003081301007387 */ /* 0x000fe80000100800 */
[----:B------:R-:W4:Y:S01]  /*1c920*/  LDL.LU R12, [R1+0x248] ;  /* 0x00024800010c7983 */ /* 0x000f220000300800 */
[----:B------:R-:W-:-:S03]  /*1c930*/  IMAD.MOV.U32 R5, RZ, RZ, R13 ;  /* 0x000000ffff057224 */ /* 0x000fc600078e000d */
[----:B------:R-:W-:Y:S04]  /*1c940*/  STL [R1+0x304], R20 ;  /* 0x0003041401007387 */ /* 0x000fe80000100800 */
[----:B------:R-:W4:Y:S04]  /*1c950*/  LDL.LU R13, [R1+0x288] ;  /* 0x00028800010d7983 */ /* 0x000f280000300800 */
[----:B------:R1:W-:Y:S02]  /*1c960*/  LDGSTS.E [R6+0x20900], desc[UR22][R4.64], P1 ;  /* 0x2090000004067fae */ /* 0x0003e400089a1016 */
[----:B-1----:R-:W-:-:S02]  /*1c970*/  IMAD.MOV.U32 R4, RZ, RZ, R19 ;  /* 0x000000ffff047224 */ /* 0x002fc400078e0013 */
[----:B------:R-:W-:-:S05]  /*1c980*/  IMAD.MOV.U32 R5, RZ, RZ, R20 ;  /* 0x000000ffff057224 */ /* 0x000fca00078e0014 */
[----:B------:R1:W-:Y:S01]  /*1c990*/  LDGSTS.E [R6+0x20d00], desc[UR22][R4.64], P1 ;  /* 0x20d0000004067fae */ /* 0x0003e200089a1016 */
[-C--:B------:R-:W-:Y:S02]  /*1c9a0*/  IADD3 R17, P3, PT, R17, R134.reuse, RZ ;  /* 0x0000008611117210 */ /* 0x080fe40007f7e0ff */
[----:B--2---:R-:W-:-:S03]  /*1c9b0*/  IADD3 R14, P4, PT, R14, R134, RZ ;  /* 0x000000860e0e7210 */ /* 0x004fc60007f9e0ff */
[----:B------:R-:W-:Y:S02]  /*1c9c0*/  IMAD.X R18, R18, 0x1, R133, P3 ;  /* 0x0000000112127824 */ /* 0x000fe400018e0685 */
[----:B-1----:R-:W-:Y:S02]  /*1c9d0*/  IMAD.MOV.U32 R4, RZ, RZ, R17 ;  /* 0x000000ffff047224 */ /* 0x002fe400078e0011 */
[----:B------:R-:W-:Y:S01]  /*1c9e0*/  IMAD.X R16, R16, 0x1, R133, P4 ;  /* 0x0000000110107824 */ /* 0x000fe200020e0685 */
[----:B------:R-:W-:Y:S01]  /*1c9f0*/  MOV R5, R18 ;  /* 0x0000001200057202 */ /* 0x000fe20000000f00 */
[----:B------:R-:W-:Y:S04]  /*1ca00*/  STL [R1+0x348], R17 ;  /* 0x0003481101007387 */ /* 0x000fe80000100800 */
[----:B------:R-:W-:Y:S04]  /*1ca10*/  STL [R1+0x344], R18 ;  /* 0x0003441201007387 */ /* 0x000fe80000100800 */
[----:B------:R-:W-:Y:S04]  /*1ca20*/  STL [R1+0x388], R14 ;  /* 0x0003880e01007387 */ /* 0x000fe80000100800 */
[----:B------:R1:W-:Y:S04]  /*1ca30*/  LDGSTS.E [R6+0x21100], desc[UR22][R4.64], P1 ;  /* 0x2110000004067fae */ /* 0x0003e800089a1016 */
[----:B------:R2:W-:Y:S01]  /*1ca40*/  STL [R1+0x384], R16 ;  /* 0x0003841001007387 */ /* 0x0005e20000100800 */
[----:B-1----:R-:W-:-:S02]  /*1ca50*/  IMAD.MOV.U32 R5, RZ, RZ, R16 ;  /* 0x000000ffff057224 */ /* 0x002fc400078e0010 */
[----:B------:R-:W-:Y:S01]  /*1ca60*/  IMAD.MOV.U32 R4, RZ, RZ, R14 ;  /* 0x000000ffff047224 */ /* 0x000fe200078e000e */
[----:B--2---:R-:W2:Y:S04]  /*1ca70*/  LDL.LU R16, [R1+0x2cc] ;  /* 0x0002cc0001107983 */ /* 0x004ea80000300800 */
[----:B------:R-:W2:Y:S04]  /*1ca80*/  LDL.LU R14, [R1+0x2d0] ;  /* 0x0002d000010e7983 */ /* 0x000ea80000300800 */
[----:B------:R-:W2:Y:S04]  /*1ca90*/  LDL.LU R20, [R1+0x30c] ;  /* 0x00030c0001147983 */ /* 0x000ea80000300800 */
[----:B------:R-:W2:Y:S04]  /*1caa0*/  LDL.LU R19, [R1+0x310] ;  /* 0x0003100001137983 */ /* 0x000ea80000300800 */
[----:B------:R1:W-:Y:S01]  /*1cab0*/  LDGSTS.E [R6+0x21500], desc[UR22][R4.64], P1 ;  /* 0x2150000004067fae */ /* 0x0003e200089a1016 */
[----:B-----5:R-:W-:-:S02]  /*1cac0*/  IADD3 R10, P3, PT, R10, R134, RZ ;  /* 0x000000860a0a7210 */ /* 0x020fc40007f7e0ff */
[----:B---3--:R-:W-:-:S03]  /*1cad0*/  IADD3 R7, P4, PT, R7, R134, RZ ;  /* 0x0000008607077210 */ /* 0x008fc60007f9e0ff */
[----:B----4-:R-:W-:Y:S02]  /*1cae0*/  IMAD.X R15, R15, 0x1, R133, P3 ;  /* 0x000000010f0f7824 */ /* 0x010fe400018e0685 */
[----:B-1----:R-:W-:Y:S02]  /*1caf0*/  IMAD.MOV.U32 R4, RZ, RZ, R10 ;  /* 0x000000ffff047224 */ /* 0x002fe400078e000a */
[----:B------:R-:W-:Y:S01]  /*1cb00*/  IMAD.MOV.U32 R5, RZ, RZ, R15 ;  /* 0x000000ffff057224 */ /* 0x000fe200078e000f */
[----:B------:R1:W-:Y:S01]  /*1cb10*/  STL [R1+0x3c8], R10 ;  /* 0x0003c80a01007387 */ /* 0x0003e20000100800 */
[----:B------:R-:W-:-:S03]  /*1cb20*/  IMAD.X R9, R9, 0x1, R133, P4 ;  /* 0x0000000109097824 */ /* 0x000fc600020e0685 */
[----:B------:R-:W-:Y:S04]  /*1cb30*/  STL [R1+0x3c4], R15 ;  /* 0x0003c40f01007387 */ /* 0x000fe80000100800 */
[----:B------:R-:W-:Y:S04]  /*1cb40*/  STL [R1+0x408], R7 ;  /* 0x0004080701007387 */ /* 0x000fe80000100800 */
[----:B------:R-:W3:Y:S04]  /*1cb50*/  LDL.LU R17, [R1+0x350] ;  /* 0x0003500001117983 */ /* 0x000ee80000300800 */
[----:B------:R4:W-:Y:S04]  /*1cb60*/  LDGSTS.E [R6+0x21900], desc[UR22][R4.64], P1 ;  /* 0x2190000004067fae */ /* 0x0009e800089a1016 */
[----:B------:R5:W-:Y:S01]  /*1cb70*/  STL [R1+0x404], R9 ;  /* 0x0004040901007387 */ /* 0x000be20000100800 */
[----:B------:R-:W-:-:S02]  /*1cb80*/  IADD3 R11, P3, PT, R11, R134, RZ ;  /* 0x000000860b0b7210 */ /* 0x000fc40007f7e0ff */
[----:B------:R-:W-:Y:S01]  /*1cb90*/  IADD3 R8, P4, PT, R8, R134, RZ ;  /* 0x0000008608087210 */ /* 0x000fe20007f9e0ff */
[----:B-1----:R-:W3:Y:S01]  /*1cba0*/  LDL.LU R10, [R1+0x390] ;  /* 0x00039000010a7983 */ /* 0x002ee20000300800 */
[----:B----4-:R-:W-:-:S03]  /*1cbb0*/  IMAD.MOV.U32 R4, RZ, RZ, R7 ;  /* 0x000000ffff047224 */ /* 0x010fc600078e0007 */
[----:B------:R-:W4:Y:S01]  /*1cbc0*/  LDL.LU R18, [R1+0x34c] ;  /* 0x00034c0001127983 */ /* 0x000f220000300800 */
[----:B------:R-:W-:Y:S02]  /*1cbd0*/  IMAD.MOV.U32 R5, RZ, RZ, R9 ;  /* 0x000000ffff057224 */ /* 0x000fe400078e0009 */
[----:B-----5:R-:W1:Y:S01]  /*1cbe0*/  S2R R9, SR_TID.X ;  /* 0x0000000000097919 */ /* 0x020e620000002100 */
[----:B------:R-:W5:Y:S01]  /*1cbf0*/  S2R R7, SR_TID.X ;  /* 0x0000000000077919 */ /* 0x000f620000002100 */
[----:B------:R-:W4:Y:S01]  /*1cc00*/  LDL.LU R15, [R1+0x38c] ;  /* 0x00038c00010f7983 */ /* 0x000f220000300800 */
[----:B------:R-:W-:-:S03]  /*1cc10*/  IADD3.X R12, PT, PT, R12, R133, RZ, P3, !PT ;  /* 0x000000850c0c7210 */ /* 0x000fc60001ffe4ff */
[----:B------:R-:W-:Y:S04]  /*1cc20*/  STL [R1+0x24c], R11 ;  /* 0x00024c0b01007387 */ /* 0x000fe80000100800 */
[----:B------:R1:W-:Y:S01]  /*1cc30*/  STL [R1+0x248], R12 ;  /* 0x0002480c01007387 */ /* 0x0003e20000100800 */
[----:B------:R-:W-:-:S03]  /*1cc40*/  IMAD.X R13, R13, 0x1, R133, P4 ;  /* 0x000000010d0d7824 */ /* 0x000fc600020e0685 */
[----:B------:R-:W-:Y:S04]  /*1cc50*/  STL [R1+0x28c], R8 ;  /* 0x00028c0801007387 */ /* 0x000fe80000100800 */
[----:B------:R5:W-:Y:S01]  /*1cc60*/  LDGSTS.E [R6+0x21d00], desc[UR22][R4.64], P1 ;  /* 0x21d0000004067fae */ /* 0x000be200089a1016 */
[----:B-1----:R-:W-:Y:S02]  /*1cc70*/  IMAD.SHL.U32 R9, R9, 0x4, RZ ;  /* 0x0000000409097824 */ /* 0x002fe400078e00ff */
[----:B-----5:R-:W-:-:S05]  /*1cc80*/  IMAD.SHL.U32 R7, R7, 0x100, RZ ;  /* 0x0000010007077824 */ /* 0x020fca00078e00ff */
[----:B------:R-:W-:Y:S02]  /*1cc90*/  LOP3.LUT R7, R7, 0x607c, R9, 0xc8, !PT ;  /* 0x0000607c07077812 */ /* 0x000fe400078ec809 */
[----:B------:R-:W5:Y:S02]  /*1cca0*/  LDL.LU R9, [R1+0x3d0] ;  /* 0x0003d00001097983 */ /* 0x000f640000300800 */
[----:B------:R-:W-:Y:S01]  /*1ccb0*/  LOP3.LUT R7, R7, 0x30, RZ, 0x3c, !PT ;  /* 0x0000003007077812 */ /* 0x000fe200078e3cff */
[----:B------:R-:W-:Y:S01]  /*1ccc0*/  IMAD.MOV.U32 R5, RZ, RZ, R12 ;  /* 0x000000ffff057224 */ /* 0x000fe200078e000c */
[----:B------:R1:W-:Y:S03]  /*1ccd0*/  STL [R1+0x288], R13 ;  /* 0x0002880d01007387 */ /* 0x0003e60000100800 */
[----:B------:R-:W-:Y:S02]  /*1cce0*/  VIADD R6, R7, UR5 ;  /* 0x0000000507067c36 */ /* 0x000fe40008000000 */
[----:B------:R-:W5:Y:S04]  /*1ccf0*/  LDL.LU R7, [R1+0x410] ;  /* 0x0004100001077983 */ /* 0x000f680000300800 */
[----:B------:R-:W5:Y:S01]  /*1cd00*/  LDL.LU R12, [R1+0x3cc] ;  /* 0x0003cc00010c7983 */ /* 0x000f620000300800 */
[----:B------:R-:W-:-:S03]  /*1cd10*/  IMAD.MOV.U32 R4, RZ, RZ, R11 ;  /* 0x000000ffff047224 */ /* 0x000fc600078e000b */
[----:B------:R-:W5:Y:S04]  /*1cd20*/  LDL.LU R11, [R1+0x40c] ;  /* 0x00040c00010b7983 */ /* 0x000f680000300800 */
[----:B------:R1:W-:Y:S02]  /*1cd30*/  LDGSTS.E [R6+0x20180], desc[UR22][R4.64], P1 ;  /* 0x2018000004067fae */ /* 0x0003e400089a1016 */
[----:B-1----:R-:W-:Y:S02]  /*1cd40*/  IMAD.MOV.U32 R4, RZ, RZ, R8 ;  /* 0x000000ffff047224 */ /* 0x002fe400078e0008 */
[----:B------:R-:W-:Y:S02]  /*1cd50*/  IMAD.MOV.U32 R5, RZ, RZ, R13 ;  /* 0x000000ffff057224 */ /* 0x000fe400078e000d */
[----:B------:R-:W5:Y:S04]  /*1cd60*/  LDL.LU R13, [R1+0x254] ;  /* 0x00025400010d7983 */ /* 0x000f680000300800 */
[----:B------:R-:W5:Y:S04]  /*1cd70*/  LDL.LU R8, [R1+0x294] ;  /* 0x0002940001087983 */ /* 0x000f680000300800 */
[----:B------:R1:W-:Y:S01]  /*1cd80*/  LDGSTS.E [R6+0x20580], desc[UR22][R4.64], P1 ;  /* 0x2058000004067fae */ /* 0x0003e200089a1016 */
[----:B--2---:R-:W-:-:S05]  /*1cd90*/  IADD3 R14, P3, PT, R14, R134, RZ ;  /* 0x000000860e0e7210 */ /* 0x004fca0007f7e0ff */
[--C-:B------:R-:W-:Y:S01]  /*1cda0*/  IMAD.X R16, R16, 0x1, R133.reuse, P3 ;  /* 0x0000000110107824 */ /* 0x100fe200018e0685 */
[----:B------:R-:W-:Y:S01]  /*1cdb0*/  IADD3 R19, P4, PT, R19, R134, RZ ;  /* 0x0000008613137210 */ /* 0x000fe20007f9e0ff */
[----:B------:R-:W-:Y:S02]  /*1cdc0*/  STL [R1+0x2d0], R14 ;  /* 0x0002d00e01007387 */ /* 0x000fe40000100800 */
[----:B-1----:R-:W-:Y:S02]  /*1cdd0*/  IMAD.MOV.U32 R5, RZ, RZ, R16 ;  /* 0x000000ffff057224 */ /* 0x002fe400078e0010 */
[----:B------:R1:W-:Y:S01]  /*1cde0*/  STL [R1+0x2cc], R16 ;  /* 0x0002cc1001007387 */ /* 0x0003e20000100800 */
[----:B------:R-:W-:-:S03]  /*1cdf0*/  IMAD.X R20, R20, 0x1, R133, P4 ;  /* 0x0000000114147824 */ /* 0x000fc600020e0685 */
[----:B------:R-:W-:Y:S01]  /*1ce00*/  STL [R1+0x310], R19 ;  /* 0x0003101301007387 */ /* 0x000fe20000100800 */
[----:B------:R-:W-:-:S03]  /*1ce10*/  IMAD.MOV.U32 R4, RZ, RZ, R14 ;  /* 0x000000ffff047224 */ /* 0x000fc600078e000e */
[----:B-1----:R-:W2:Y:S04]  /*1ce20*/  LDL.LU R16, [R1+0x250] ;  /* 0x0002500001107983 */ /* 0x002ea80000300800 */
[----:B------:R-:W-:Y:S04]  /*1ce30*/  STL [R1+0x30c], R20 ;  /* 0x00030c1401007387 */ /* 0x000fe80000100800 */
[----:B------:R-:W2:Y:S04]  /*1ce40*/  LDL.LU R14, [R1+0x290] ;  /* 0x00029000010e7983 */ /* 0x000ea80000300800 */
[----:B------:R1:W-:Y:S02]  /*1ce50*/  LDGSTS.E [R6+0x20980], desc[UR22][R4.64], P1 ;  /* 0x2098000004067fae */ /* 0x0003e400089a1016 */
[----:B-1----:R-:W-:Y:S01]  /*1ce60*/  MOV R4, R19 ;  /* 0x0000001300047202 */ /* 0x002fe20000000f00 */
[----:B------:R-:W-:-:S05]  /*1ce70*/  IMAD.MOV.U32 R5, RZ, RZ, R20 ;  /* 0x000000ffff057224 */ /* 0x000fca00078e0014 */
[----:B------:R1:W-:Y:S01]  /*1ce80*/  LDGSTS.E [R6+0x20d80], desc[UR22][R4.64], P1 ;  /* 0x20d8000004067fae */ /* 0x0003e200089a1016 */
[----:B---3--:R-:W-:-:S05]  /*1ce90*/  IADD3 R17, P3, PT, R17, R134, RZ ;  /* 0x0000008611117210 */ /* 0x008fca0007f7e0ff */
[----:B-1----:R-:W-:Y:S01]  /*1cea0*/  IMAD.MOV.U32 R4, RZ, RZ, R17 ;  /* 0x000000ffff047224 */ /* 0x002fe200078e0011 */
[----:B------:R-:W-:Y:S01]  /*1ceb0*/  IADD3 R10, P4, PT, R10, R134, RZ ;  /* 0x000000860a0a7210 */ /* 0x000fe20007f9e0ff */
[----:B----4-:R-:W-:-:S04]  /*1cec0*/  IMAD.X R18, R18, 0x1, R133, P3 ;  /* 0x0000000112127824 */ /* 0x010fc800018e0685 */
[----:B------:R-:W-:Y:S01]  /*1ced0*/  IMAD.MOV.U32 R5, RZ, RZ, R18 ;  /* 0x000000ffff057224 */ /* 0x000fe200078e0012 */
[----:B------:R-:W-:Y:S04]  /*1cee0*/  STL [R1+0x350], R17 ;  /* 0x0003501101007387 */ /* 0x000fe80000100800 */
[----:B------:R1:W-:Y:S01]  /*1cef0*/  LDGSTS.E [R6+0x21180], desc[UR22][R4.64], P1 ;  /* 0x2118000004067fae */ /* 0x0003e200089a1016 */
[----:B------:R-:W-:-:S03]  /*1cf00*/  IMAD.X R15, R15, 0x1, R133, P4 ;  /* 0x000000010f0f7824 */ /* 0x000fc600020e0685 */
[----:B------:R-:W-:Y:S04]  /*1cf10*/  STL [R1+0x34c], R18 ;  /* 0x00034c1201007387 */ /* 0x000fe80000100800 */
[----:B------:R-:W-:Y:S01]  /*1cf20*/  STL [R1+0x390], R10 ;  /* 0x0003900a01007387 */ /* 0x000fe20000100800 */
[----:B-1----:R-:W-:Y:S02]  /*1cf30*/  IMAD.MOV.U32 R4, RZ, RZ, R10 ;  /* 0x000000ffff047224 */ /* 0x002fe400078e000a */
[----:B------:R-:W-:Y:S01]  /*1cf40*/  IMAD.MOV.U32 R5, RZ, RZ, R15 ;  /* 0x000000ffff057224 */ /* 0x000fe200078e000f */
[----:B------:R1:W-:Y:S04]  /*1cf50*/  STL [R1+0x38c], R15 ;  /* 0x00038c0f01007387 */ /* 0x0003e80000100800 */
[----:B------:R3:W-:Y:S04]  /*1cf60*/  LDGSTS.E [R6+0x21580], desc[UR22][R4.64], P1 ;  /* 0x2158000004067fae */ /* 0x0007e800089a1016 */
[----:B-1----:R-:W4:Y:S04]  /*1cf70*/  LDL.LU R15, [R1+0x2d4] ;  /* 0x0002d400010f7983 */ /* 0x002f280000300800 */
[----:B------:R-:W4:Y:S04]  /*1cf80*/  LDL.LU R10, [R1+0x2d8] ;  /* 0x0002d800010a7983 */ /* 0x000f280000300800 */
[----:B------:R-:W4:Y:S04]  /*1cf90*/  LDL.LU R20, [R1+0x314] ;  /* 0x0003140001147983 */ /* 0x000f280000300800 */
[----:B------:R-:W4:Y:S01]  /*1cfa0*/  LDL.LU R19, [R1+0x318] ;  /* 0x0003180001137983 */ /* 0x000f220000300800 */
[----:B-----5:R-:W-:-:S05]  /*1cfb0*/  IADD3 R9, P3, PT, R9, R134, RZ ;  /* 0x0000008609097210 */ /* 0x020fca0007f7e0ff */
[----:B---3--:R-:W-:Y:S02]  /*1cfc0*/  IMAD.MOV.U32 R4, RZ, RZ, R9 ;  /* 0x000000ffff047224 */ /* 0x008fe400078e0009 */
[----:B------:R-:W-:Y:S01]  /*1cfd0*/  IMAD.X R12, R12, 0x1, R133, P3 ;  /* 0x000000010c0c7824 */ /* 0x000fe200018e0685 */
[----:B------:R-:W-:-:S04]  /*1cfe0*/  IADD3 R7, P4, PT, R7, R134, RZ ;  /* 0x0000008607077210 */ /* 0x000fc80007f9e0ff */
[----:B------:R-:W-:Y:S01]  /*1cff0*/  MOV R5, R12 ;  /* 0x0000000c00057202 */ /* 0x000fe20000000f00 */
[----:B------:R-:W-:Y:S04]  /*1d000*/  STL [R1+0x3d0], R9 ;  /* 0x0003d00901007387 */ /* 0x000fe80000100800 */
[----:B------:R1:W-:Y:S04]  /*1d010*/  STL [R1+0x3cc], R12 ;  /* 0x0003cc0c01007387 */ /* 0x0003e80000100800 */
[----:B------:R3:W-:Y:S04]  /*1d020*/  LDGSTS.E [R6+0x21980], desc[UR22][R4.64], P1 ;  /* 0x2198000004067fae */ /* 0x0007e800089a1016 */
[----:B------:R5:W-:Y:S01]  /*1d030*/  STL [R1+0x410], R7 ;  /* 0x0004100701007387 */ /* 0x000be20000100800 */
[----:B-1----:R-:W1:Y:S01]  /*1d040*/  S2R R12, SR_TID.X ;  /* 0x00000000000c7919 */ /* 0x002e620000002100 */
[----:B---3--:R-:W-:-:S02]  /*1d050*/  IMAD.MOV.U32 R4, RZ, RZ, R7 ;  /* 0x000000ffff047224 */ /* 0x008fc400078e0007 */
[----:B------:R-:W3:Y:S01]  /*1d060*/  LDL.LU R17, [R1+0x358] ;  /* 0x0003580001117983 */ /* 0x000ee20000300800 */
[----:B-----5:R-:W5:Y:S01]  /*1d070*/  S2R R7, SR_TID.X ;  /* 0x0000000000077919 */ /* 0x020f620000002100 */
[----:B------:R-:W-:-:S05]  /*1d080*/  IMAD.X R11, R11, 0x1, R133, P4 ;  /* 0x000000010b0b7824 */ /* 0x000fca00020e0685 */
[----:B------:R1:W-:Y:S04]  /*1d090*/  STL [R1+0x40c], R11 ;  /* 0x00040c0b01007387 */ /* 0x0003e80000100800 */
[----:B------:R-:W3:Y:S01]  /*1d0a0*/  LDL.LU R9, [R1+0x398] ;  /* 0x0003980001097983 */ /* 0x000ee20000300800 */
[----:B------:R-:W-:-:S03]  /*1d0b0*/  IADD3 R13, P3, PT, R13, R134, RZ ;  /* 0x000000860d0d7210 */ /* 0x000fc60007f7e0ff */
[----:B------:R-:W3:Y:S01]  /*1d0c0*/  LDL.LU R18, [R1+0x354] ;  /* 0x0003540001127983 */ /* 0x000ee20000300800 */
[----:B------:R-:W-:-:S03]  /*1d0d0*/  IMAD.MOV.U32 R5, RZ, RZ, R11 ;  /* 0x000000ffff057224 */ /* 0x000fc600078e000b */
[----:B-1----:R-:W3:Y:S01]  /*1d0e0*/  LDL.LU R11, [R1+0x394] ;  /* 0x00039400010b7983 */ /* 0x002ee20000300800 */
[----:B------:R-:W-:Y:S01]  /*1d0f0*/  IMAD.SHL.U32 R12, R12, 0x4, RZ ;  /* 0x000000040c0c7824 */ /* 0x000fe200078e00ff */
[----:B------:R-:W-:Y:S01]  /*1d100*/  IADD3 R8, P4, PT, R8, R134, RZ ;  /* 0x0000008608087210 */ /* 0x000fe20007f9e0ff */
[----:B-----5:R-:W-:Y:S01]  /*1d110*/  IMAD.SHL.U32 R7, R7, 0x100, RZ ;  /* 0x0000010007077824 */ /* 0x020fe200078e00ff */
[----:B------:R1:W-:Y:S04]  /*1d120*/  LDGSTS.E [R6+0x21d80], desc[UR22][R4.64], P1 ;  /* 0x21d8000004067fae */ /* 0x0003e800089a1016 */
[----:B------:R-:W-:Y:S01]  /*1d130*/  LOP3.LUT R7, R7, 0x607c, R12, 0xc8, !PT ;  /* 0x0000607c07077812 */ /* 0x000fe200078ec80c */
[----:B------:R-:W-:Y:S03]  /*1d140*/  STL [R1+0x254], R13 ;  /* 0x0002540d01007387 */ /* 0x000fe60000100800 */
[----:B------:R-:W-:-:S05]  /*1d150*/  LOP3.LUT R7, R7, 0x40, RZ, 0x3c, !PT ;  /* 0x0000004007077812 */ /* 0x000fca00078e3cff */
[----:B-1----:R-:W-:Y:S02]  /*1d160*/  VIADD R6, R7, UR5 ;  /* 0x0000000507067c36 */ /* 0x002fe40008000000 */
[----:B------:R-:W-:Y:S02]  /*1d170*/  IMAD.MOV.U32 R4, RZ, RZ, R13 ;  /* 0x000000ffff047224 */ /* 0x000fe400078e000d */
[----:B--2---:R-:W-:-:S05]  /*1d180*/  IMAD.X R16, R16, 0x1, R133, P3 ;  /* 0x0000000110107824 */ /* 0x004fca00018e0685 */
[----:B------:R1:W-:Y:S01]  /*1d190*/  STL [R1+0x250], R16 ;  /* 0x0002501001007387 */ /* 0x0003e20000100800 */
[----:B------:R-:W-:-:S03]  /*1d1a0*/  IMAD.X R14, R14, 0x1, R133, P4 ;  /* 0x000000010e0e7824 */ /* 0x000fc600020e0685 */
        /* <DEDUP_REMOVED lines=8> */
[----:B-1----:R-:W-:Y:S01]  /*1d230*/  IMAD.MOV.U32 R4, RZ, RZ, R8 ;  /* 0x000000ffff047224 */ /* 0x002fe200078e0008 */
[----:B------:R-:W-:-:S02]  /*1d240*/  MOV R5, R14 ;  /* 0x0000000e00057202 */ /* 0x000fc40000000f00 */
[----:B-----5:R-:W5:Y:S04]  /*1d250*/  LDL.LU R14, [R1+0x25c] ;  /* 0x00025c00010e7983 */ /* 0x020f680000300800 */
[----:B------:R-:W5:Y:S04]  /*1d260*/  LDL.LU R8, [R1+0x29c] ;  /* 0x00029c0001087983 */ /* 0x000f680000300800 */
[----:B------:R1:W-:Y:S01]  /*1d270*/  LDGSTS.E [R6+0x20600], desc[UR22][R4.64], P1 ;  /* 0x2060000004067fae */ /* 0x0003e200089a1016 */
[----:B----4-:R-:W-:-:S05]  /*1d280*/  IADD3 R10, P3, PT, R10, R134, RZ ;  /* 0x000000860a0a7210 */ /* 0x010fca0007f7e0ff */
[----:B------:R-:W-:Y:S01]  /*1d290*/  IMAD.X R15, R15, 0x1, R133, P3 ;  /* 0x000000010f0f7824 */ /* 0x000fe200018e0685 */
[----:B------:R-:W-:Y:S01]  /*1d2a0*/  IADD3 R19, P4, PT, R19, R134, RZ ;  /* 0x0000008613137210 */ /* 0x000fe20007f9e0ff */
[----:B------:R-:W-:Y:S02]  /*1d2b0*/  STL [R1+0x2d8], R10 ;  /* 0x0002d80a01007387 */ /* 0x000fe40000100800 */
[----:B-1----:R-:W-:Y:S02]  /*1d2c0*/  IMAD.MOV.U32 R5, RZ, RZ, R15 ;  /* 0x000000ffff057224 */ /* 0x002fe400078e000f */
[----:B------:R1:W-:Y:S01]  /*1d2d0*/  STL [R1+0x2d4], R15 ;  /* 0x0002d40f01007387 */ /* 0x0003e20000100800 */
[----:B------:R-:W-:Y:S02]  /*1d2e0*/  IMAD.X R20, R20, 0x1, R133, P4 ;  /* 0x0000000114147824 */ /* 0x000fe400020e0685 */
[----:B------:R-:W-:Y:S01]  /*1d2f0*/  IMAD.MOV.U32 R4, RZ, RZ, R10 ;  /* 0x000000ffff047224 */ /* 0x000fe200078e000a */
[----:B------:R-:W-:Y:S04]  /*1d300*/  STL [R1+0x318], R19 ;  /* 0x0003181301007387 */ /* 0x000fe80000100800 */
[----:B------:R4:W-:Y:S04]  /*1d310*/  LDGSTS.E [R6+0x20a00], desc[UR22][R4.64], P1 ;  /* 0x20a0000004067fae */ /* 0x0009e800089a1016 */
[----:B-1----:R-:W5:Y:S04]  /*1d320*/  LDL.LU R15, [R1+0x258] ;  /* 0x00025800010f7983 */ /* 0x002f680000300800 */
[----:B------:R-:W-:Y:S04]  /*1d330*/  STL [R1+0x314], R20 ;  /* 0x0003141401007387 */ /* 0x000fe80000100800 */
[----:B------:R-:W5:Y:S01]  /*1d340*/  LDL.LU R10, [R1+0x298] ;  /* 0x00029800010a7983 */ /* 0x000f620000300800 */
[----:B----4-:R-:W-:-:S02]  /*1d350*/  IMAD.MOV.U32 R4, RZ, RZ, R19 ;  /* 0x000000ffff047224 */ /* 0x010fc400078e0013 */
[----:B------:R-:W-:-:S05]  /*1d360*/  IMAD.MOV.U32 R5, RZ, RZ, R20 ;  /* 0x000000ffff057224 */ /* 0x000fca00078e0014 */
[----:B------:R1:W-:Y:S01]  /*1d370*/  LDGSTS.E [R6+0x20e00], desc[UR22][R4.64], P1 ;  /* 0x20e0000004067fae */ /* 0x0003e200089a1016 */
[----:B---3--:R-:W-:-:S05]  /*1d380*/  IADD3 R17, P3, PT, R17, R134, RZ ;  /* 0x0000008611117210 */ /* 0x008fca0007f7e0ff */
[----:B-1----:R-:W-:Y:S01]  /*1d390*/  IMAD.MOV.U32 R4, RZ, RZ, R17 ;  /* 0x000000ffff047224 */ /* 0x002fe200078e0011 */
[----:B------:R-:W-:Y:S01]  /*1d3a0*/  STL [R1+0x358], R17 ;  /* 0x0003581101007387 */ /* 0x000fe20000100800 */
[----:B------:R-:W-:Y:S01]  /*1d3b0*/  IADD3 R9, P4, PT, R9, R134, RZ ;  /* 0x0000008609097210 */ /* 0x000fe20007f9e0ff */
[----:B------:R-:W-:-:S04]  /*1d3c0*/  IMAD.X R18, R18, 0x1, R133, P3 ;  /* 0x0000000112127824 */ /* 0x000fc800018e0685 */
[----:B------:R-:W-:Y:S02]  /*1d3d0*/  IMAD.MOV.U32 R5, RZ, RZ, R18 ;  /* 0x000000ffff057224 */ /* 0x000fe400078e0012 */
[----:B------:R-:W-:Y:S01]  /*1d3e0*/  IMAD.X R11, R11, 0x1, R133, P4 ;  /* 0x000000010b0b7824 */ /* 0x000fe200020e0685 */
[----:B------:R-:W-:Y:S04]  /*1d3f0*/  STL [R1+0x354], R18 ;  /* 0x0003541201007387 */ /* 0x000fe80000100800 */
[----:B------:R-:W-:Y:S04]  /*1d400*/  STL [R1+0x398], R9 ;  /* 0x0003980901007387 */ /* 0x000fe80000100800 */
[----:B------:R1:W-:Y:S04]  /*1d410*/  LDGSTS.E [R6+0x21200], desc[UR22][R4.64], P1 ;  /* 0x2120000004067fae */ /* 0x0003e800089a1016 */
[----:B------:R3:W-:Y:S01]  /*1d420*/  STL [R1+0x394], R11 ;  /* 0x0003940b01007387 */ /* 0x0007e20000100800 */
[----:B-1----:R-:W-:Y:S01]  /*1d430*/  IMAD.MOV.U32 R5, RZ, RZ, R11 ;  /* 0x000000ffff057224 */ /* 0x002fe200078e000b */
[----:B------:R-:W-:-:S02]  /*1d440*/  MOV R4, R9 ;  /* 0x0000000900047202 */ /* 0x000fc40000000f00 */
[----:B---3--:R-:W3:Y:S04]  /*1d450*/  LDL.LU R11, [R1+0x2dc] ;  /* 0x0002dc00010b7983 */ /* 0x008ee80000300800 */
[----:B------:R-:W4:Y:S04]  /*1d460*/  LDL.LU R9, [R1+0x2e0] ;  /* 0x0002e00001097983 */ /* 0x000f280000300800 */
[----:B------:R-:W3:Y:S04]  /*1d470*/  LDL.LU R20, [R1+0x31c] ;  /* 0x00031c0001147983 */ /* 0x000ee80000300800 */
[----:B------:R-:W3:Y:S04]  /*1d480*/  LDL.LU R19, [R1+0x320] ;  /* 0x0003200001137983 */ /* 0x000ee80000300800 */
[----:B------:R1:W-:Y:S01]  /*1d490*/  LDGSTS.E [R6+0x21600], desc[UR22][R4.64], P1 ;  /* 0x2160000004067fae */ /* 0x0003e200089a1016 */
[----:B--2---:R-:W-:-:S02]  /*1d4a0*/  IADD3 R7, P3, PT, R7, R134, RZ ;  /* 0x0000008607077210 */ /* 0x004fc40007f7e0ff */
[----:B------:R-:W-:-:S03]  /*1d4b0*/  IADD3 R12, P4, PT, R12, R134, RZ ;  /* 0x000000860c0c7210 */ /* 0x000fc60007f9e0ff */
[----:B------:R-:W-:Y:S01]  /*1d4c0*/  IMAD.X R16, R16, 0x1, R133, P3 ;  /* 0x0000000110107824 */ /* 0x000fe200018e0685 */
[----:B------:R2:W-:Y:S01]  /*1d4d0*/  STL [R1+0x3d8], R7 ;  /* 0x0003d80701007387 */ /* 0x0005e20000100800 */
[----:B-1----:R-:W-:Y:S02]  /*1d4e0*/  IMAD.MOV.U32 R4, RZ, RZ, R7 ;  /* 0x000000ffff047224 */ /* 0x002fe400078e0007 */
[----:B------:R-:W-:Y:S01]  /*1d4f0*/  IMAD.X R13, R13, 0x1, R133, P4 ;  /* 0x000000010d0d7824 */ /* 0x000fe200020e0685 */
[----:B------:R1:W-:Y:S04]  /*1d500*/  STL [R1+0x3d4], R16 ;  /* 0x0003d41001007387 */ /* 0x0003e80000100800 */
[----:B------:R1:W-:Y:S01]  /*1d510*/  STL [R1+0x418], R12 ;  /* 0x0004180c01007387 */ /* 0x0003e20000100800 */
[----:B------:R-:W-:-:S03]  /*1d520*/  IMAD.MOV.U32 R5, RZ, RZ, R16 ;  /* 0x000000ffff057224 */ /* 0x000fc600078e0010 */
[----:B--2---:R-:W2:Y:S04]  /*1d530*/  LDL.LU R7, [R1+0x360] ;  /* 0x0003600001077983 */ /* 0x004ea80000300800 */
[----:B------:R5:W-:Y:S04]  /*1d540*/  STL [R1+0x414], R13 ;  /* 0x0004140d01007387 */ /* 0x000be80000100800 */
[----:B-1----:R-:W2:Y:S04]  /*1d550*/  LDL.LU R16, [R1+0x3a0] ;  /* 0x0003a00001107983 */ /* 0x002ea80000300800 */
[----:B------:R-:W2:Y:S04]  /*1d560*/  LDL.LU R17, [R1+0x35c] ;  /* 0x00035c0001117983 */ /* 0x000ea80000300800 */
[----:B------:R-:W2:Y:S04]  /*1d570*/  LDL.LU R18, [R1+0x39c] ;  /* 0x00039c0001127983 */ /* 0x000ea80000300800 */
[----:B------:R1:W-:Y:S02]  /*1d580*/  LDGSTS.E [R6+0x21a00], desc[UR22][R4.64], P1 ;  /* 0x21a0000004067fae */ /* 0x0003e400089a1016 */
[----:B-1----:R-:W-:-:S02]  /*1d590*/  IMAD.MOV.U32 R4, RZ, RZ, R12 ;  /* 0x000000ffff047224 */ /* 0x002fc400078e000c */
[----:B------:R-:W-:Y:S01]  /*1d5a0*/  IMAD.MOV.U32 R5, RZ, RZ, R13 ;  /* 0x000000ffff057224 */ /* 0x000fe200078e000d */
[----:B------:R-:W1:Y:S01]  /*1d5b0*/  S2R R12, SR_TID.X ;  /* 0x00000000000c7919 */ /* 0x000e620000002100 */
[----:B-----5:R-:W5:Y:S01]  /*1d5c0*/  S2R R13, SR_TID.X ;  /* 0x00000000000d7919 */ /* 0x020f620000002100 */
[-C--:B------:R-:W-:Y:S02]  /*1d5d0*/  IADD3 R14, P3, PT, R14, R134.reuse, RZ ;  /* 0x000000860e0e7210 */ /* 0x080fe40007f7e0ff */
[----:B------:R-:W-:Y:S01]  /*1d5e0*/  IADD3 R8, P4, PT, R8, R134, RZ ;  /* 0x0000008608087210 */ /* 0x000fe20007f9e0ff */
[----:B------:R1:W-:Y:S04]  /*1d5f0*/  LDGSTS.E [R6+0x21e00], desc[UR22][R4.64], P1 ;  /* 0x21e0000004067fae */ /* 0x0003e800089a1016 */
[----:B------:R1:W-:Y:S02]  /*1d600*/  STL [R1+0x25c], R14 ;  /* 0x00025c0e01007387 */ /* 0x0003e40000100800 */
[----:B-1----:R-:W-:-:S02]  /*1d610*/  IMAD.SHL.U32 R12, R12, 0x100, RZ ;  /* 0x000001000c0c7824 */ /* 0x002fc400078e00ff */
[----:B-----5:R-:W-:-:S05]  /*1d620*/  IMAD.SHL.U32 R13, R13, 0x4, RZ ;  /* 0x000000040d0d7824 */ /* 0x020fca00078e00ff */
[----:B------:R-:W-:-:S04]  /*1d630*/  LOP3.LUT R12, R12, 0x607c, R13, 0xc8, !PT ;  /* 0x0000607c0c0c7812 */ /* 0x000fc800078ec80d */
[----:B------:R-:W-:Y:S01]  /*1d640*/  LOP3.LUT R12, R12, 0x50, RZ, 0x3c, !PT ;  /* 0x000000500c0c7812 */ /* 0x000fe200078e3cff */
[----:B------:R-:W-:-:S04]  /*1d650*/  IMAD.X R15, R15, 0x1, R133, P3 ;  /* 0x000000010f0f7824 */ /* 0x000fc800018e0685 */
[----:B------:R-:W-:Y:S01]  /*1d660*/  VIADD R6, R12, UR5 ;  /* 0x000000050c067c36 */ /* 0x000fe20008000000 */
[----:B------:R1:W-:Y:S01]  /*1d670*/  STL [R1+0x258], R15 ;  /* 0x0002580f01007387 */ /* 0x0003e20000100800 */
[----:B------:R-:W-:-:S03]  /*1d680*/  IADD3.X R10, PT, PT, R10, R133, RZ, P4, !PT ;  /* 0x000000850a0a7210 */ /* 0x000fc600027fe4ff */
[----:B------:R-:W-:Y:S04]  /*1d690*/  STL [R1+0x29c], R8 ;  /* 0x00029c0801007387 */ /* 0x000fe80000100800 */
[----:B------:R-:W5:Y:S01]  /*1d6a0*/  LDL.LU R12, [R1+0x3e0] ;  /* 0x0003e000010c7983 */ /* 0x000f620000300800 */
[----:B------:R-:W-:-:S03]  /*1d6b0*/  IMAD.MOV.U32 R4, RZ, RZ, R14 ;  /* 0x000000ffff047224 */ /* 0x000fc600078e000e */
[----:B------:R1:W-:Y:S04]  /*1d6c0*/  STL [R1+0x298], R10 ;  /* 0x0002980a01007387 */ /* 0x0003e80000100800 */
[----:B------:R-:W5:Y:S04]  /*1d6d0*/  LDL.LU R13, [R1+0x420] ;  /* 0x00042000010d7983 */ /* 0x000f680000300800 */
[----:B------:R-:W5:Y:S01]  /*1d6e0*/  LDL.LU R14, [R1+0x3dc] ;  /* 0x0003dc00010e7983 */ /* 0x000f620000300800 */
[----:B------:R-:W-:-:S03]  /*1d6f0*/  IMAD.MOV.U32 R5, RZ, RZ, R15 ;  /* 0x000000ffff057224 */ /* 0x000fc600078e000f */
[----:B-1----:R-:W5:Y:S04]  /*1d700*/  LDL.LU R15, [R1+0x41c] ;  /* 0x00041c00010f7983 */ /* 0x002f680000300800 */
[----:B------:R1:W-:Y:S02]  /*1d710*/  LDGSTS.E [R6+0x20280], desc[UR22][R4.64], P1 ;  /* 0x2028000004067fae */ /* 0x0003e400089a1016 */
[----:B-1----:R-:W-:Y:S02]  /*1d720*/  IMAD.MOV.U32 R4, RZ, RZ, R8 ;  /* 0x000000ffff047224 */ /* 0x002fe400078e0008 */
[----:B------:R-:W-:Y:S02]  /*1d730*/  IMAD.MOV.U32 R5, RZ, RZ, R10 ;  /* 0x000000ffff057224 */ /* 0x000fe400078e000a */
[----:B------:R-:W5:Y:S04]  /*1d740*/  LDL.LU R10, [R1+0x264] ;  /* 0x00026400010a7983 */ /* 0x000f680000300800 */
[----:B------:R-:W5:Y:S04]  /*1d750*/  LDL.LU R8, [R1+0x2a4] ;  /* 0x0002a40001087983 */ /* 0x000f680000300800 */
[----:B------:R1:W-:Y:S01]  /*1d760*/  LDGSTS.E [R6+0x20680], desc[UR22][R4.64], P1 ;  /* 0x2068000004067fae */ /* 0x0003e200089a1016 */
[----:B----4-:R-:W-:-:S05]  /*1d770*/  IADD3 R9, P3, PT, R9, R134, RZ ;  /* 0x0000008609097210 */ /* 0x010fca0007f7e0ff */
[----:B---3--:R-:W-:Y:S01]  /*1d780*/  IMAD.X R11, R11, 0x1, R133, P3 ;  /* 0x000000010b0b7824 */ /* 0x008fe200018e0685 */
[----:B------:R-:W-:Y:S01]  /*1d790*/  IADD3 R19, P4, PT, R19, R134, RZ ;  /* 0x0000008613137210 */ /* 0x000fe20007f9e0ff */
[----:B------:R-:W-:Y:S02]  /*1d7a0*/  STL [R1+0x2e0], R9 ;  /* 0x0002e00901007387 */ /* 0x000fe40000100800 */
[----:B-1----:R-:W-:Y:S02]  /*1d7b0*/  IMAD.MOV.U32 R5, RZ, RZ, R11 ;  /* 0x000000ffff057224 */ /* 0x002fe400078e000b */
[----:B------:R-:W-:Y:S01]  /*1d7c0*/  IMAD.X R20, R20, 0x1, R133, P4 ;  /* 0x0000000114147824 */ /* 0x000fe200020e0685 */
[----:B------:R1:W-:Y:S01]  /*1d7d0*/  STL [R1+0x2dc], R11 ;  /* 0x0002dc0b01007387 */ /* 0x0003e20000100800 */
[----:B------:R-:W-:-:S03]  /*1d7e0*/  IMAD.MOV.U32 R4, RZ, RZ, R9 ;  /* 0x000000ffff047224 */ /* 0x000fc600078e0009 */
[----:B------:R-:W-:Y:S04]  /*1d7f0*/  STL [R1+0x320], R19 ;  /* 0x0003201301007387 */ /* 0x000fe80000100800 */
[----:B------:R3:W-:Y:S04]  /*1d800*/  LDGSTS.E [R6+0x20a80], desc[UR22][R4.64], P1 ;  /* 0x20a8000004067fae */ /* 0x0007e800089a1016 */
[----:B-1----:R-:W4:Y:S04]  /*1d810*/  LDL.LU R11, [R1+0x260] ;  /* 0x00026000010b7983 */ /* 0x002f280000300800 */
[----:B------:R-:W-:Y:S04]  /*1d820*/  STL [R1+0x31c], R20 ;  /* 0x00031c1401007387 */ /* 0x000fe80000100800 */
[----:B------:R-:W4:Y:S01]  /*1d830*/  LDL.LU R9, [R1+0x2a0] ;  /* 0x0002a00001097983 */ /* 0x000f220000300800 */
[----:B---3--:R-:W-:Y:S01]  /*1d840*/  IMAD.MOV.U32 R4, RZ, RZ, R19 ;  /* 0x000000ffff047224 */ /* 0x008fe200078e0013 */
[----:B------:R-:W-:-:S05]  /*1d850*/  MOV R5, R20 ;  /* 0x0000001400057202 */ /* 0x000fca0000000f00 */
[----:B------:R1:W-:Y:S01]  /*1d860*/  LDGSTS.E [R6+0x20e80], desc[UR22][R4.64], P1 ;  /* 0x20e8000004067fae */ /* 0x0003e200089a1016 */
[-C--:B--2---:R-:W-:Y:S02]  /*1d870*/  IADD3 R7, P3, PT, R7, R134.reuse, RZ ;  /* 0x0000008607077210 */ /* 0x084fe40007f7e0ff */
[----:B------:R-:W-:-:S03]  /*1d880*/  IADD3 R16, P4, PT, R16, R134, RZ ;  /* 0x0000008610107210 */ /* 0x000fc60007f9e0ff */
[----:B------:R-:W-:Y:S01]  /*1d890*/  IMAD.X R17, R17, 0x1, R133, P3 ;  /* 0x0000000111117824 */ /* 0x000fe200018e0685 */
[----:B------:R-:W-:Y:S01]  /*1d8a0*/  STL [R1+0x360], R7 ;  /* 0x0003600701007387 */ /* 0x000fe20000100800 */
[----:B-1----:R-:W-:Y:S02]  /*1d8b0*/  IMAD.MOV.U32 R4, RZ, RZ, R7 ;  /* 0x000000ffff047224 */ /* 0x002fe400078e0007 */
[----:B------:R-:W-:Y:S01]  /*1d8c0*/  IMAD.X R18, R18, 0x1, R133, P4 ;  /* 0x0000000112127824 */ /* 0x000fe200020e0685 */
[----:B------:R1:W-:Y:S01]  /*1d8d0*/  STL [R1+0x35c], R17 ;  /* 0x00035c1101007387 */ /* 0x0003e20000100800 */
[----:B------:R-:W-:-:S03]  /*1d8e0*/  IMAD.MOV.U32 R5, RZ, RZ, R17 ;  /* 0x000000ffff057224 */ /* 0x000fc600078e0011 */
[----:B------:R-:W-:Y:S04]  /*1d8f0*/  STL [R1+0x3a0], R16 ;  /* 0x0003a01001007387 */ /* 0x000fe80000100800 */
[----:B------:R2:W-:Y:S04]  /*1d900*/  LDGSTS.E [R6+0x21280], desc[UR22][R4.64], P1 ;  /* 0x2128000004067fae */ /* 0x0005e800089a1016 */
[----:B-1----:R-:W3:Y:S04]  /*1d910*/  LDL.LU R17, [R1+0x2e8] ;  /* 0x0002e80001117983 */ /* 0x002ee80000300800 */
[----:B------:R1:W-:Y:S04]  /*1d920*/  STL [R1+0x39c], R18 ;  /* 0x00039c1201007387 */ /* 0x0003e80000100800 */
[----:B------:R-:W3:Y:S01]  /*1d930*/  LDL.LU R7, [R1+0x328] ;  /* 0x0003280001077983 */ /* 0x000ee20000300800 */
[----:B--2---:R-:W-:-:S03]  /*1d940*/  IMAD.MOV.U32 R5, RZ, RZ, R18 ;  /* 0x000000ffff057224 */ /* 0x004fc600078e0012 */
[----:B-1----:R-:W2:Y:S01]  /*1d950*/  LDL.LU R18, [R1+0x2e4] ;  /* 0x0002e40001127983 */ /* 0x002ea20000300800 */
[----:B------:R-:W-:-:S03]  /*1d960*/  IMAD.MOV.U32 R4, RZ, RZ, R16 ;  /* 0x000000ffff047224 */ /* 0x000fc600078e0010 */
[----:B------:R-:W2:Y:S01]  /*1d970*/  LDL.LU R16, [R1+0x324] ;  /* 0x0003240001107983 */ /* 0x000ea20000300800 */
[----:B------:R-:W1:Y:S01]  /*1d980*/  S2R R20, SR_TID.X ;  /* 0x0000000000147919 */ /* 0x000e620000002100 */
[----:B------:R-:W1:Y:S02]  /*1d990*/  S2R R19, SR_TID.X ;  /* 0x0000000000137919 */ /* 0x000e640000002100 */
[----:B------:R1:W-:Y:S01]  /*1d9a0*/  LDGSTS.E [R6+0x21680], desc[UR22][R4.64], P1 ;  /* 0x2168000004067fae */ /* 0x0003e200089a1016 */
[-C--:B-----5:R-:W-:Y:S02]  /*1d9b0*/  IADD3 R12, P3, PT, R12, R134.reuse, RZ ;  /* 0x000000860c0c7210 */ /* 0x0a0fe40007f7e0ff */
[----:B------:R-:W-:-:S03]  /*1d9c0*/  IADD3 R13, P4, PT, R13, R134, RZ ;  /* 0x000000860d0d7210 */ /* 0x000fc60007f9e0ff */
[--C-:B------:R-:W-:Y:S01]  /*1d9d0*/  IMAD.X R14, R14, 0x1, R133.reuse, P3 ;  /* 0x000000010e0e7824 */ /* 0x100fe200018e0685 */
[----:B------:R-:W-:Y:S01]  /*1d9e0*/  STL [R1+0x3e0], R12 ;  /* 0x0003e00c01007387 */ /* 0x000fe20000100800 */
[----:B-1----:R-:W-:Y:S02]  /*1d9f0*/  IMAD.MOV.U32 R4, RZ, RZ, R12 ;  /* 0x000000ffff047224 */ /* 0x002fe400078e000c */
[----:B------:R-:W-:Y:S01]  /*1da00*/  IMAD.X R15, R15, 0x1, R133, P4 ;  /* 0x000000010f0f7824 */ /* 0x000fe200020e0685 */
[----:B------:R1:W-:Y:S01]  /*1da10*/  STL [R1+0x3dc], R14 ;  /* 0x0003dc0e01007387 */ /* 0x0003e20000100800 */
[----:B------:R-:W-:-:S03]  /*1da20*/  IMAD.MOV.U32 R5, RZ, RZ, R14 ;  /* 0x000000ffff057224 */ /* 0x000fc600078e000e */
[----:B------:R-:W-:Y:S01]  /*1da30*/  STL [R1+0x420], R13 ;  /* 0x0004200d01007387 */ /* 0x000fe20000100800 */
[----:B------:R-:W-:Y:S02]  /*1da40*/  IMAD.SHL.U32 R20, R20, 0x4, RZ ;  /* 0x0000000414147824 */ /* 0x000fe400078e00ff */
[----:B------:R-:W-:Y:S01]  /*1da50*/  IMAD.SHL.U32 R19, R19, 0x100, RZ ;  /* 0x0000010013137824 */ /* 0x000fe200078e00ff */
[----:B------:R5:W-:Y:S04]  /*1da60*/  LDGSTS.E [R6+0x21a80], desc[UR22][R4.64], P1 ;  /* 0x21a8000004067fae */ /* 0x000be800089a1016 */
[----:B-1----:R-:W2:Y:S04]  /*1da70*/  LDL.LU R14, [R1+0x368] ;  /* 0x00036800010e7983 */ /* 0x002ea80000300800 */
[----:B------:R1:W-:Y:S04]  /*1da80*/  STL [R1+0x41c], R15 ;  /* 0x00041c0f01007387 */ /* 0x0003e80000100800 */
[----:B------:R-:W2:Y:S01]  /*1da90*/  LDL.LU R12, [R1+0x3a8] ;  /* 0x0003a800010c7983 */ /* 0x000ea20000300800 */
[----:B-----5:R-:W-:Y:S01]  /*1daa0*/  IMAD.MOV.U32 R5, RZ, RZ, R15 ;  /* 0x000000ffff057224 */ /* 0x020fe200078e000f */
[----:B------:R-:W-:-:S02]  /*1dab0*/  IADD3 R10, P3, PT, R10, R134, RZ ;  /* 0x000000860a0a7210 */ /* 0x000fc40007f7e0ff */
[----:B-1----:R-:W5:Y:S01]  /*1dac0*/  LDL.LU R15, [R1+0x364] ;  /* 0x00036400010f7983 */ /* 0x002f620000300800 */
[----:B------:R-:W-:Y:S02]  /*1dad0*/  LOP3.LUT R19, R19, 0x607c, R20, 0xc8, !PT ;  /* 0x0000607c13137812 */ /* 0x000fe400078ec814 */
[----:B------:R-:W-:Y:S02]  /*1dae0*/  MOV R4, R13 ;  /* 0x0000000d00047202 */ /* 0x000fe40000000f00 */
[----:B------:R-:W5:Y:S01]  /*1daf0*/  LDL.LU R13, [R1+0x3a4] ;  /* 0x0003a400010d7983 */ /* 0x000f620000300800 */
[----:B------:R-:W-:Y:S02]  /*1db00*/  IADD3 R8, P4, PT, R8, R134, RZ ;  /* 0x0000008608087210 */ /* 0x000fe40007f9e0ff */
[----:B------:R-:W-:Y:S01]  /*1db10*/  LOP3.LUT R19, R19, 0x60, RZ, 0x3c, !PT ;  /* 0x0000006013137812 */ /* 0x000fe200078e3cff */
[----:B------:R1:W-:Y:S04]  /*1db20*/  LDGSTS.E [R6+0x21e80], desc[UR22][R4.64], P1 ;  /* 0x21e8000004067fae */ /* 0x0003e800089a1016 */
[----:B------:R4:W-:Y:S01]  /*1db30*/  STL [R1+0x264], R10 ;  /* 0x0002640a01007387 */ /* 0x0009e20000100800 */
[----:B-1----:R-:W-:-:S02]  /*1db40*/  VIADD R6, R19, UR5 ;  /* 0x0000000513067c36 */ /* 0x002fc40008000000 */
[----:B------:R-:W-:Y:S02]  /*1db50*/  IMAD.MOV.U32 R4, RZ, RZ, R10 ;  /* 0x000000ffff047224 */ /* 0x000fe400078e000a */
[----:B----4-:R-:W-:-:S04]  /*1db60*/  IMAD.X R11, R11, 0x1, R133, P3 ;  /* 0x000000010b0b7824 */ /* 0x010fc800018e0685 */
[----:B------:R-:W-:Y:S01]  /*1db70*/  IMAD.MOV.U32 R5, RZ, RZ, R11 ;  /* 0x000000ffff057224 */ /* 0x000fe200078e000b */
[----:B------:R-:W-:Y:S01]  /*1db80*/  STL [R1+0x260], R11 ;  /* 0x0002600b01007387 */ /* 0x000fe20000100800 */
[----:B------:R-:W-:-:S03]  /*1db90*/  IMAD.X R9, R9, 0x1, R133, P4 ;  /* 0x0000000109097824 */ /* 0x000fc600020e0685 */
[----:B------:R1:W-:Y:S04]  /*1dba0*/  STL [R1+0x2a4], R8 ;  /* 0x0002a40801007387 */ /* 0x0003e80000100800 */
[----:B------:R4:W-:Y:S04]  /*1dbb0*/  STL [R1+0x2a0], R9 ;  /* 0x0002a00901007387 */ /* 0x0009e80000100800 */
[----:B------:R1:W-:Y:S04]  /*1dbc0*/  LDGSTS.E [R6+0x20300], desc[UR22][R4.64], P1 ;  /* 0x2030000004067fae */ /* 0x0003e800089a1016 */
[----:B------:R-:W5:Y:S01]  /*1dbd0*/  LDL.LU R10, [R1+0x3e4] ;  /* 0x0003e400010a7983 */ /* 0x000f620000300800 */
[----:B-1----:R-:W-:-:S03]  /*1dbe0*/  IMAD.MOV.U32 R4, RZ, RZ, R8 ;  /* 0x000000ffff047224 */ /* 0x002fc600078e0008 */
[----:B------:R-:W5:Y:S01]  /*1dbf0*/  LDL.LU R8, [R1+0x3e8] ;  /* 0x0003e80001087983 */ /* 0x000f620000300800 */
[----:B------:R-:W-:-:S03]  /*1dc00*/  IMAD.MOV.U32 R5, RZ, RZ, R9 ;  /* 0x000000ffff057224 */ /* 0x000fc600078e0009 */
[----:B------:R-:W5:Y:S04]  /*1dc10*/  LDL.LU R11, [R1+0x424] ;  /* 0x00042400010b7983 */ /* 0x000f680000300800 */
[----:B----4-:R-:W4:Y:S04]  /*1dc20*/  LDL.LU R9, [R1+0x428] ;  /* 0x0004280001097983 */ /* 0x010f280000300800 */
[----:B------:R1:W-:Y:S01]  /*1dc30*/  LDGSTS.E [R6+0x20700], desc[UR22][R4.64], P1 ;  /* 0x2070000004067fae */ /* 0x0003e200089a1016 */
[-C--:B---3--:R-:W-:Y:S02]  /*1dc40*/  IADD3 R17, P3, PT, R17, R134.reuse, RZ ;  /* 0x0000008611117210 */ /* 0x088fe40007f7e0ff */
[----:B------:R-:W-:-:S03]  /*1dc50*/  IADD3 R7, P4, PT, R7, R134, RZ ;  /* 0x0000008607077210 */ /* 0x000fc60007f9e0ff */
[----:B-1----:R-:W-:Y:S01]  /*1dc60*/  IMAD.MOV.U32 R4, RZ, RZ, R17 ;  /* 0x000000ffff047224 */ /* 0x002fe200078e0011 */
[----:B--2---:R-:W-:Y:S01]  /*1dc70*/  IADD3.X R18, PT, PT, R18, R133, RZ, P3, !PT ;  /* 0x0000008512127210 */ /* 0x004fe20001ffe4ff */
[----:B------:R-:W-:Y:S01]  /*1dc80*/  STL [R1+0x2e8], R17 ;  /* 0x0002e81101007387 */ /* 0x000fe20000100800 */
[----:B------:R-:W-:-:S03]  /*1dc90*/  IMAD.X R16, R16, 0x1, R133, P4 ;  /* 0x0000000110107824 */ /* 0x000fc600020e0685 */
[----:B------:R-:W-:Y:S01]  /*1dca0*/  IMAD.MOV.U32 R5, RZ, RZ, R18 ;  /* 0x000000ffff057224 */ /* 0x000fe200078e0012 */
[----:B------:R-:W-:Y:S04]  /*1dcb0*/  STL [R1+0x2e4], R18 ;  /* 0x0002e41201007387 */ /* 0x000fe80000100800 */
[----:B------:R1:W-:Y:S04]  /*1dcc0*/  STL [R1+0x328], R7 ;  /* 0x0003280701007387 */ /* 0x0003e80000100800 */
[----:B------:R2:W-:Y:S04]  /*1dcd0*/  LDGSTS.E [R6+0x20b00], desc[UR22][R4.64], P1 ;  /* 0x20b0000004067fae */ /* 0x0005e800089a1016 */
[----:B------:R3:W-:Y:S04]  /*1dce0*/  STL [R1+0x324], R16 ;  /* 0x0003241001007387 */ /* 0x0007e80000100800 */
[----:B------:R-:W4:Y:S01]  /*1dcf0*/  LDL.LU R22, [R1+0x268] ;  /* 0x0002680001167983 */ /* 0x000f220000300800 */
[----:B--2---:R-:W-:-:S03]  /*1dd00*/  IMAD.MOV.U32 R4, RZ, RZ, R7 ;  /* 0x000000ffff047224 */ /* 0x004fc600078e0007 */
[----:B-1----:R-:W2:Y:S04]  /*1dd10*/  LDL.LU R7, [R1+0x26c] ;  /* 0x00026c0001077983 */ /* 0x002ea80000300800 */
[----:B------:R-:W2:Y:S04]  /*1dd20*/  LDL.LU R21, [R1+0x2a8] ;  /* 0x0002a80001157983 */ /* 0x000ea80000300800 */
[----:B------:R-:W2:Y:S01]  /*1dd30*/  LDL.LU R20, [R1+0x2ac] ;  /* 0x0002ac0001147983 */ /* 0x000ea20000300800 */
[----:B------:R-:W-:-:S05]  /*1dd40*/  IMAD.MOV.U32 R5, RZ, RZ, R16 ;  /* 0x000000ffff057224 */ /* 0x000fca00078e0010 */
[----:B------:R1:W-:Y:S01]  /*1dd50*/  LDGSTS.E [R6+0x20f00], desc[UR22][R4.64], P1 ;  /* 0x20f0000004067fae */ /* 0x0003e200089a1016 */
[-C--:B------:R-:W-:Y:S02]  /*1dd60*/  IADD3 R14, P3, PT, R14, R134.reuse, RZ ;  /* 0x000000860e0e7210 */ /* 0x080fe40007f7e0ff */
[----:B------:R-:W-:-:S03]  /*1dd70*/  IADD3 R12, P4, PT, R12, R134, RZ ;  /* 0x000000860c0c7210 */ /* 0x000fc60007f9e0ff */
[----:B------:R-:W-:Y:S01]  /*1dd80*/  STL [R1+0x368], R14 ;  /* 0x0003680e01007387 */ /* 0x000fe20000100800 */
[--C-:B-----5:R-:W-:Y:S02]  /*1dd90*/  IMAD.X R15, R15, 0x1, R133.reuse, P3 ;  /* 0x000000010f0f7824 */ /* 0x120fe400018e0685 */
[----:B------:R-:W-:-:S03]  /*1dda0*/  IMAD.X R13, R13, 0x1, R133, P4 ;  /* 0x000000010d0d7824 */ /* 0x000fc600020e0685 */
[----:B------:R5:W-:Y:S04]  /*1ddb0*/  STL [R1+0x364], R15 ;  /* 0x0003640f01007387 */ /* 0x000be80000100800 */
[----:B------:R-:W-:Y:S04]  /*1ddc0*/  STL [R1+0x3a8], R12 ;  /* 0x0003a80c01007387 */ /* 0x000fe80000100800 */
[----:B------:R-:W2:Y:S04]  /*1ddd0*/  LDL.LU R18, [R1+0x2f0] ;  /* 0x0002f00001127983 */ /* 0x000ea80000300800 */
[----:B------:R5:W-:Y:S04]  /*1dde0*/  STL [R1+0x3a4], R13 ;  /* 0x0003a40d01007387 */ /* 0x000be80000100800 */
[----:B---3--:R-:W3:Y:S04]  /*1ddf0*/  LDL.LU R16, [R1+0x330] ;  /* 0x0003300001107983 */ /* 0x008ee80000300800 */
[----:B------:R-:W3:Y:S01]  /*1de00*/  LDL.LU R19, [R1+0x2ec] ;  /* 0x0002ec0001137983 */ /* 0x000ee20000300800 */
[----:B-1----:R-:W-:-:S02]  /*1de10*/  IMAD.MOV.U32 R4, RZ, RZ, R14 ;  /* 0x000000ffff047224 */ /* 0x002fc400078e000e */
[----:B------:R-:W-:Y:S01]  /*1de20*/  IMAD.MOV.U32 R5, RZ, RZ, R15 ;  /* 0x000000ffff057224 */ /* 0x000fe200078e000f */
[----:B------:R-:W3:Y:S04]  /*1de30*/  LDL.LU R17, [R1+0x32c] ;  /* 0x00032c0001117983 */ /* 0x000ee80000300800 */
[----:B-----5:R-:W5:Y:S04]  /*1de40*/  LDL.LU R15, [R1+0x36c] ;  /* 0x00036c00010f7983 */ /* 0x020f680000300800 */
[----:B------:R-:W5:Y:S04]  /*1de50*/  LDL.LU R14, [R1+0x370] ;  /* 0x00037000010e7983 */ /* 0x000f680000300800 */
[----:B------:R1:W-:Y:S02]  /*1de60*/  LDGSTS.E [R6+0x21300], desc[UR22][R4.64], P1 ;  /* 0x2130000004067fae */ /* 0x0003e400089a1016 */
[----:B-1----:R-:W-:Y:S01]  /*1de70*/  IMAD.MOV.U32 R4, RZ, RZ, R12 ;  /* 0x000000ffff047224 */ /* 0x002fe200078e000c */
[----:B------:R-:W-:-:S02]  /*1de80*/  MOV R5, R13 ;  /* 0x0000000d00057202 */ /* 0x000fc40000000f00 */
[----:B------:R-:W5:Y:S04]  /*1de90*/  LDL.LU R13, [R1+0x3ac] ;  /* 0x0003ac00010d7983 */ /* 0x000f680000300800 */
[----:B------:R-:W5:Y:S04]  /*1dea0*/  LDL.LU R12, [R1+0x3b0] ;  /* 0x0003b000010c7983 */ /* 0x000f680000300800 */
[----:B------:R1:W-:Y:S01]  /*1deb0*/  LDGSTS.E [R6+0x21700], desc[UR22][R4.64], P1 ;  /* 0x2170000004067fae */ /* 0x0003e200089a1016 */
[----:B------:R-:W-:-:S05]  /*1dec0*/  IADD3 R8, P3, PT, R8, R134, RZ ;  /* 0x0000008608087210 */ /* 0x000fca0007f7e0ff */
[--C-:B------:R-:W-:Y:S01]  /*1ded0*/  IMAD.X R10, R10, 0x1, R133.reuse, P3 ;  /* 0x000000010a0a7824 */ /* 0x100fe200018e0685 */
[----:B----4-:R-:W-:Y:S01]  /*1dee0*/  IADD3 R9, P4, PT, R9, R134, RZ ;  /* 0x0000008609097210 */ /* 0x010fe20007f9e0ff */
[----:B------:R-:W-:Y:S01]  /*1def0*/  STL [R1+0x3e8], R8 ;  /* 0x0003e80801007387 */ /* 0x000fe20000100800 */
[----:B-1----:R-:W-:Y:S02]  /*1df00*/  IMAD.MOV.U32 R4, RZ, RZ, R8 ;  /* 0x000000ffff047224 */ /* 0x002fe400078e0008 */
[----:B------:R-:W-:Y:S01]  /*1df10*/  IMAD.MOV.U32 R5, RZ, RZ, R10 ;  /* 0x000000ffff057224 */ /* 0x000fe200078e000a */
[----:B------:R1:W-:Y:S01]  /*1df20*/  STL [R1+0x3e4], R10 ;  /* 0x0003e40a01007387 */ /* 0x0003e20000100800 */
[----:B------:R-:W-:-:S03]  /*1df30*/  IMAD.X R11, R11, 0x1, R133, P4 ;  /* 0x000000010b0b7824 */ /* 0x000fc600020e0685 */
[----:B------:R-:W-:Y:S04]  /*1df40*/  STL [R1+0x428], R9 ;  /* 0x0004280901007387 */ /* 0x000fe80000100800 */
[----:B------:R4:W-:Y:S04]  /*1df50*/  LDGSTS.E [R6+0x21b00], desc[UR22][R4.64], P1 ;  /* 0x21b0000004067fae */ /* 0x0009e800089a1016 */
[----:B-1----:R-:W5:Y:S04]  /*1df60*/  LDL.LU R10, [R1+0x3f0] ;  /* 0x0003f000010a7983 */ /* 0x002f680000300800 */
[----:B------:R1:W-:Y:S04]  /*1df70*/  STL [R1+0x424], R11 ;  /* 0x0004240b01007387 */ /* 0x0003e80000100800 */
[----:B------:R-:W5:Y:S01]  /*1df80*/  LDL.LU R8, [R1+0x430] ;  /* 0x0004300001087983 */ /* 0x000f620000300800 */
[----:B----4-:R-:W-:-:S03]  /*1df90*/  IMAD.MOV.U32 R5, RZ, RZ, R11 ;  /* 0x000000ffff057224 */ /* 0x010fc600078e000b */
[----:B-1----:R-:W4:Y:S01]  /*1dfa0*/  LDL.LU R11, [R1+0x3ec] ;  /* 0x0003ec00010b7983 */ /* 0x002f220000300800 */
[----:B------:R-:W-:-:S03]  /*1dfb0*/  IMAD.MOV.U32 R4, RZ, RZ, R9 ;  /* 0x000000ffff047224 */ /* 0x000fc600078e0009 */
[----:B------:R-:W4:Y:S04]  /*1dfc0*/  LDL.LU R9, [R1+0x42c] ;  /* 0x00042c0001097983 */ /* 0x000f280000300800 */
[----:B------:R1:W-:Y:S01]  /*1dfd0*/  LDGSTS.E [R6+0x21f00], desc[UR22][R4.64], P1 ;  /* 0x21f0000004067fae */ /* 0x0003e200089a1016 */
[----:B--2---:R-:W-:-:S05]  /*1dfe0*/  IADD3 R7, P3, PT, R7, R134, RZ ;  /* 0x0000008607077210 */ /* 0x004fca0007f7e0ff */
[--C-:B------:R-:W-:Y:S01]  /*1dff0*/  IMAD.X R22, R22, 0x1, R133.reuse, P3 ;  /* 0x0000000116167824 */ /* 0x100fe200018e0685 */
[----:B------:R-:W-:Y:S01]  /*1e000*/  IADD3 R20, P4, PT, R20, R134, RZ ;  /* 0x0000008614147210 */ /* 0x000fe20007f9e0ff */
[----:B------:R2:W-:Y:S04]  /*1e010*/  STL [R1+0x26c], R7 ;  /* 0x00026c0701007387 */ /* 0x0005e80000100800 */
[----:B------:R-:W-:Y:S01]  /*1e020*/  IMAD.X R21, R21, 0x1, R133, P4 ;  /* 0x0000000115157824 */ /* 0x000fe200020e0685 */
[----:B------:R2:W-:Y:S01]  /*1e030*/  STL [R1+0x268], R22 ;  /* 0x0002681601007387 */ /* 0x0005e20000100800 */
[----:B-1----:R-:W-:-:S03]  /*1e040*/  IMAD.MOV.U32 R4, RZ, RZ, R7 ;  /* 0x000000ffff047224 */ /* 0x002fc600078e0007 */
[----:B------:R1:W-:Y:S04]  /*1e050*/  STL [R1+0x2ac], R20 ;  /* 0x0002ac1401007387 */ /* 0x0003e80000100800 */
[----:B------:R1:W-:Y:S04]  /*1e060*/  STL [R1+0x2a8], R21 ;  /* 0x0002a81501007387 */ /* 0x0003e80000100800 */
[----:B--2---:R-:W2:Y:S01]  /*1e070*/  LDL R7, [R1+0x434] ;  /* 0x0004340001077983 */ /* 0x004ea20000100800 */
[----:B------:R-:W1:Y:S01]  /*1e080*/  S2R R24, SR_TID.X ;  /* 0x0000000000187919 */ /* 0x000e620000002100 */
[----:B------:R-:W1:Y:S01]  /*1e090*/  S2R R23, SR_TID.X ;  /* 0x0000000000177919 */ /* 0x000e620000002100 */
[----:B------:R-:W-:-:S02]  /*1e0a0*/  IMAD.MOV.U32 R5, RZ, RZ, R22 ;  /* 0x000000ffff057224 */ /* 0x000fc400078e0016 */
[----:B-1----:R-:W-:Y:S02]  /*1e0b0*/  IMAD.SHL.U32 R24, R24, 0x4, RZ ;  /* 0x0000000418187824 */ /* 0x002fe400078e00ff */
[----:B------:R-:W-:-:S05]  /*1e0c0*/  IMAD.SHL.U32 R23, R23, 0x100, RZ ;  /* 0x0000010017177824 */ /* 0x000fca00078e00ff */
[----:B------:R-:W-:-:S04]  /*1e0d0*/  LOP3.LUT R23, R23, 0x607c, R24, 0xc8, !PT ;  /* 0x0000607c17177812 */ /* 0x000fc800078ec818 */
[----:B------:R-:W-:-:S04]  /*1e0e0*/  LOP3.LUT R23, R23, 0x70, RZ, 0x3c, !PT ;  /* 0x0000007017177812 */ /* 0x000fc800078e3cff */
[----:B------:R-:W-:Y:S02]  /*1e0f0*/  IADD3 R6, PT, PT, R23, UR5, RZ ;  /* 0x0000000517067c10 */ /* 0x000fe4000fffe0ff */
[----:B------:R-:W-:-:S03]  /*1e100*/  IADD3 R18, P3, PT, R18, R134, RZ ;  /* 0x0000008612127210 */ /* 0x000fc60007f7e0ff */
[----:B------:R1:W-:Y:S01]  /*1e110*/  LDGSTS.E [R6+0x20380], desc[UR22][R4.64], P1 ;  /* 0x2038000004067fae */ /* 0x0003e200089a1016 */
[----:B---3--:R-:W-:Y:S01]  /*1e120*/  IADD3 R16, P4, PT, R16, R134, RZ ;  /* 0x0000008610107210 */ /* 0x008fe20007f9e0ff */
[----:B------:R-:W-:Y:S02]  /*1e130*/  IMAD.X R19, R19, 0x1, R133, P3 ;  /* 0x0000000113137824 */ /* 0x000fe400018e0685 */
[----:B-1----:R-:W-:Y:S02]  /*1e140*/  IMAD.MOV.U32 R4, RZ, RZ, R20 ;  /* 0x000000ffff047224 */ /* 0x002fe400078e0014 */
[----:B------:R-:W-:Y:S02]  /*1e150*/  IMAD.MOV.U32 R5, RZ, RZ, R21 ;  /* 0x000000ffff057224 */ /* 0x000fe400078e0015 */
[----:B------:R-:W-:-:S03]  /*1e160*/  IMAD.X R17, R17, 0x1, R133, P4 ;  /* 0x0000000111117824 */ /* 0x000fc600020e0685 */
[----:B------:R1:W-:Y:S01]  /*1e170*/  LDGSTS.E [R6+0x20780], desc[UR22][R4.64], P1 ;  /* 0x2078000004067fae */ /* 0x0003e200089a1016 */
[----:B-----5:R-:W-:-:S04]  /*1e180*/  IADD3 R14, P3, PT, R14, R134, RZ ;  /* 0x000000860e0e7210 */ /* 0x020fc80007f7e0ff */
[----:B------:R-:W-:Y:S01]  /*1e190*/  IADD3.X R15, PT, PT, R15, R133, RZ, P3, !PT ;  /* 0x000000850f0f7210 */ /* 0x000fe20001ffe4ff */
[----:B-1----:R-:W-:Y:S02]  /*1e1a0*/  IMAD.MOV.U32 R4, RZ, RZ, R18 ;  /* 0x000000ffff047224 */ /* 0x002fe400078e0012 */
[----:B------:R-:W-:-:S05]  /*1e1b0*/  IMAD.MOV.U32 R5, RZ, RZ, R19 ;  /* 0x000000ffff057224 */ /* 0x000fca00078e0013 */
[----:B------:R1:W-:Y:S01]  /*1e1c0*/  LDGSTS.E [R6+0x20b80], desc[UR22][R4.64], P1 ;  /* 0x20b8000004067fae */ /* 0x0003e200089a1016 */
[----:B------:R-:W-:Y:S01]  /*1e1d0*/  IADD3 R12, P4, PT, R12, R134, RZ ;  /* 0x000000860c0c7210 */ /* 0x000fe20007f9e0ff */
[----:B-1----:R-:W-:Y:S02]  /*1e1e0*/  IMAD.MOV.U32 R4, RZ, RZ, R16 ;  /* 0x000000ffff047224 */ /* 0x002fe400078e0010 */
[----:B------:R-:W-:Y:S02]  /*1e1f0*/  IMAD.MOV.U32 R5, RZ, RZ, R17 ;  /* 0x000000ffff057224 */ /* 0x000fe400078e0011 */
[----:B------:R-:W-:-:S03]  /*1e200*/  IMAD.X R13, R13, 0x1, R133, P4 ;  /* 0x000000010d0d7824 */ /* 0x000fc600020e0685 */
[----:B------:R1:W-:Y:S04]  /*1e210*/  LDGSTS.E [R6+0x20f80], desc[UR22][R4.64], P1 ;  /* 0x20f8000004067fae */ /* 0x0003e800089a1016 */
[----:B------:R3:W-:Y:S01]  /*1e220*/  STL [R1+0x2f0], R18 ;  /* 0x0002f01201007387 */ /* 0x0007e20000100800 */
[----:B-1----:R-:W-:Y:S02]  /*1e230*/  IMAD.MOV.U32 R4, RZ, RZ, R14 ;  /* 0x000000ffff047224 */ /* 0x002fe400078e000e */
[----:B------:R-:W-:Y:S01]  /*1e240*/  IMAD.MOV.U32 R5, RZ, RZ, R15 ;  /* 0x000000ffff057224 */ /* 0x000fe200078e000f */
[----:B------:R3:W-:Y:S04]  /*1e250*/  STL [R1+0x2ec], R19 ;  /* 0x0002ec1301007387 */ /* 0x0007e80000100800 */
[----:B------:R1:W-:Y:S01]  /*1e260*/  LDGSTS.E [R6+0x21380], desc[UR22][R4.64], P1 ;  /* 0x2138000004067fae */ /* 0x0003e200089a1016 */
[----:B------:R-:W-:-:S03]  /*1e270*/  IADD3 R10, P3, PT, R10, R134, RZ ;  /* 0x000000860a0a7210 */ /* 0x000fc60007f7e0ff */
[----:B------:R3:W-:Y:S01]  /*1e280*/  STL [R1+0x330], R16 ;  /* 0x0003301001007387 */ /* 0x0007e20000100800 */
[----:B-1----:R-:W-:Y:S02]  /*1e290*/  IMAD.MOV.U32 R4, RZ, RZ, R12 ;  /* 0x000000ffff047224 */ /* 0x002fe400078e000c */
[----:B------:R-:W-:Y:S01]  /*1e2a0*/  IMAD.MOV.U32 R5, RZ, RZ, R13 ;  /* 0x000000ffff057224 */ /* 0x000fe200078e000d */
[----:B------:R-:W-:Y:S01]  /*1e2b0*/  IADD3 R8, P4, PT, R8, R134, RZ ;  /* 0x0000008608087210 */ /* 0x000fe20007f9e0ff */
[----:B------:R3:W-:Y:S01]  /*1e2c0*/  STL [R1+0x32c], R17 ;  /* 0x00032c1101007387 */ /* 0x0007e20000100800 */
[----:B----4-:R-:W-:-:S03]  /*1e2d0*/  IMAD.X R11, R11, 0x1, R133, P3 ;  /* 0x000000010b0b7824 */ /* 0x010fc600018e0685 */
[----:B------:R1:W-:Y:S01]  /*1e2e0*/  LDGSTS.E [R6+0x21780], desc[UR22][R4.64], P1 ;  /* 0x2178000004067fae */ /* 0x0003e200089a1016 */
[----:B------:R-:W-:-:S03]  /*1e2f0*/  IMAD.X R9, R9, 0x1, R133, P4 ;  /* 0x0000000109097824 */ /* 0x000fc600020e0685 */
[----:B------:R3:W-:Y:S04]  /*1e300*/  STL [R1+0x370], R14 ;  /* 0x0003700e01007387 */ /* 0x0007e80000100800 */
[----:B------:R3:W-:Y:S01]  /*1e310*/  STL [R1+0x36c], R15 ;  /* 0x00036c0f01007387 */ /* 0x0007e20000100800 */
[----:B-1----:R-:W-:Y:S02]  /*1e320*/  IMAD.MOV.U32 R4, RZ, RZ, R10 ;  /* 0x000000ffff047224 */ /* 0x002fe400078e000a */
[----:B------:R-:W-:Y:S01]  /*1e330*/  IMAD.MOV.U32 R5, RZ, RZ, R11 ;  /* 0x000000ffff057224 */ /* 0x000fe200078e000b */
[----:B------:R3:W-:Y:S04]  /*1e340*/  STL [R1+0x3b0], R12 ;  /* 0x0003b00c01007387 */ /* 0x0007e80000100800 */
[----:B------:R3:W-:Y:S04]  /*1e350*/  STL [R1+0x3ac], R13 ;  /* 0x0003ac0d01007387 */ /* 0x0007e80000100800 */
[----:B------:R3:W-:Y:S04]  /*1e360*/  STL [R1+0x3f0], R10 ;  /* 0x0003f00a01007387 */ /* 0x0007e80000100800 */
[----:B------:R3:W-:Y:S04]  /*1e370*/  STL [R1+0x3ec], R11 ;  /* 0x0003ec0b01007387 */ /* 0x0007e80000100800 */
[----:B------:R1:W-:Y:S04]  /*1e380*/  LDGSTS.E [R6+0x21b80], desc[UR22][R4.64], P1 ;  /* 0x21b8000004067fae */ /* 0x0003e800089a1016 */
[----:B------:R3:W-:Y:S04]  /*1e390*/  STL [R1+0x430], R8 ;  /* 0x0004300801007387 */ /* 0x0007e80000100800 */
[----:B------:R3:W-:Y:S01]  /*1e3a0*/  STL [R1+0x42c], R9 ;  /* 0x00042c0901007387 */ /* 0x0007e20000100800 */
[----:B-1----:R-:W-:Y:S01]  /*1e3b0*/  IMAD.MOV.U32 R4, RZ, RZ, R8 ;  /* 0x000000ffff047224 */ /* 0x002fe200078e0008 */
[----:B------:R-:W-:Y:S01]  /*1e3c0*/  MOV R5, R9 ;  /* 0x0000000900057202 */ /* 0x000fe20000000f00 */
[----:B------:R-:W-:-:S04]  /*1e3d0*/  UIADD3 UR13, UPT, UPT, UR13, 0x1, URZ ;  /* 0x000000010d0d7890 */ /* 0x000fc8000fffe0ff */
[----:B------:R1:W-:Y:S01]  /*1e3e0*/  LDGSTS.E [R6+0x21f80], desc[UR22][R4.64], P1 ;  /* 0x21f8000004067fae */ /* 0x0003e200089a1016 */
[----:B------:R-:W-:-:S03]  /*1e3f0*/  UISETP.GT.AND UP1, UPT, UR13, 0x1, UPT ;  /* 0x000000010d00788c */ /* 0x000fc6000bf24270 */
[----:B------:R-:W0:Y:S01]  /*1e400*/  LDGDEPBAR ;  /* 0x00000000000079af */ /* 0x000e220000000000 */
[----:B------:R-:W-:Y:S02]  /*1e410*/  USEL UR5, URZ, 0x1, !UP1 ;  /* 0x00000001ff057887 */ /* 0x000fe4000c800000 */
[----:B------:R-:W-:Y:S02]  /*1e420*/  USEL UR13, UR13, URZ, !UP1 ;  /* 0x000000ff0d0d7287 */ /* 0x000fe4000c800000 */
[----:B------:R-:W-:Y:S02]  /*1e430*/  ULOP3.LUT UR5, UR6, UR5, URZ, 0x3c, !UPT ;  /* 0x0000000506057292 */ /* 0x000fe4000f8e3cff */
[----:B-1----:R-:W-:Y:S01]  /*1e440*/  IMAD.U32 R4, RZ, RZ, UR6 ;  /* 0x00000006ff047e24 */ /* 0x002fe2000f8e00ff */
[C---:B--2---:R-:W-:Y:S01]  /*1e450*/  ISETP.NE.U32.AND P1, PT, R250.reuse, R7, PT ;  /* 0x00000007fa00720c */ /* 0x044fe20003f25070 */
[----:B------:R-:W-:-:S12]  /*1e460*/  VIADD R250, R250, 0x1 ;  /* 0x00000001fafa7836 */ /* 0x000fd80000000000 */
[----:B---3--:R-:W-:Y:S05]  /*1e470*/  @P1 BRA `(.L_x_11) ;  /* 0xffffff7000f81947 */ /* 0x008fea000383ffff */
.L_x_8:
[----:B------:R-:W2:Y:S01]  /*1e480*/  LDL.LU R7, [R1+0x668] ;  /* 0x0006680001077983 */ /* 0x000ea20000300800 */
[----:B------:R-:W2:Y:S03]  /*1e490*/  LDCU.128 UR12, c[0x0][0x390] ;  /* 0x00007200ff0c77ac */ /* 0x000ea60008000c00 */
[----:B------:R-:W3:Y:S01]  /*1e4a0*/  LDL.LU R6, [R1+0x68c] ;  /* 0x00068c0001067983 */ /* 0x000ee20000300800 */
[----:B------:R-:W1:Y:S03]  /*1e4b0*/  LDCU UR7, c[0x0][0x3b8] ;  /* 0x00007700ff0777ac */ /* 0x000e660008000800 */
[----:B------:R-:W4:Y:S01]  /*1e4c0*/  LDL.LU R5, [R1+0x688] ;  /* 0x0006880001057983 */ /* 0x000f220000300800 */
[----:B------:R-:W5:Y:S01]  /*1e4d0*/  LDCU UR5, c[0x0][0x3b4] ;  /* 0x00007680ff0577ac */ /* 0x000f620008000800 */
[----:B-1----:R-:W-:Y:S01]  /*1e4e0*/  IMAD R3, R2, UR7, RZ ;  /* 0x0000000702037c24 */ /* 0x002fe2000f8e02ff */
[C---:B--2---:R-:W-:Y:S01]  /*1e4f0*/  ISETP.GE.AND P0, PT, R7.reuse, UR14, PT ;  /* 0x0000000e07007c0c */ /* 0x044fe2000bf06270 */
[----:B-----5:R-:W-:-:S03]  /*1e500*/  IMAD R0, R7, UR5, RZ ;  /* 0x0000000507007c24 */ /* 0x020fc6000f8e02ff */
[----:B------:R-:W-:Y:S02]  /*1e510*/  ISETP.LT.AND P3, PT, R2, UR15, !P0 ;  /* 0x0000000f02007c0c */ /* 0x000fe4000c761270 */
[----:B---3--:R-:W-:Y:S02]  /*1e520*/  ISETP.LT.AND P1, PT, R6, UR15, !P0 ;  /* 0x0000000f06007c0c */ /* 0x008fe4000c721270 */
[----:B----4-:R-:W-:Y:S01]  /*1e530*/  ISETP.LT.AND P4, PT, R5, UR15, !P0 ;  /* 0x0000000f05007c0c */ /* 0x010fe2000c781270 */
[----:B------:R-:W-:Y:S01]  /*1e540*/  VIADD R5, R3, UR7 ;  /* 0x0000000703057c36 */ /* 0x000fe20008000000 */
[----:B------:R-:W-:-:S03]  /*1e550*/  LEA R2, P6, R0, UR12, 0x2 ;  /* 0x0000000c00027c11 */ /* 0x000fc6000f8c10ff */
[----:B------:R-:W-:-:S04]  /*1e560*/  VIADD R7, R5, UR7 ;  /* 0x0000000705077c36 */ /* 0x000fc80008000000 */
[----:B------:R-:W-:Y:S01]  /*1e570*/  VIADD R9, R7, UR7 ;  /* 0x0000000707097c36 */ /* 0x000fe20008000000 */
[----:B------:R-:W-:Y:S06]  /*1e580*/  @!P5 BRA `(.L_x_12) ;  /* 0x000000000010d947 */ /* 0x000fec0003800000 */
[----:B------:R-:W-:-:S06]  /*1e590*/  USHF.L.U32 UR6, UR6, 0x1f, URZ ;  /* 0x0000001f06067899 */ /* 0x000fcc00080006ff */
[----:B------:R-:W-:-:S04]  /*1e5a0*/  IMAD.U32 R4, RZ, RZ, UR6 ;  /* 0x00000006ff047e24 */ /* 0x000fc8000f8e00ff */
[----:B------:R-:W1:Y:S02]  /*1e5b0*/  SYNCS.PHASECHK.TRANS64.TRYWAIT P5, [UR4], R4 ;  /* 0x00000004ff0075a7 */ /* 0x000e6400080a1104 */
[----:B-1----:R-:W-:Y:S05]  /*1e5c0*/  @!P5 BRA `(.L_x_13) ;  /* 0x0000001800b4d947 */ /* 0x002fea0003800000 */
.L_x_12:
[----:B------:R-:W2:Y:S01]  /*1e5d0*/  LDL.LU R102, [R1+0x780] ;  /* 0x0007800001667983 */ /* 0x000ea20000300800 */
[----:B------:R-:W-:-:S04]  /*1e5e0*/  DEPBAR.LE SB0, 0x0 ;  /* 0x000080000000791a */ /* 0x000fc80000000000 */
[----:B------:R-:W3:Y:S04]  /*1e5f0*/  LDL.LU R100, [R1+0x77c] ;  /* 0x00077c0001647983 */ /* 0x000ee80000300800 */
[----:B------:R-:W4:Y:S04]  /*1e600*/  LDL.LU R113, [R1+0x778] ;  /* 0x0007780001717983 */ /* 0x000f280000300800 */
[----:B------:R-:W5:Y:S04]  /*1e610*/  LDL.LU R112, [R1+0x774] ;  /* 0x0007740001707983 */ /* 0x000f680000300800 */
[----:B------:R-:W5:Y:S04]  /*1e620*/  LDL.LU R111, [R1+0x770] ;  /* 0x00077000016f7983 */ /* 0x000f680000300800 */
[----:B------:R-:W5:Y:S04]  /*1e630*/  LDL.LU R110, [R1+0x76c] ;  /* 0x00076c00016e7983 */ /* 0x000f680000300800 */
[----:B------:R-:W5:Y:S04]  /*1e640*/  LDL.LU R109, [R1+0x768] ;  /* 0x00076800016d7983 */ /* 0x000f680000300800 */
[----:B------:R-:W5:Y:S04]  /*1e650*/  LDL.LU R108, [R1+0x764] ;  /* 0x00076400016c7983 */ /* 0x000f680000300800 */
[----:B------:R-:W5:Y:S04]  /*1e660*/  LDL.LU R107, [R1+0x760] ;  /* 0x00076000016b7983 */ /* 0x000f680000300800 */
[----:B------:R-:W5:Y:S04]  /*1e670*/  LDL.LU R106, [R1+0x75c] ;  /* 0x00075c00016a7983 */ /* 0x000f680000300800 */
[----:B------:R-:W5:Y:S04]  /*1e680*/  LDL.LU R105, [R1+0x758] ;  /* 0x0007580001697983 */ /* 0x000f680000300800 */
[----:B------:R-:W5:Y:S01]  /*1e690*/  LDL.LU R104, [R1+0x754] ;  /* 0x0007540001687983 */ /* 0x000f620000300800 */
[----:B------:R-:W-:Y:S01]  /*1e6a0*/  VIADD R11, R9, UR7 ;  /* 0x00000007090b7c36 */ /* 0x000fe20008000000 */
[----:B------:R-:W-:Y:S01]  /*1e6b0*/  LEA.HI.X.SX32 R0, R0, UR13, 0x2, P6 ;  /* 0x0000000d00007c11 */ /* 0x000fe2000b0f16ff */
[----:B------:R-:W-:Y:S01]  /*1e6c0*/  BAR.SYNC.DEFER_BLOCKING 0x0 ;  /* 0x0000000000007b1d */ /* 0x000fe20000010000 */
[-C--:B------:R-:W-:Y:S01]  /*1e6d0*/  LEA R70, P6, R3, R2.reuse, 0x2 ;  /* 0x0000000203467211 */ /* 0x080fe200078c10ff */
[----:B------:R-:W-:Y:S01]  /*1e6e0*/  VIADD R79, R11, UR7 ;  /* 0x000000070b4f7c36 */ /* 0x000fe20008000000 */
[----:B------:R-:W-:-:S02]  /*1e6f0*/  LEA R68, P5, R5, R2, 0x2 ;  /* 0x0000000205447211 */ /* 0x000fc400078a10ff */
[-C--:B------:R-:W-:Y:S01]  /*1e700*/  LEA.HI.X.SX32 R71, R3, R0.reuse, 0x2, P6 ;  /* 0x0000000003477211 */ /* 0x080fe200030f16ff */
[----:B------:R-:W-:Y:S01]  /*1e710*/  VIADD R3, R79, UR7 ;  /* 0x000000074f037c36 */ /* 0x000fe20008000000 */
[----:B------:R-:W-:Y:S01]  /*1e720*/  LEA.HI.X.SX32 R69, R5, R0, 0x2, P5 ;  /* 0x0000000005457211 */ /* 0x000fe200028f16ff */
[----:B------:R-:W5:Y:S01]  /*1e730*/  LDL.LU R103, [R1+0x750] ;  /* 0x0007500001677983 */ /* 0x000f620000300800 */
[-C--:B------:R-:W-:Y:S01]  /*1e740*/  LEA R74, P5, R9, R2.reuse, 0x2 ;  /* 0x00000002094a7211 */ /* 0x080fe200078a10ff */
[----:B------:R-:W-:Y:S01]  /*1e750*/  VIADD R83, R3, UR7 ;  /* 0x0000000703537c36 */ /* 0x000fe20008000000 */
[----:B------:R-:W-:Y:S02]  /*1e760*/  LEA R72, P6, R7, R2, 0x2 ;  /* 0x0000000207487211 */ /* 0x000fe400078c10ff */
[----:B------:R-:W-:Y:S02]  /*1e770*/  LEA.HI.X.SX32 R75, R9, R0, 0x2, P5 ;  /* 0x00000000094b7211 */ /* 0x000fe400028f16ff */
[----:B------:R-:W-:-:S02]  /*1e780*/  IADD3 R85, PT, PT, R83, UR7, RZ ;  /* 0x0000000753557c10 */ /* 0x000fc4000fffe0ff */
[----:B------:R-:W-:Y:S02]  /*1e790*/  LEA R80, P5, R3, R2, 0x2 ;  /* 0x0000000203507211 */ /* 0x000fe400078a10ff */
[-C--:B------:R-:W-:Y:S01]  /*1e7a0*/  LEA.HI.X.SX32 R73, R7, R0.reuse, 0x2, P6 ;  /* 0x0000000007497211 */ /* 0x080fe200030f16ff */
[----:B------:R-:W-:Y:S01]  /*1e7b0*/  VIADD R87, R85, UR7 ;  /* 0x0000000755577c36 */ /* 0x000fe20008000000 */
[----:B------:R-:W-:Y:S02]  /*1e7c0*/  LEA.HI.X.SX32 R81, R3, R0, 0x2, P5 ;  /* 0x0000000003517211 */ /* 0x000fe400028f16ff */
[-C--:B------:R-:W-:Y:S01]  /*1e7d0*/  LEA R76, P6, R11, R2.reuse, 0x2 ;  /* 0x000000020b4c7211 */ /* 0x080fe200078c10ff */
[----:B------:R-:W1:Y:S02]  /*1e7e0*/  @!P2 SYNCS.CCTL.IV [UR9+0x38000] ;  /* 0x03800000ff00a9b1 */ /* 0x000e640008000009 */
[----:B-1----:R-:W-:Y:S01]  /*1e7f0*/  BAR.SYNC.DEFER_BLOCKING 0x0 ;  /* 0x0000000000007b1d */ /* 0x002fe20000010000 */
[----:B------:R-:W-:Y:S01]  /*1e800*/  VIADD R89, R87, UR7 ;  /* 0x0000000757597c36 */ /* 0x000fe20008000000 */
[----:B------:R-:W-:-:S02]  /*1e810*/  LEA R84, P5, R85, R2, 0x2 ;  /* 0x0000000255547211 */ /* 0x000fc400078a10ff */
[-C--:B------:R-:W-:Y:S01]  /*1e820*/  LEA.HI.X.SX32 R77, R11, R0.reuse, 0x2, P6 ;  /* 0x000000000b4d7211 */ /* 0x080fe200030f16ff */
[----:B------:R-:W-:Y:S01]  /*1e830*/  VIADD R91, R89, UR7 ;  /* 0x00000007595b7c36 */ /* 0x000fe20008000000 */
[----:B------:R-:W-:Y:S01]  /*1e840*/  LEA.HI.X.SX32 R85, R85, R0, 0x2, P5 ;  /* 0x0000000055557211 */ /* 0x000fe200028f16ff */
[----:B------:R-:W1:Y:S02]  /*1e850*/  LDTM.x64 R4, tmem[UR11] ;  /* 0x0000000b000479ee */ /* 0x000e640008340000 */
[----:B------:R-:W-:Y:S01]  /*1e860*/  VIADD R3, R91, UR7 ;  /* 0x000000075b037c36 */ /* 0x000fe20008000000 */
[----:B------:R-:W-:-:S03]  /*1e870*/  LEA R88, P5, R89, R2, 0x2 ;  /* 0x0000000259587211 */ /* 0x000fc600078a10ff */
[----:B------:R-:W-:Y:S01]  /*1e880*/  VIADD R95, R3, UR7 ;  /* 0x00000007035f7c36 */ /* 0x000fe20008000000 */
[----:B------:R-:W-:Y:S02]  /*1e890*/  LEA.HI.X.SX32 R89, R89, R0, 0x2, P5 ;  /* 0x0000000059597211 */ /* 0x000fe400028f16ff */
[-C--:B------:R-:W-:Y:S01]  /*1e8a0*/  LEA R92, P5, R3, R2.reuse, 0x2 ;  /* 0x00000002035c7211 */ /* 0x080fe200078a10ff */
[C---:B------:R-:W-:Y:S01]  /*1e8b0*/  VIADD R97, R95.reuse, UR7 ;  /* 0x000000075f617c36 */ /* 0x040fe20008000000 */
[----:B------:R-:W-:Y:S02]  /*1e8c0*/  LEA R94, P6, R95, R2, 0x2 ;  /* 0x000000025f5e7211 */ /* 0x000fe400078c10ff */
[-C--:B------:R-:W-:Y:S01]  /*1e8d0*/  LEA.HI.X.SX32 R93, R3, R0.reuse, 0x2, P5 ;  /* 0x00000000035d7211 */ /* 0x080fe200028f16ff */
[----:B------:R-:W-:Y:S01]  /*1e8e0*/  VIADD R101, R97, UR7 ;  /* 0x0000000761657c36 */ /* 0x000fe20008000000 */
[----:B------:R-:W-:Y:S01]  /*1e8f0*/  LEA.HI.X.SX32 R95, R95, R0, 0x2, P6 ;  /* 0x000000005f5f7211 */ /* 0x000fe200030f16ff */
[----:B------:R-:W1:Y:S01]  /*1e900*/  @!P2 SYNCS.CCTL.IV [UR9+0x38008] ;  /* 0x03800800ff00a9b1 */ /* 0x000e620008000009 */
[-C--:B------:R-:W-:Y:S01]  /*1e910*/  LEA R78, P2, R79, R2.reuse, 0x2 ;  /* 0x000000024f4e7211 */ /* 0x080fe200078410ff */
[----:B------:R-:W-:Y:S01]  /*1e920*/  NOP ;  /* 0x0000000000007918 */ /* 0x000fe20000000000 */
[----:B------:R-:W-:-:S02]  /*1e930*/  LEA R98, P5, R101, R2, 0x2 ;  /* 0x0000000265627211 */ /* 0x000fc400078a10ff */
[----:B------:R-:W-:Y:S02]  /*1e940*/  LEA.HI.X.SX32 R79, R79, R0, 0x2, P2 ;  /* 0x000000004f4f7211 */ /* 0x000fe400010f16ff */
[----:B------:R-:W-:-:S04]  /*1e950*/  LEA R82, P2, R83, R2, 0x2 ;  /* 0x0000000253527211 */ /* 0x000fc800078410ff */
[----:B------:R-:W-:Y:S02]  /*1e960*/  LEA.HI.X.SX32 R83, R83, R0, 0x2, P2 ;  /* 0x0000000053537211 */ /* 0x000fe400010f16ff */
[----:B------:R-:W-:-:S04]  /*1e970*/  LEA R86, P2, R87, R2, 0x2 ;  /* 0x0000000257567211 */ /* 0x000fc800078410ff */
[----:B------:R-:W-:Y:S02]  /*1e980*/  LEA.HI.X.SX32 R87, R87, R0, 0x2, P2 ;  /* 0x0000000057577211 */ /* 0x000fe400010f16ff */
[----:B------:R-:W-:-:S04]  /*1e990*/  LEA R90, P2, R91, R2, 0x2 ;  /* 0x000000025b5a7211 */ /* 0x000fc800078410ff */
[----:B------:R-:W-:Y:S02]  /*1e9a0*/  LEA.HI.X.SX32 R91, R91, R0, 0x2, P2 ;  /* 0x000000005b5b7211 */ /* 0x000fe400010f16ff */
[----:B------:R-:W-:-:S04]  /*1e9b0*/  LEA R96, P2, R97, R2, 0x2 ;  /* 0x0000000261607211 */ /* 0x000fc800078410ff */
[-C--:B------:R-:W-:Y:S01]  /*1e9c0*/  LEA.HI.X.SX32 R97, R97, R0.reuse, 0x2, P2 ;  /* 0x0000000061617211 */ /* 0x080fe200010f16ff */
[----:B-1----:R1:W-:Y:S01]  /*1e9d0*/  @P3 STG.E desc[UR22][R70.64], R4 ;  /* 0x0000000446003986 */ /* 0x0023e2000c101916 */
[----:B------:R-:W-:-:S03]  /*1e9e0*/  LEA.HI.X.SX32 R99, R101, R0, 0x2, P5 ;  /* 0x0000000065637211 */ /* 0x000fc600028f16ff */
[----:B------:R1:W-:Y:S04]  /*1e9f0*/  @P1 STG.E desc[UR22][R68.64], R5 ;  /* 0x0000000544001986 */ /* 0x0003e8000c101916 */
[----:B------:R-:W-:Y:S01]  /*1ea00*/  @P4 STG.E desc[UR22][R72.64], R6 ;  /* 0x0000000648004986 */ /* 0x000fe2000c101916 */
[----:B--2---:R-:W-:-:S03]  /*1ea10*/  ISETP.LT.AND P6, PT, R102, UR15, !P0 ;  /* 0x0000000f66007c0c */ /* 0x004fc6000c7c1270 */
[----:B------:R-:W2:Y:S01]  /*1ea20*/  LDL.LU R102, [R1+0x74c] ;  /* 0x00074c0001667983 */ /* 0x000ea20000300800 */
[----:B---3--:R-:W-:-:S03]  /*1ea30*/  ISETP.LT.AND P2, PT, R100, UR15, !P0 ;  /* 0x0000000f64007c0c */ /* 0x008fc6000c741270 */
[----:B------:R-:W3:Y:S04]  /*1ea40*/  LDL.LU R100, [R1+0x748] ;  /* 0x0007480001647983 */ /* 0x000ee80000300800 */
[----:B------:R-:W3:Y:S01]  /*1ea50*/  LDL.LU R3, [R1+0x744] ;  /* 0x0007440001037983 */ /* 0x000ee20000300800 */
[----:B----4-:R-:W-:Y:S02]  /*1ea60*/  ISETP.LT.AND P5, PT, R113, UR15, !P0 ;  /* 0x0000000f71007c0c */ /* 0x010fe4000c7a1270 */
[----:B-----5:R-:W-:Y:S01]  /*1ea70*/  ISETP.LT.AND P3, PT, R112, UR15, !P0 ;  /* 0x0000000f70007c0c */ /* 0x020fe2000c761270 */
[----:B------:R-:W-:Y:S01]  /*1ea80*/  @P6 STG.E desc[UR22][R74.64], R7 ;  /* 0x000000074a006986 */ /* 0x000fe2000c101916 */
[----:B------:R-:W-:-:S03]  /*1ea90*/  ISETP.LT.AND P1, PT, R111, UR15, !P0 ;  /* 0x0000000f6f007c0c */ /* 0x000fc6000c721270 */
[----:B------:R-:W-:Y:S01]  /*1eaa0*/  @P2 STG.E desc[UR22][R76.64], R8 ;  /* 0x000000084c002986 */ /* 0x000fe2000c101916 */
[----:B------:R-:W-:-:S03]  /*1eab0*/  ISETP.LT.AND P4, PT, R110, UR15, !P0 ;  /* 0x0000000f6e007c0c */ /* 0x000fc6000c781270 */
[----:B-1----:R-:W4:Y:S01]  /*1eac0*/  LDL.LU R71, [R1+0x740] ;  /* 0x0007400001477983 */ /* 0x002f220000300800 */
[----:B------:R-:W-:-:S03]  /*1ead0*/  ISETP.LT.AND P6, PT, R109, UR15, !P0 ;  /* 0x0000000f6d007c0c */ /* 0x000fc6000c7c1270 */
[----:B------:R-:W5:Y:S01]  /*1eae0*/  LDL.LU R70, [R1+0x73c] ;  /* 0x00073c0001467983 */ /* 0x000f620000300800 */
[----:B------:R-:W-:-:S03]  /*1eaf0*/  ISETP.LT.AND P2, PT, R108, UR15, !P0 ;  /* 0x0000000f6c007c0c */ /* 0x000fc6000c741270 */
[----:B------:R-:W-:Y:S01]  /*1eb00*/  @P5 STG.E desc[UR22][R78.64], R9 ;  /* 0x000000094e005986 */ /* 0x000fe2000c101916 */
[----:B------:R-:W-:-:S03]  /*1eb10*/  ISETP.LT.AND P5, PT, R107, UR15, !P0 ;  /* 0x0000000f6b007c0c */ /* 0x000fc6000c7a1270 */
[----:B------:R-:W-:Y:S01]  /*1eb20*/  @P3 STG.E desc[UR22][R80.64], R10 ;  /* 0x0000000a50003986 */ /* 0x000fe2000c101916 */
[----:B------:R-:W-:-:S03]  /*1eb30*/  ISETP.LT.AND P3, PT, R106, UR15, !P0 ;  /* 0x0000000f6a007c0c */ /* 0x000fc6000c761270 */
[----:B------:R-:W-:Y:S01]  /*1eb40*/  @P1 STG.E desc[UR22][R82.64], R11 ;  /* 0x0000000b52001986 */ /* 0x000fe2000c101916 */
[----:B------:R-:W-:-:S03]  /*1eb50*/  ISETP.LT.AND P1, PT, R105, UR15, !P0 ;  /* 0x0000000f69007c0c */ /* 0x000fc6000c721270 */
[----:B------:R-:W-:Y:S01]  /*1eb60*/  @P4 STG.E desc[UR22][R84.64], R12 ;  /* 0x0000000c54004986 */ /* 0x000fe2000c101916 */
[----:B------:R-:W-:-:S03]  /*1eb70*/  ISETP.LT.AND P4, PT, R104, UR15, !P0 ;  /* 0x0000000f68007c0c */ /* 0x000fc6000c781270 */
[----:B------:R-:W5:Y:S04]  /*1eb80*/  LDL.LU R69, [R1+0x738] ;  /* 0x0007380001457983 */ /* 0x000f680000300800 */
[----:B------:R-:W-:Y:S04]  /*1eb90*/  @P6 STG.E desc[UR22][R86.64], R13 ;  /* 0x0000000d56006986 */ /* 0x000fe8000c101916 */
[----:B------:R-:W5:Y:S04]  /*1eba0*/  LDL.LU R68, [R1+0x734] ;  /* 0x0007340001447983 */ /* 0x000f680000300800 */
[----:B------:R1:W-:Y:S04]  /*1ebb0*/  @P2 STG.E desc[UR22][R88.64], R14 ;  /* 0x0000000e58002986 */ /* 0x0003e8000c101916 */
[----:B------:R-:W-:Y:S04]  /*1ebc0*/  @P5 STG.E desc[UR22][R90.64], R15 ;  /* 0x0000000f5a005986 */ /* 0x000fe8000c101916 */
[----:B-1----:R-:W5:Y:S04]  /*1ebd0*/  LDL.LU R14, [R1+0x730] ;  /* 0x00073000010e7983 */ /* 0x002f680000300800 */
[----:B------:R-:W5:Y:S04]  /*1ebe0*/  LDL.LU R12, [R1+0x72c] ;  /* 0x00072c00010c7983 */ /* 0x000f680000300800 */
[----:B------:R-:W-:Y:S04]  /*1ebf0*/  @P3 STG.E desc[UR22][R92.64], R16 ;  /* 0x000000105c003986 */ /* 0x000fe8000c101916 */
[----:B------:R-:W-:Y:S04]  /*1ec00*/  @P1 STG.E desc[UR22][R94.64], R17 ;  /* 0x000000115e001986 */ /* 0x000fe8000c101916 */
[----:B------:R1:W-:Y:S04]  /*1ec10*/  @P4 STG.E desc[UR22][R96.64], R18 ;  /* 0x0000001260004986 */ /* 0x0003e8000c101916 */
[----:B-1----:R-:W5:Y:S04]  /*1ec20*/  LDL.LU R18, [R1+0x728] ;  /* 0x0007280001127983 */ /* 0x002f680000300800 */
[----:B------:R-:W5:Y:S04]  /*1ec30*/  LDL.LU R17, [R1+0x724] ;  /* 0x0007240001117983 */ /* 0x000f680000300800 */
[----:B------:R-:W5:Y:S01]  /*1ec40*/  LDL.LU R16, [R1+0x720] ;  /* 0x0007200001107983 */ /* 0x000f620000300800 */
[----:B------:R-:W-:Y:S01]  /*1ec50*/  ISETP.LT.AND P6, PT, R103, UR15, !P0 ;  /* 0x0000000f67007c0c */ /* 0x000fe2000c7c1270 */
[----:B------:R-:W-:-:S02]  /*1ec60*/  VIADD R101, R101, UR7 ;  /* 0x0000000765657c36 */ /* 0x000fc40008000000 */
[----:B------:R-:W5:Y:S03]  /*1ec70*/  LDL.LU R15, [R1+0x71c] ;  /* 0x00071c00010f7983 */ /* 0x000f660000300800 */
[----:B------:R-:W-:-:S04]  /*1ec80*/  LEA R4, P1, R101, R2, 0x2 ;  /* 0x0000000265047211 */ /* 0x000fc800078210ff */
[----:B------:R-:W-:-:S03]  /*1ec90*/  LEA.HI.X.SX32 R5, R101, R0, 0x2, P1 ;  /* 0x0000000065057211 */ /* 0x000fc600008f16ff */
[----:B------:R-:W-:Y:S01]  /*1eca0*/  @P6 STG.E desc[UR22][R98.64], R19 ;  /* 0x0000001362006986 */ /* 0x000fe2000c101916 */
[----:B--2---:R-:W-:Y:S02]  /*1ecb0*/  ISETP.LT.AND P2, PT, R102, UR15, !P0 ;  /* 0x0000000f66007c0c */ /* 0x004fe4000c741270 */
[----:B---3--:R-:W-:Y:S01]  /*1ecc0*/  ISETP.LT.AND P3, PT, R3, UR15, !P0 ;  /* 0x0000000f03007c0c */ /* 0x008fe2000c761270 */
[----:B------:R-:W-:Y:S01]  /*1ecd0*/  VIADD R3, R101, UR7 ;  /* 0x0000000765037c36 */ /* 0x000fe20008000000 */
[----:B------:R-:W-:-:S03]  /*1ece0*/  ISETP.LT.AND P5, PT, R100, UR15, !P0 ;  /* 0x0000000f64007c0c */ /* 0x000fc6000c7a1270 */
[C---:B------:R-:W-:Y:S01]  /*1ecf0*/  VIADD R9, R3.reuse, UR7 ;  /* 0x0000000703097c36 */ /* 0x040fe20008000000 */
[----:B------:R-:W-:-:S05]  /*1ed00*/  LEA R6, P6, R3, R2, 0x2 ;  /* 0x0000000203067211 */ /* 0x000fca00078c10ff */
[----:B------:R1:W-:Y:S01]  /*1ed10*/  @P2 STG.E desc[UR22][R4.64], R20 ;  /* 0x0000001404002986 */ /* 0x0003e2000c101916 */
[----:B------:R-:W-:Y:S02]  /*1ed20*/  LEA.HI.X.SX32 R7, R3, R0, 0x2, P6 ;  /* 0x0000000003077211 */ /* 0x000fe400030f16ff */
[C---:B------:R-:W-:Y:S02]  /*1ed30*/  LEA R8, P2, R9.reuse, R2, 0x2 ;  /* 0x0000000209087211 */ /* 0x040fe400078410ff */
[C---:B------:R-:W-:Y:S02]  /*1ed40*/  IADD3 R3, PT, PT, R9.reuse, UR7, RZ ;  /* 0x0000000709037c10 */ /* 0x040fe4000fffe0ff */
[----:B------:R-:W-:Y:S02]  /*1ed50*/  LEA.HI.X.SX32 R9, R9, R0, 0x2, P2 ;  /* 0x0000000009097211 */ /* 0x000fe400010f16ff */
[C---:B------:R-:W-:Y:S01]  /*1ed60*/  LEA R10, P6, R3.reuse, R2, 0x2 ;  /* 0x00000002030a7211 */ /* 0x040fe200078c10ff */
[----:B------:R-:W-:Y:S01]  /*1ed70*/  VIADD R13, R3, UR7 ;  /* 0x00000007030d7c36 */ /* 0x000fe20008000000 */
[----:B----4-:R-:W-:Y:S01]  /*1ed80*/  ISETP.LT.AND P4, PT, R71, UR15, !P0 ;  /* 0x0000000f47007c0c */ /* 0x010fe2000c781270 */
[----:B------:R2:W-:Y:S01]  /*1ed90*/  @P5 STG.E desc[UR22][R6.64], R21 ;  /* 0x0000001506005986 */ /* 0x0005e2000c101916 */
[----:B------:R-:W-:Y:S01]  /*1eda0*/  LEA.HI.X.SX32 R11, R3, R0, 0x2, P6 ;  /* 0x00000000030b7211 */ /* 0x000fe200030f16ff */
[C---:B------:R-:W-:Y:S01]  /*1edb0*/  VIADD R3, R13.reuse, UR7 ;  /* 0x000000070d037c36 */ /* 0x040fe20008000000 */
[----:B-----5:R-:W-:Y:S01]  /*1edc0*/  ISETP.LT.AND P1, PT, R70, UR15, !P0 ;  /* 0x0000000f46007c0c */ /* 0x020fe2000c721270 */
[----:B------:R3:W-:Y:S01]  /*1edd0*/  @P3 STG.E desc[UR22][R8.64], R22 ;  /* 0x0000001608003986 */ /* 0x0007e2000c101916 */
[----:B-1----:R-:W-:-:S04]  /*1ede0*/  LEA R4, P3, R13, R2, 0x2 ;  /* 0x000000020d047211 */ /* 0x002fc800078610ff */
[----:B------:R-:W-:Y:S01]  /*1edf0*/  LEA.HI.X.SX32 R5, R13, R0, 0x2, P3 ;  /* 0x000000000d057211 */ /* 0x000fe200018f16ff */
[C---:B------:R-:W-:Y:S01]  /*1ee00*/  VIADD R13, R3.reuse, UR7 ;  /* 0x00000007030d7c36 */ /* 0x040fe20008000000 */
[----:B--2---:R-:W-:Y:S01]  /*1ee10*/  LEA R6, P6, R3, R2, 0x2 ;  /* 0x0000000203067211 */ /* 0x004fe200078c10ff */
[----:B------:R1:W-:Y:S01]  /*1ee20*/  @P4 STG.E desc[UR22][R10.64], R23 ;  /* 0x000000170a004986 */ /* 0x0003e2000c101916 */
[----:B------:R-:W-:Y:S02]  /*1ee30*/  ISETP.LT.AND P5, PT, R69, UR15, !P0 ;  /* 0x0000000f45007c0c */ /* 0x000fe4000c7a1270 */
[----:B------:R-:W-:Y:S01]  /*1ee40*/  LEA.HI.X.SX32 R7, R3, R0, 0x2, P6 ;  /* 0x0000000003077211 */ /* 0x000fe200030f16ff */
[C---:B------:R-:W-:Y:S01]  /*1ee50*/  VIADD R3, R13.reuse, UR7 ;  /* 0x000000070d037c36 */ /* 0x040fe20008000000 */
[----:B------:R2:W-:Y:S01]  /*1ee60*/  @P1 STG.E desc[UR22][R4.64], R24 ;  /* 0x0000001804001986 */ /* 0x0005e2000c101916 */
[----:B------:R-:W-:Y:S02]  /*1ee70*/  ISETP.LT.AND P2, PT, R68, UR15, !P0 ;  /* 0x0000000f44007c0c */ /* 0x000fe4000c741270 */
[----:B---3--:R-:W-:-:S02]  /*1ee80*/  LEA R8, P1, R13, R2, 0x2 ;  /* 0x000000020d087211 */ /* 0x008fc400078210ff */
[----:B-1----:R-:W-:Y:S02]  /*1ee90*/  LEA R10, P6, R3, R2, 0x2 ;  /* 0x00000002030a7211 */ /* 0x002fe400078c10ff */
[-C--:B------:R-:W-:Y:S02]  /*1eea0*/  LEA.HI.X.SX32 R9, R13, R0.reuse, 0x2, P1 ;  /* 0x000000000d097211 */ /* 0x080fe400008f16ff */
[----:B------:R-:W-:Y:S02]  /*1eeb0*/  LEA.HI.X.SX32 R11, R3, R0, 0x2, P6 ;  /* 0x00000000030b7211 */ /* 0x000fe400030f16ff */
[----:B------:R-:W-:Y:S02]  /*1eec0*/  ISETP.LT.AND P4, PT, R14, UR15, !P0 ;  /* 0x0000000f0e007c0c */ /* 0x000fe4000c781270 */
[----:B------:R-:W3:Y:S01]  /*1eed0*/  LDL.LU R14, [R1+0x718] ;  /* 0x00071800010e7983 */ /* 0x000ee20000300800 */
[----:B------:R-:W-:-:S03]  /*1eee0*/  ISETP.LT.AND P3, PT, R12, UR15, !P0 ;  /* 0x0000000f0c007c0c */ /* 0x000fc6000c761270 */
[----:B------:R-:W4:Y:S04]  /*1eef0*/  LDL.LU R12, [R1+0x714] ;  /* 0x00071400010c7983 */ /* 0x000f280000300800 */
[----:B------:R1:W-:Y:S04]  /*1ef00*/  @P5 STG.E desc[UR22][R6.64], R25 ;  /* 0x0000001906005986 */ /* 0x0003e8000c101916 */
[----:B------:R5:W-:Y:S04]  /*1ef10*/  @P2 STG.E desc[UR22][R8.64], R26 ;  /* 0x0000001a08002986 */ /* 0x000be8000c101916 */
[----:B------:R1:W-:Y:S01]  /*1ef20*/  @P4 STG.E desc[UR22][R10.64], R27 ;  /* 0x0000001b0a004986 */ /* 0x0003e2000c101916 */
[----:B------:R-:W-:-:S03]  /*1ef30*/  ISETP.LT.AND P5, PT, R18, UR15, !P0 ;  /* 0x0000000f12007c0c */ /* 0x000fc6000c7a1270 */
[----:B------:R-:W4:Y:S01]  /*1ef40*/  LDL.LU R18, [R1+0x710] ;  /* 0x0007100001127983 */ /* 0x000f220000300800 */
[----:B------:R-:W-:-:S03]  /*1ef50*/  ISETP.LT.AND P1, PT, R17, UR15, !P0 ;  /* 0x0000000f11007c0c */ /* 0x000fc6000c721270 */
[----:B------:R-:W4:Y:S01]  /*1ef60*/  LDL.LU R17, [R1+0x70c] ;  /* 0x00070c0001117983 */ /* 0x000f220000300800 */
[----:B------:R-:W-:-:S03]  /*1ef70*/  ISETP.LT.AND P4, PT, R16, UR15, !P0 ;  /* 0x0000000f10007c0c */ /* 0x000fc6000c781270 */
[----:B------:R-:W4:Y:S01]  /*1ef80*/  LDL.LU R16, [R1+0x708] ;  /* 0x0007080001107983 */ /* 0x000f220000300800 */
[----:B------:R-:W-:-:S04]  /*1ef90*/  VIADD R13, R3, UR7 ;  /* 0x00000007030d7c36 */ /* 0x000fc80008000000 */
[C---:B------:R-:W-:Y:S01]  /*1efa0*/  VIADD R3, R13.reuse, UR7 ;  /* 0x000000070d037c36 */ /* 0x040fe20008000000 */
[----:B--2---:R-:W-:-:S04]  /*1efb0*/  LEA R4, P2, R13, R2, 0x2 ;  /* 0x000000020d047211 */ /* 0x004fc800078410ff */
[----:B------:R-:W-:Y:S01]  /*1efc0*/  LEA.HI.X.SX32 R5, R13, R0, 0x2, P2 ;  /* 0x000000000d057211 */ /* 0x000fe200010f16ff */
[C---:B------:R-:W-:Y:S01]  /*1efd0*/  VIADD R13, R3.reuse, UR7 ;  /* 0x00000007030d7c36 */ /* 0x040fe20008000000 */
[----:B-1----:R-:W-:-:S03]  /*1efe0*/  LEA R6, P6, R3, R2, 0x2 ;  /* 0x0000000203067211 */ /* 0x002fc600078c10ff */
[----:B------:R1:W-:Y:S01]  /*1eff0*/  @P3 STG.E desc[UR22][R4.64], R28 ;  /* 0x0000001c04003986 */ /* 0x0003e2000c101916 */
[----:B------:R-:W-:Y:S01]  /*1f000*/  LEA.HI.X.SX32 R7, R3, R0, 0x2, P6 ;  /* 0x0000000003077211 */ /* 0x000fe200030f16ff */
[C---:B------:R-:W-:Y:S01]  /*1f010*/  VIADD R3, R13.reuse, UR7 ;  /* 0x000000070d037c36 */ /* 0x040fe20008000000 */
[----:B-----5:R-:W-:Y:S02]  /*1f020*/  LEA R8, P3, R13, R2, 0x2 ;  /* 0x000000020d087211 */ /* 0x020fe400078610ff */
[----:B------:R-:W-:Y:S02]  /*1f030*/  ISETP.LT.AND P2, PT, R15, UR15, !P0 ;  /* 0x0000000f0f007c0c */ /* 0x000fe4000c741270 */
[----:B------:R-:W-:Y:S01]  /*1f040*/  LEA.HI.X.SX32 R9, R13, R0, 0x2, P3 ;  /* 0x000000000d097211 */ /* 0x000fe200018f16ff */
[C---:B------:R-:W-:Y:S01]  /*1f050*/  VIADD R13, R3.reuse, UR7 ;  /* 0x00000007030d7c36 */ /* 0x040fe20008000000 */
[C---:B------:R-:W-:Y:S01]  /*1f060*/  LEA R10, P6, R3.reuse, R2, 0x2 ;  /* 0x00000002030a7211 */ /* 0x040fe200078c10ff */
[----:B------:R-:W2:Y:S03]  /*1f070*/  LDL.LU R15, [R1+0x704] ;  /* 0x00070400010f7983 */ /* 0x000ea60000300800 */
[----:B------:R-:W-:Y:S01]  /*1f080*/  LEA.HI.X.SX32 R11, R3, R0, 0x2, P6 ;  /* 0x00000000030b7211 */ /* 0x000fe200030f16ff */
[----:B------:R5:W-:Y:S01]  /*1f090*/  @P5 STG.E desc[UR22][R6.64], R29 ;  /* 0x0000001d06005986 */ /* 0x000be2000c101916 */
[----:B------:R-:W-:-:S03]  /*1f0a0*/  VIADD R3, R13, UR7 ;  /* 0x000000070d037c36 */ /* 0x000fc60008000000 */
[----:B------:R3:W-:Y:S01]  /*1f0b0*/  @P1 STG.E desc[UR22][R8.64], R30 ;  /* 0x0000001e08001986 */ /* 0x0007e2000c101916 */
[----:B-1----:R-:W-:-:S04]  /*1f0c0*/  LEA R4, P1, R13, R2, 0x2 ;  /* 0x000000020d047211 */ /* 0x002fc800078210ff */
[----:B------:R-:W-:Y:S02]  /*1f0d0*/  LEA.HI.X.SX32 R5, R13, R0, 0x2, P1 ;  /* 0x000000000d057211 */ /* 0x000fe400008f16ff */
[C---:B-----5:R-:W-:Y:S01]  /*1f0e0*/  LEA R6, P6, R3.reuse, R2, 0x2 ;  /* 0x0000000203067211 */ /* 0x060fe200078c10ff */
[----:B------:R1:W-:Y:S03]  /*1f0f0*/  @P4 STG.E desc[UR22][R10.64], R31 ;  /* 0x0000001f0a004986 */ /* 0x0003e6000c101916 */
[----:B------:R-:W-:Y:S01]  /*1f100*/  LEA.HI.X.SX32 R7, R3, R0, 0x2, P6 ;  /* 0x0000000003077211 */ /* 0x000fe200030f16ff */
[----:B------:R5:W-:Y:S01]  /*1f110*/  @P2 STG.E desc[UR22][R4.64], R32 ;  /* 0x0000002004002986 */ /* 0x000be2000c101916 */
[----:B---3--:R-:W-:-:S03]  /*1f120*/  ISETP.LT.AND P5, PT, R14, UR15, !P0 ;  /* 0x0000000f0e007c0c */ /* 0x008fc6000c7a1270 */
[----:B------:R-:W3:Y:S01]  /*1f130*/  LDL.LU R14, [R1+0x700] ;  /* 0x00070000010e7983 */ /* 0x000ee20000300800 */
[----:B----4-:R-:W-:-:S03]  /*1f140*/  ISETP.LT.AND P3, PT, R12, UR15, !P0 ;  /* 0x0000000f0c007c0c */ /* 0x010fc6000c761270 */
[----:B------:R-:W4:Y:S06]  /*1f150*/  LDL.LU R12, [R1+0x6fc] ;  /* 0x0006fc00010c7983 */ /* 0x000f2c0000300800 */
[----:B------:R1:W-:Y:S01]  /*1f160*/  @P5 STG.E desc[UR22][R6.64], R33 ;  /* 0x0000002106005986 */ /* 0x0003e2000c101916 */
[----:B------:R-:W-:-:S03]  /*1f170*/  ISETP.LT.AND P4, PT, R18, UR15, !P0 ;  /* 0x0000000f12007c0c */ /* 0x000fc6000c781270 */
[----:B------:R-:W4:Y:S01]  /*1f180*/  LDL.LU R18, [R1+0x6f8] ;  /* 0x0006f80001127983 */ /* 0x000f220000300800 */
[----:B------:R-:W-:-:S03]  /*1f190*/  ISETP.LT.AND P1, PT, R17, UR15, !P0 ;  /* 0x0000000f11007c0c */ /* 0x000fc6000c721270 */
[----:B------:R-:W4:Y:S01]  /*1f1a0*/  LDL.LU R17, [R1+0x6f4] ;  /* 0x0006f40001117983 */ /* 0x000f220000300800 */
[----:B------:R-:W-:-:S03]  /*1f1b0*/  ISETP.LT.AND P5, PT, R16, UR15, !P0 ;  /* 0x0000000f10007c0c */ /* 0x000fc6000c7a1270 */
[----:B------:R-:W4:Y:S01]  /*1f1c0*/  LDL.LU R16, [R1+0x6f0] ;  /* 0x0006f00001107983 */ /* 0x000f220000300800 */
[----:B------:R-:W-:-:S04]  /*1f1d0*/  IADD3 R13, PT, PT, R3, UR7, RZ ;  /* 0x00000007030d7c10 */ /* 0x000fc8000fffe0ff */
[C---:B------:R-:W-:Y:S01]  /*1f1e0*/  LEA R8, P2, R13.reuse, R2, 0x2 ;  /* 0x000000020d087211 */ /* 0x040fe200078410ff */
[----:B------:R-:W-:-:S03]  /*1f1f0*/  VIADD R3, R13, UR7 ;  /* 0x000000070d037c36 */ /* 0x000fc60008000000 */
[----:B------:R-:W-:Y:S01]  /*1f200*/  LEA.HI.X.SX32 R9, R13, R0, 0x2, P2 ;  /* 0x000000000d097211 */ /* 0x000fe200010f16ff */
[C---:B------:R-:W-:Y:S01]  /*1f210*/  VIADD R13, R3.reuse, UR7 ;  /* 0x00000007030d7c36 */ /* 0x040fe20008000000 */
[----:B-1----:R-:W-:-:S03]  /*1f220*/  LEA R10, P6, R3, R2, 0x2 ;  /* 0x00000002030a7211 */ /* 0x002fc600078c10ff */
[----:B------:R1:W-:Y:S01]  /*1f230*/  @P3 STG.E desc[UR22][R8.64], R34 ;  /* 0x0000002208003986 */ /* 0x0003e2000c101916 */
[----:B------:R-:W-:Y:S01]  /*1f240*/  LEA.HI.X.SX32 R11, R3, R0, 0x2, P6 ;  /* 0x00000000030b7211 */ /* 0x000fe200030f16ff */
[C---:B------:R-:W-:Y:S01]  /*1f250*/  VIADD R3, R13.reuse, UR7 ;  /* 0x000000070d037c36 */ /* 0x040fe20008000000 */
[----:B-----5:R-:W-:-:S04]  /*1f260*/  LEA R4, P3, R13, R2, 0x2 ;  /* 0x000000020d047211 */ /* 0x020fc800078610ff */
[----:B------:R-:W-:Y:S01]  /*1f270*/  LEA.HI.X.SX32 R5, R13, R0, 0x2, P3 ;  /* 0x000000000d057211 */ /* 0x000fe200018f16ff */
[C---:B------:R-:W-:Y:S01]  /*1f280*/  VIADD R13, R3.reuse, UR7 ;  /* 0x00000007030d7c36 */ /* 0x040fe20008000000 */
[----:B------:R-:W-:Y:S02]  /*1f290*/  LEA R6, P6, R3, R2, 0x2 ;  /* 0x0000000203067211 */ /* 0x000fe400078c10ff */
[----:B--2---:R-:W-:Y:S02]  /*1f2a0*/  ISETP.LT.AND P2, PT, R15, UR15, !P0 ;  /* 0x0000000f0f007c0c */ /* 0x004fe4000c741270 */
[----:B------:R-:W2:Y:S01]  /*1f2b0*/  LDL.LU R15, [R1+0x6ec] ;  /* 0x0006ec00010f7983 */ /* 0x000ea20000300800 */
[----:B------:R-:W-:Y:S01]  /*1f2c0*/  LEA.HI.X.SX32 R7, R3, R0, 0x2, P6 ;  /* 0x0000000003077211 */ /* 0x000fe200030f16ff */
[C---:B------:R-:W-:Y:S02]  /*1f2d0*/  VIADD R3, R13.reuse, UR7 ;  /* 0x000000070d037c36 */ /* 0x040fe40008000000 */
[----:B------:R5:W-:Y:S04]  /*1f2e0*/  @P4 STG.E desc[UR22][R10.64], R35 ;  /* 0x000000230a004986 */ /* 0x000be8000c101916 */
        /* <DEDUP_REMOVED lines=20> */
[----:B------:R-:W-:-:S04]  /*1f430*/  LEA R4, P2, R13, R2, 0x2 ;  /* 0x000000020d047211 */ /* 0x000fc800078410ff */
        /* <DEDUP_REMOVED lines=12> */
[----:B------:R-:W-:Y:S02]  /*1f500*/  LEA.HI.X.SX32 R11, R3, R0, 0x2, P6 ;  /* 0x00000000030b7211 */ /* 0x000fe400030f16ff */
[C---:B------:R-:W-:Y:S01]  /*1f510*/  IADD3 R3, PT, PT, R13.reuse, UR7, RZ ;  /* 0x000000070d037c10 */ /* 0x040fe2000fffe0ff */
        /* <DEDUP_REMOVED lines=65> */
[----:B------:R-:W-:Y:S02]  /*1f930*/  LEA.HI.X.SX32 R9, R13, R0, 0x2, P3 ;  /* 0x000000000d097211 */ /* 0x000fe400018f16ff */
[----:B------:R-:W-:Y:S02]  /*1f940*/  LEA R10, P6, R3, R2, 0x2 ;  /* 0x00000002030a7211 */ /* 0x000fe400078c10ff */
[----:B--2---:R-:W-:Y:S02]  /*1f950*/  ISETP.LT.AND P2, PT, R15, UR15, !P0 ;  /* 0x0000000f0f007c0c */ /* 0x004fe4000c741270 */
[C---:B------:R-:W-:Y:S01]  /*1f960*/  IADD3 R13, PT, PT, R3.reuse, UR7, RZ ;  /* 0x00000007030d7c10 */ /* 0x040fe2000fffe0ff */
[----:B------:R-:W-:Y:S01]  /*1f970*/  @P5 STG.E desc[UR22][R6.64], R53 ;  /* 0x0000003506005986 */ /* 0x000fe2000c101916 */
[----:B------:R-:W-:-:S03]  /*1f980*/  LEA.HI.X.SX32 R11, R3, R0, 0x2, P6 ;  /* 0x00000000030b7211 */ /* 0x000fc600030f16ff */
[----:B------:R2:W-:Y:S01]  /*1f990*/  @P1 STG.E desc[UR22][R8.64], R54 ;  /* 0x0000003608001986 */ /* 0x0005e2000c101916 */
[C---:B-1----:R-:W-:Y:S01]  /*1f9a0*/  LEA R4, P1, R13.reuse, R2, 0x2 ;  /* 0x000000020d047211 */ /* 0x042fe200078210ff */
[C---:B------:R-:W-:Y:S02]  /*1f9b0*/  VIADD R3, R13.reuse, UR7 ;  /* 0x000000070d037c36 */ /* 0x040fe40008000000 */
[----:B------:R-:W5:Y:S01]  /*1f9c0*/  LDL.LU R15, [R1+0x6a4] ;  /* 0x0006a400010f7983 */ /* 0x000f620000300800 */
[----:B------:R-:W-:Y:S01]  /*1f9d0*/  LEA.HI.X.SX32 R5, R13, R0, 0x2, P1 ;  /* 0x000000000d057211 */ /* 0x000fe200008f16ff */
[----:B------:R-:W-:Y:S02]  /*1f9e0*/  VIADD R13, R3, UR7 ;  /* 0x00000007030d7c36 */ /* 0x000fe40008000000 */
[----:B------:R1:W-:Y:S04]  /*1f9f0*/  @P4 STG.E desc[UR22][R10.64], R55 ;  /* 0x000000370a004986 */ /* 0x0003e8000c101916 */
[----:B------:R1:W-:Y:S01]  /*1fa00*/  @P2 STG.E desc[UR22][R4.64], R56 ;  /* 0x0000003804002986 */ /* 0x0003e2000c101916 */
[----:B--2---:R-:W-:-:S04]  /*1fa10*/  LEA R8, P2, R13, R2, 0x2 ;  /* 0x000000020d087211 */ /* 0x004fc800078410ff */
[----:B------:R-:W-:Y:S02]  /*1fa20*/  LEA.HI.X.SX32 R9, R13, R0, 0x2, P2 ;  /* 0x000000000d097211 */ /* 0x000fe400010f16ff */
[----:B---3--:R-:W-:Y:S02]  /*1fa30*/  ISETP.LT.AND P5, PT, R14, UR15, !P0 ;  /* 0x0000000f0e007c0c */ /* 0x008fe4000c7a1270 */
[----:B------:R-:W2:Y:S01]  /*1fa40*/  LDL.LU R14, [R1+0x6a0] ;  /* 0x0006a000010e7983 */ /* 0x000ea20000300800 */
[----:B----4-:R-:W-:-:S03]  /*1fa50*/  ISETP.LT.AND P3, PT, R12, UR15, !P0 ;  /* 0x0000000f0c007c0c */ /* 0x010fc6000c761270 */
[----:B------:R-:W3:Y:S04]  /*1fa60*/  LDL.LU R12, [R1+0x69c] ;  /* 0x00069c00010c7983 */ /* 0x000ee80000300800 */
[----:B------:R-:W4:Y:S01]  /*1fa70*/  LDL.LU R19, [R1+0x698] ;  /* 0x0006980001137983 */ /* 0x000f220000300800 */
[----:B------:R-:W-:-:S03]  /*1fa80*/  ISETP.LT.AND P4, PT, R18, UR15, !P0 ;  /* 0x0000000f12007c0c */ /* 0x000fc6000c781270 */
[----:B------:R-:W4:Y:S01]  /*1fa90*/  LDL.LU R18, [R1+0x694] ;  /* 0x0006940001127983 */ /* 0x000f220000300800 */
[----:B------:R-:W-:-:S03]  /*1faa0*/  ISETP.LT.AND P2, PT, R16, UR15, !P0 ;  /* 0x0000000f10007c0c */ /* 0x000fc6000c741270 */
[----:B------:R-:W4:Y:S01]  /*1fab0*/  LDL.LU R16, [R1+0x690] ;  /* 0x0006900001107983 */ /* 0x000f220000300800 */
[----:B------:R-:W-:-:S04]  /*1fac0*/  LEA R6, P6, R3, R2, 0x2 ;  /* 0x0000000203067211 */ /* 0x000fc800078c10ff */
[----:B------:R-:W-:Y:S01]  /*1fad0*/  LEA.HI.X.SX32 R7, R3, R0, 0x2, P6 ;  /* 0x0000000003077211 */ /* 0x000fe200030f16ff */
[----:B------:R-:W-:-:S04]  /*1fae0*/  VIADD R3, R13, UR7 ;  /* 0x000000070d037c36 */ /* 0x000fc80008000000 */
[C---:B------:R-:W-:Y:S01]  /*1faf0*/  VIADD R13, R3.reuse, UR7 ;  /* 0x00000007030d7c36 */ /* 0x040fe20008000000 */
[C---:B-1----:R-:W-:Y:S01]  /*1fb00*/  LEA R10, P6, R3.reuse, R2, 0x2 ;  /* 0x00000002030a7211 */ /* 0x042fe200078c10ff */
[----:B------:R1:W-:Y:S03]  /*1fb10*/  @P5 STG.E desc[UR22][R6.64], R57 ;  /* 0x0000003906005986 */ /* 0x0003e6000c101916 */
[----:B------:R-:W-:Y:S01]  /*1fb20*/  LEA.HI.X.SX32 R11, R3, R0, 0x2, P6 ;  /* 0x00000000030b7211 */ /* 0x000fe200030f16ff */
[----:B------:R5:W-:Y:S01]  /*1fb30*/  @P3 STG.E desc[UR22][R8.64], R58 ;  /* 0x0000003a08003986 */ /* 0x000be2000c101916 */
[C---:B------:R-:W-:Y:S01]  /*1fb40*/  VIADD R3, R13.reuse, UR7 ;  /* 0x000000070d037c36 */ /* 0x040fe20008000000 */
[----:B------:R-:W-:Y:S02]  /*1fb50*/  LEA R4, P3, R13, R2, 0x2 ;  /* 0x000000020d047211 */ /* 0x000fe400078610ff */
[----:B------:R-:W-:-:S02]  /*1fb60*/  ISETP.LT.AND P1, PT, R17, UR15, !P0 ;  /* 0x0000000f11007c0c */ /* 0x000fc4000c721270 */
[----:B------:R-:W-:Y:S01]  /*1fb70*/  LEA.HI.X.SX32 R5, R13, R0, 0x2, P3 ;  /* 0x000000000d057211 */ /* 0x000fe200018f16ff */
[C---:B------:R-:W-:Y:S01]  /*1fb80*/  VIADD R13, R3.reuse, UR7 ;  /* 0x00000007030d7c36 */ /* 0x040fe20008000000 */
[----:B-1----:R-:W-:-:S04]  /*1fb90*/  LEA R6, P6, R3, R2, 0x2 ;  /* 0x0000000203067211 */ /* 0x002fc800078c10ff */
[----:B------:R-:W-:Y:S01]  /*1fba0*/  LEA.HI.X.SX32 R7, R3, R0, 0x2, P6 ;  /* 0x0000000003077211 */ /* 0x000fe200030f16ff */
[----:B------:R-:W-:Y:S01]  /*1fbb0*/  VIADD R3, R13, UR7 ;  /* 0x000000070d037c36 */ /* 0x000fe20008000000 */
[----:B------:R1:W-:Y:S01]  /*1fbc0*/  @P4 STG.E desc[UR22][R10.64], R59 ;  /* 0x0000003b0a004986 */ /* 0x0003e2000c101916 */
[----:B-----5:R-:W-:Y:S02]  /*1fbd0*/  ISETP.LT.AND P5, PT, R15, UR15, !P0 ;  /* 0x0000000f0f007c0c */ /* 0x020fe4000c7a1270 */
[----:B------:R-:W-:Y:S01]  /*1fbe0*/  VIADD R15, R3, UR7 ;  /* 0x00000007030f7c36 */ /* 0x000fe20008000000 */
[----:B------:R-:W-:Y:S01]  /*1fbf0*/  @P1 STG.E desc[UR22][R4.64], R60 ;  /* 0x0000003c04001986 */ /* 0x000fe2000c101916 */
[-C--:B------:R-:W-:Y:S02]  /*1fc00*/  LEA R8, P1, R13, R2.reuse, 0x2 ;  /* 0x000000020d087211 */ /* 0x080fe400078210ff */
[----:B------:R-:W-:Y:S01]  /*1fc10*/  VIADD R17, R15, UR7 ;  /* 0x000000070f117c36 */ /* 0x000fe20008000000 */
[----:B-1----:R-:W-:-:S02]  /*1fc20*/  LEA R10, P6, R3, R2, 0x2 ;  /* 0x00000002030a7211 */ /* 0x002fc400078c10ff */
[-C--:B------:R-:W-:Y:S02]  /*1fc30*/  LEA.HI.X.SX32 R9, R13, R0.reuse, 0x2, P1 ;  /* 0x000000000d097211 */ /* 0x080fe400008f16ff */
[----:B------:R-:W-:Y:S01]  /*1fc40*/  LEA.HI.X.SX32 R11, R3, R0, 0x2, P6 ;  /* 0x00000000030b7211 */ /* 0x000fe200030f16ff */
[----:B------:R-:W-:Y:S01]  /*1fc50*/  VIADD R3, R17, UR7 ;  /* 0x0000000711037c36 */ /* 0x000fe20008000000 */
[----:B------:R1:W-:Y:S04]  /*1fc60*/  @P2 STG.E desc[UR22][R6.64], R61 ;  /* 0x0000003d06002986 */ /* 0x0003e8000c101916 */
[----:B------:R2:W-:Y:S01]  /*1fc70*/  @P5 STG.E desc[UR22][R8.64], R62 ;  /* 0x0000003e08005986 */ /* 0x0005e2000c101916 */
[----:B-1----:R-:W-:Y:S02]  /*1fc80*/  IADD3 R7, PT, PT, R3, UR7, RZ ;  /* 0x0000000703077c10 */ /* 0x002fe4000fffe0ff */
[----:B--2---:R-:W-:-:S02]  /*1fc90*/  ISETP.LT.AND P4, PT, R14, UR15, !P0 ;  /* 0x0000000f0e007c0c */ /* 0x004fc4000c781270 */
[-C--:B------:R-:W-:Y:S02]  /*1fca0*/  LEA R14, P6, R17, R2.reuse, 0x2 ;  /* 0x00000002110e7211 */ /* 0x080fe400078c10ff */
[----:B---3--:R-:W-:Y:S02]  /*1fcb0*/  ISETP.LT.AND P3, PT, R12, UR15, !P0 ;  /* 0x0000000f0c007c0c */ /* 0x008fe4000c761270 */
[----:B------:R-:W-:Y:S02]  /*1fcc0*/  LEA R12, P1, R15, R2, 0x2 ;  /* 0x000000020f0c7211 */ /* 0x000fe400078210ff */
[----:B----4-:R-:W-:Y:S02]  /*1fcd0*/  ISETP.LT.AND P2, PT, R19, UR15, !P0 ;  /* 0x0000000f13007c0c */ /* 0x010fe4000c741270 */
[-C--:B------:R-:W-:Y:S02]  /*1fce0*/  LEA.HI.X.SX32 R13, R15, R0.reuse, 0x2, P1 ;  /* 0x000000000f0d7211 */ /* 0x080fe400008f16ff */
[----:B------:R-:W-:-:S02]  /*1fcf0*/  LEA.HI.X.SX32 R15, R17, R0, 0x2, P6 ;  /* 0x00000000110f7211 */ /* 0x000fc400030f16ff */
[----:B------:R-:W-:-:S04]  /*1fd00*/  LEA R4, P6, R3, R2, 0x2 ;  /* 0x0000000203047211 */ /* 0x000fc800078c10ff */
[----:B------:R-:W-:Y:S02]  /*1fd10*/  LEA.HI.X.SX32 R5, R3, R0, 0x2, P6 ;  /* 0x0000000003057211 */ /* 0x000fe400030f16ff */
[C---:B------:R-:W-:Y:S02]  /*1fd20*/  LEA R2, P6, R7.reuse, R2, 0x2 ;  /* 0x0000000207027211 */ /* 0x040fe400078c10ff */
[----:B------:R-:W-:Y:S02]  /*1fd30*/  ISETP.LT.AND P1, PT, R18, UR15, !P0 ;  /* 0x0000000f12007c0c */ /* 0x000fe4000c721270 */
[----:B------:R-:W-:Y:S01]  /*1fd40*/  ISETP.LT.AND P0, PT, R16, UR15, !P0 ;  /* 0x0000000f10007c0c */ /* 0x000fe2000c701270 */
[----:B------:R1:W-:Y:S01]  /*1fd50*/  @P4 STG.E desc[UR22][R10.64], R63 ;  /* 0x0000003f0a004986 */ /* 0x0003e2000c101916 */
[----:B------:R-:W-:-:S03]  /*1fd60*/  LEA.HI.X.SX32 R3, R7, R0, 0x2, P6 ;  /* 0x0000000007037211 */ /* 0x000fc600030f16ff */
[----:B------:R1:W-:Y:S04]  /*1fd70*/  @P3 STG.E desc[UR22][R12.64], R64 ;  /* 0x000000400c003986 */ /* 0x0003e8000c101916 */
[----:B------:R1:W-:Y:S04]  /*1fd80*/  @P2 STG.E desc[UR22][R14.64], R65 ;  /* 0x000000410e002986 */ /* 0x0003e8000c101916 */
[----:B------:R1:W-:Y:S04]  /*1fd90*/  @P1 STG.E desc[UR22][R4.64], R66 ;  /* 0x0000004204001986 */ /* 0x0003e8000c101916 */
[----:B------:R1:W-:Y:S01]  /*1fda0*/  @P0 STG.E desc[UR22][R2.64], R67 ;  /* 0x0000004302000986 */ /* 0x0003e2000c101916 */
[----:B------:R-:W-:Y:S06]  /*1fdb0*/  BAR.SYNC.DEFER_BLOCKING 0x0 ;  /* 0x0000000000007b1d */ /* 0x000fec0000010000 */
[----:B------:R-:W-:Y:S05]  /*1fdc0*/  BRA.U UP0, `(.L_x_14) ;  /* 0x0000000100a07547 */ /* 0x000fea000b800000 */
[----:B------:R-:W2:Y:S01]  /*1fdd0*/  S2UR UR5, SR_CgaCtaId ;  /* 0x00000000000579c3 */ /* 0x000ea20000008800 */
[----:B------:R-:W-:Y:S01]  /*1fde0*/  NOP ;  /* 0x0000000000007918 */ /* 0x000fe20000000000 */
[----:B------:R-:W-:Y:S01]  /*1fdf0*/  UMOV UR4, 0x50 ;  /* 0x0000005000047882 */ /* 0x000fe20000000000 */
[----:B------:R-:W-:Y:S02]  /*1fe00*/  IMAD.U32 R0, RZ, RZ, UR10 ;  /* 0x0000000aff007e24 */ /* 0x000fe4000f8e00ff */
[----:B-1----:R-:W-:Y:S02]  /*1fe10*/  IMAD.MOV.U32 R3, RZ, RZ, 0xff ;  /* 0x000000ffff037424 */ /* 0x002fe400078e00ff */
[----:B------:R-:W-:Y:S01]  /*1fe20*/  IMAD.MOV.U32 R7, RZ, RZ, 0x1 ;  /* 0x00000001ff077424 */ /* 0x000fe200078e00ff */
[----:B------:R-:W-:-:S04]  /*1fe30*/  LOP3.LUT R0, R0, 0xffff, RZ, 0xc0, !PT ;  /* 0x0000ffff00007812 */ /* 0x000fc800078ec0ff */
[----:B------:R-:W-:-:S05]  /*1fe40*/  SHF.R.U32.HI R0, RZ, 0x5, R0 ;  /* 0x00000005ff007819 */ /* 0x000fca0000011600 */
[----:B------:R-:W-:Y:S01]  /*1fe50*/  VIADD R2, R0, 0x10 ;  /* 0x0000001000027836 */ /* 0x000fe20000000000 */
[----:B------:R-:W-:Y:S01]  /*1fe60*/  SHF.L.U32 R0, R3, R0, RZ ;  /* 0x0000000003007219 */ /* 0x000fe200000006ff */
[----:B--2---:R-:W-:-:S03]  /*1fe70*/  ULEA UR6, UR5, UR4, 0x18 ;  /* 0x0000000405067291 */ /* 0x004fc6000f8ec0ff */
[----:B------:R-:W-:-:S04]  /*1fe80*/  SHF.L.U32 R3, R7, R2, RZ ;  /* 0x0000000207037219 */ /* 0x000fc800000006ff */
[----:B------:R-:W-:Y:S02]  /*1fe90*/  LOP3.LUT R0, R3, R0, RZ, 0xfc, !PT ;  /* 0x0000000003007212 */ /* 0x000fe400078efcff */
[----:B------:R-:W1:Y:S02]  /*1fea0*/  LDS R5, [UR6] ;  /* 0x00000006ff057984 */ /* 0x000e640008000800 */
[C---:B------:R-:W-:Y:S02]  /*1feb0*/  LOP3.LUT R2, R0.reuse, 0xffff, RZ, 0xc0, !PT ;  /* 0x0000ffff00027812 */ /* 0x040fe400078ec0ff */
[----:B-1----:R-:W-:-:S04]  /*1fec0*/  LOP3.LUT R3, R0, 0xffff, R5, 0x80, !PT ;  /* 0x0000ffff00037812 */ /* 0x002fc800078e8005 */
[----:B------:R-:W-:-:S13]  /*1fed0*/  ISETP.NE.AND P0, PT, R3, R2, PT ;  /* 0x000000020300720c */ /* 0x000fda0003f05270 */
[----:B------:R-:W-:Y:S05]  /*1fee0*/  @P0 BRA `(.L_x_15) ;  /* 0x0000000000500947 */ /* 0x000fea0003800000 */
[----:B------:R-:W-:Y:S02]  /*1fef0*/  SHF.R.U32.HI R5, RZ, 0x10, R5 ;  /* 0x00000010ff057819 */ /* 0x000fe40000011605 */
[----:B------:R-:W-:-:S04]  /*1ff00*/  SHF.R.U32.HI R2, RZ, 0x10, R0 ;  /* 0x00000010ff027819 */ /* 0x000fc80000011600 */
[----:B------:R-:W-:-:S04]  /*1ff10*/  LOP3.LUT R5, R5, R2, RZ, 0xc0, !PT ;  /* 0x0000000205057212 */ /* 0x000fc800078ec0ff */
[----:B------:R-:W-:-:S13]  /*1ff20*/  ISETP.NE.AND P0, PT, R5, R2, PT ;  /* 0x000000020500720c */ /* 0x000fda0003f05270 */
[----:B------:R-:W-:Y:S05]  /*1ff30*/  @P0 BRA `(.L_x_16) ;  /* 0x0000000000300947 */ /* 0x000fea0003800000 */
[----:B------:R-:W-:Y:S01]  /*1ff40*/  R2UR UR4, R0 ;  /* 0x00000000000472ca */ /* 0x000fe200000e0000 */
[----:B------:R-:W-:Y:S01]  /*1ff50*/  VOTEU.ANY UR5, UPT, PT ;  /* 0x0000000000057886 */ /* 0x000fe200038e0100 */
[----:B------:R-:W1:Y:S01]  /*1ff60*/  S2R R0, SR_LANEID ;  /* 0x0000000000007919 */ /* 0x000e620000000000 */
[----:B------:R-:W-:-:S10]  /*1ff70*/  UFLO.U32 UR5, UR5 ;  /* 0x00000005000572bd */ /* 0x000fd400080e0000 */
[----:B------:R-:W-:-:S06]  /*1ff80*/  ULOP3.LUT UR4, URZ, UR4, URZ, 0x33, !UPT ;  /* 0x00000004ff047292 */ /* 0x000fcc000f8e33ff */
[----:B------:R-:W-:-:S04]  /*1ff90*/  IMAD.U32 R2, RZ, RZ, UR4 ;  /* 0x00000004ff027e24 */ /* 0x000fc8000f8e00ff */
[----:B------:R-:W2:Y:S02]  /*1ffa0*/  REDUX UR7, R2 ;  /* 0x00000000020773c4 */ /* 0x000ea40000000000 */
[----:B------:R3:W-:Y:S01]  /*1ffb0*/  UTCATOMSWS.AND URZ, UR4 ;  /* 0x0000000400ff79e3 */ /* 0x0007e20008000000 */
[----:B-1----:R-:W-:Y:S01]  /*1ffc0*/  ISETP.EQ.U32.AND P0, PT, R0, UR5, PT ;  /* 0x0000000500007c0c */ /* 0x002fe2000bf02070 */
[----:B--2---:R-:W-:-:S12]  /*1ffd0*/  IMAD.U32 R0, RZ, RZ, UR7 ;  /* 0x00000007ff007e24 */ /* 0x004fd8000f8e00ff */
[----:B------:R3:W-:Y:S01]  /*1ffe0*/  @P0 ATOMS.AND RZ, [UR6], R0 ;  /* 0x00000000ffff098c */ /* 0x0007e2000a800006 */
[----:B------:R-:W-:Y:S05]  /*1fff0*/  BRA `(.L_x_14) ;  /* 0x0000000000147947 */ /* 0x000fea0003800000 */
.L_x_16:
[----:B------:R-:W-:-:S07]  /*20000*/  MOV R2, 0x20020 ;  /* 0x0002002000027802 */ /* 0x000fce0000000f00 */
[----:B------:R-:W-:Y:S05]  /*20010*/  CALL.REL.NOINC `($__internal_0_$__cuda_sm10x_tcgen05_guardrail_trap_col_being_dealloced_not_returned_by_alloc) ;  /* 0x00000000002c7944 */ /* 0x000fea0003c00000 */
[----:B------:R-:W-:Y:S05]  /*20020*/  BRA `(.L_x_14) ;  /* 0x0000000000087947 */ /* 0x000fea0003800000 */
.L_x_15:
[----:B------:R-:W-:-:S07]  /*20030*/  MOV R2, 0x20050 ;  /* 0x0002005000027802 */ /* 0x000fce0000000f00 */
[----:B------:R-:W-:Y:S05]  /*20040*/  CALL.REL.NOINC `($__internal_2_$__cuda_sm10x_tcgen05_guardrail_trap_unallocated_columns_being_dealloced) ;  /* 0x0000000000387944 */ /* 0x000fea0003c00000 */
.L_x_14:
[----:B------:R-:W-:Y:S01]  /*20050*/  NOP ;  /* 0x0000000000007918 */ /* 0x000fe20000000000 */
[----:B---3--:R-:W-:Y:S05]  /*20060*/  EXIT ;  /* 0x000000000000794d */ /* 0x008fea0003800000 */
.L_x_9:
[----:B------:R-:W2:Y:S02]  /*20070*/  SYNCS.PHASECHK.TRANS64.TRYWAIT P1, [UR4], R4 ;  /* 0x00000004ff0075a7 */ /* 0x000ea40008021104 */
[----:B--2---:R-:W-:Y:S05]  /*20080*/  @!P1 BRA `(.L_x_9) ;  /* 0xfffffffc00f89947 */ /* 0x004fea000383ffff */
[----:B------:R-:W-:Y:S05]  /*20090*/  BRA `(.L_x_17) ;  /* 0xffffff58000c7947 */ /* 0x000fea000383ffff */
.L_x_13:
[----:B------:R-:W1:Y:S02]  /*200a0*/  SYNCS.PHASECHK.TRANS64.TRYWAIT P5, [UR4], R4 ;  /* 0x00000004ff0075a7 */ /* 0x000e6400080a1104 */
[----:B-1----:R-:W-:Y:S05]  /*200b0*/  @!P5 BRA `(.L_x_13) ;  /* 0xfffffffc00f8d947 */ /* 0x002fea000383ffff */
[----:B------:R-:W-:Y:S05]  /*200c0*/  BRA `(.L_x_12) ;  /* 0xffffffe400407947 */ /* 0x000fea000383ffff */
        .weak           $__internal_0_$__cuda_sm10x_tcgen05_guardrail_trap_col_being_dealloced_not_returned_by_alloc
        .type           $__internal_0_$__cuda_sm10x_tcgen05_guardrail_trap_col_being_dealloced_not_returned_by_alloc,@function
        .size           $__internal_0_$__cuda_sm10x_tcgen05_guardrail_trap_col_being_dealloced_not_returned_by_alloc,($__internal_1_$__cuda_sm10x_tcgen05_guardrail_trap_phase_invalid_during_alloc - $__internal_0_$__cuda_sm10x_tcgen05_guardrail_trap_col_being_dealloced_not_returned_by_alloc)
$__internal_0_$__cuda_sm10x_tcgen05_guardrail_trap_col_being_dealloced_not_returned_by_alloc:
[----:B------:R-:W-:Y:S05]  /*200d0*/  BPT.TRAP 0x1 ;  /* 0x000000040000795c */ /* 0x000fea0000300000 */
[----:B------:R-:W-:-:S04]  /*200e0*/  IMAD.MOV.U32 R3, RZ, RZ, 0x0 ;  /* 0x00000000ff037424 */ /* 0x000fc800078e00ff */
[----:B------:R-:W-:Y:S05]  /*200f0*/  RET.REL.NODEC R2 `(matmul_kernel) ;  /* 0xfffffdfc02c07950 */ /* 0x000fea0003c3ffff */
        .weak           $__internal_1_$__cuda_sm10x_tcgen05_guardrail_trap_phase_invalid_during_alloc
        .type           $__internal_1_$__cuda_sm10x_tcgen05_guardrail_trap_phase_invalid_during_alloc,@function
        .size           $__internal_1_$__cuda_sm10x_tcgen05_guardrail_trap_phase_invalid_during_alloc,($__internal_2_$__cuda_sm10x_tcgen05_guardrail_trap_unallocated_columns_being_dealloced - $__internal_1_$__cuda_sm10x_tcgen05_guardrail_trap_phase_invalid_during_alloc)
$__internal_1_$__cuda_sm10x_tcgen05_guardrail_trap_phase_invalid_during_alloc:
[----:B------:R-:W-:Y:S05]  /*20100*/  BPT.TRAP 0x1 ;  /* 0x000000040000795c */ /* 0x000fea0000300000 */
[----:B------:R-:W-:-:S04]  /*20110*/  IMAD.MOV.U32 R5, RZ, RZ, 0x0 ;  /* 0x00000000ff057424 */ /* 0x000fc800078e00ff */
[----:B------:R-:W-:Y:S05]  /*20120*/  RET.REL.NODEC R4 `(matmul_kernel) ;  /* 0xfffffdfc04b47950 */ /* 0x000fea0003c3ffff */
        .weak           $__internal_2_$__cuda_sm10x_tcgen05_guardrail_trap_unallocated_columns_being_dealloced
        .type           $__internal_2_$__cuda_sm10x_tcgen05_guardrail_trap_unallocated_columns_being_dealloced,@function
        .size           $__internal_2_$__cuda_sm10x_tcgen05_guardrail_trap_unallocated_columns_being_dealloced,(.L_x_21 - $__internal_2_$__cuda_sm10x_tcgen05_guardrail_trap_unallocated_columns_being_dealloced)
$__internal_2_$__cuda_sm10x_tcgen05_guardrail_trap_unallocated_columns_being_dealloced:
[----:B------:R-:W-:Y:S05]  /*20130*/  BPT.TRAP 0x1 ;  /* 0x000000040000795c */ /* 0x000fea0000300000 */
[----:B------:R-:W-:-:S04]  /*20140*/  IMAD.MOV.U32 R3, RZ, RZ, 0x0 ;  /* 0x00000000ff037424 */ /* 0x000fc800078e00ff */
[----:B------:R-:W-:Y:S05]  /*20150*/  RET.REL.NODEC R2 `(matmul_kernel) ;  /* 0xfffffdfc02a87950 */ /* 0x000fea0003c3ffff */
.L_x_18:
[----:B------:R-:W-:-:S00]  /*20160*/  BRA `(.L_x_18) ;  /* 0xfffffffc00fc7947 */ /* 0x000fc0000383ffff */
[----:B------:R-:W-:-:S00]  /*20170*/  NOP ;  /* 0x0000000000007918 */ /* 0x000fc00000000000 */
        /* <DEDUP_REMOVED lines=8> */
.L_x_21:


//--------------------- .nv.shared.matmul_kernel  --------------------------
	.section	.nv.shared.matmul_kernel,"aw",@nobits
	.sectionflags	@""
	.align	16
	.zero		1024


//--------------------- .nv.shared.reserved.0     --------------------------
	.section	.nv.shared.reserved.0,"aw",@nobits
	.align	8
	.weak		__nv_reservedSMEM_offset_0_alias
	.size		__nv_reservedSMEM_offset_0_alias, 0, 64
	.other		__nv_reservedSMEM_offset_0_alias,@"STO_CUDA_RESERVED_SHARED STV_DEFAULT"
__nv_reservedSMEM_offset_0_alias:
	.zero		0
.nv.shared.reserved.0:
	.zero		64
	.weak		__nv_reservedSMEM_allocation_phase
	.type		__nv_reservedSMEM_allocation_phase,@object
	.size		__nv_reservedSMEM_allocation_phase,(.L_0 - __nv_reservedSMEM_allocation_phase)
__nv_reservedSMEM_allocation_phase:
	.zero		1
.L_0:
	.zero		7
	.weak		__nv_reservedSMEM_devtool_atexit_pc
	.type		__nv_reservedSMEM_devtool_atexit_pc,@object
	.size		__nv_reservedSMEM_devtool_atexit_pc,(__nv_reservedSMEM_allocation_mask - __nv_reservedSMEM_devtool_atexit_pc)
__nv_reservedSMEM_devtool_atexit_pc:
	.zero		8
	.weak		__nv_reservedSMEM_allocation_mask
	.type		__nv_reservedSMEM_allocation_mask,@object
	.size		__nv_reservedSMEM_allocation_mask,(.L_2 - __nv_reservedSMEM_allocation_mask)
__nv_reservedSMEM_allocation_mask:
	.zero		4
.L_2:


//--------------------- .nv.constant0.matmul_kernel --------------------------
	.section	.nv.constant0.matmul_kernel,"a",@progbits
	.sectionflags	@""
	.align	4
.nv.constant0.matmul_kernel:
	.zero		976


//--------------------- SYMBOLS --------------------------

	.type		.nv.reservedSmem.offset0,@object
	.size		.nv.reservedSmem.offset0,0x4
	.type		.nv.reservedSmem.cap,@object
	.size		.nv.reservedSmem.cap,0x4
